//
// Generated by NVIDIA NVVM Compiler
//
// Compiler Build ID: CL-36424714
// Cuda compilation tools, release 13.0, V13.0.88
// Based on NVVM 20.0.0
//

.version 9.0
.target sm_100
.address_size 64

	// .globl	kawpow_search

.visible .entry kawpow_search(
	.param .u64 .ptr .align 1 kawpow_search_param_0,
	.param .u32 kawpow_search_param_1,
	.param .u64 .ptr .align 1 kawpow_search_param_2,
	.param .u64 kawpow_search_param_3,
	.param .u64 .ptr .align 1 kawpow_search_param_4,
	.param .u64 kawpow_search_param_5,
	.param .u64 .ptr .align 1 kawpow_search_param_6,
	.param .u64 .ptr .align 1 kawpow_search_param_7,
	.param .u64 .ptr .align 1 kawpow_search_param_8
)
{
	.local .align 16 .b8 	__local_depot0[2304];
	.reg .b64 	%SP;
	.reg .b64 	%SPL;
	.reg .pred 	%p<132>;
	.reg .b32 	%r<5436>;
	.reg .b64 	%rd<210>;

	mov.u64 	%SPL, __local_depot0;
	ld.param.u64 	%rd41, [kawpow_search_param_0];
	ld.param.u32 	%r1961, [kawpow_search_param_1];
	ld.param.u64 	%rd37, [kawpow_search_param_5];
	cvta.to.global.u64 	%rd1, %rd41;
	add.u64 	%rd208, %SPL, 0;
	add.u64 	%rd3, %SPL, 88;
	add.u64 	%rd4, %SPL, 192;
	add.u64 	%rd5, %SPL, 2240;
	mov.u32 	%r1962, %ctaid.x;
	mov.u32 	%r1963, %ntid.x;
	mov.u32 	%r1964, %tid.x;
	mad.lo.s32 	%r1965, %r1962, %r1963, %r1964;
	cvt.u64.u32 	%rd46, %r1965;
	add.s64 	%rd6, %rd37, %rd46;
	mov.b32 	%r1966, 0;
	st.local.u32 	[%rd3], %r1966;
	st.local.u32 	[%rd3+4], %r1966;
	add.s64 	%rd204, %rd3, 8;
	st.local.u32 	[%rd3+8], %r1966;
	st.local.u32 	[%rd3+12], %r1966;
	st.local.u32 	[%rd3+16], %r1966;
	st.local.u32 	[%rd3+20], %r1966;
	st.local.u32 	[%rd3+24], %r1966;
	st.local.u32 	[%rd3+28], %r1966;
	st.local.u32 	[%rd3+40], %r1966;
	st.local.u32 	[%rd3+44], %r1966;
	st.local.u32 	[%rd3+48], %r1966;
	st.local.u32 	[%rd3+52], %r1966;
	st.local.u32 	[%rd3+56], %r1966;
	st.local.u32 	[%rd3+60], %r1966;
	st.local.u32 	[%rd3+64], %r1966;
	st.local.u32 	[%rd3+68], %r1966;
	st.local.u32 	[%rd3+72], %r1966;
	st.local.u32 	[%rd3+76], %r1966;
	st.local.u32 	[%rd3+80], %r1966;
	st.local.u32 	[%rd3+84], %r1966;
	st.local.u32 	[%rd3+88], %r1966;
	st.local.u32 	[%rd3+92], %r1966;
	st.local.u32 	[%rd3+96], %r1966;
	setp.lt.u32 	%p1, %r1961, 4;
	@%p1 bra 	$L__BB0_7;
	shr.u32 	%r1968, %r1961, 2;
	add.s32 	%r1969, %r1968, -1;
	min.u32 	%r1970, %r1969, 24;
	add.s32 	%r1, %r1970, 1;
	and.b32  	%r2, %r1, 3;
	setp.lt.u32 	%p2, %r1969, 3;
	mov.b32 	%r4872, 0;
	@%p2 bra 	$L__BB0_4;
	and.b32  	%r4872, %r1, 60;
	neg.s32 	%r4871, %r4872;
	add.s64 	%rd205, %rd1, 8;
$L__BB0_3:
	ld.global.nc.u32 	%r1971, [%rd205+-8];
	st.local.u32 	[%rd204+-8], %r1971;
	ld.global.nc.u32 	%r1972, [%rd205+-4];
	st.local.u32 	[%rd204+-4], %r1972;
	ld.global.nc.u32 	%r1973, [%rd205];
	st.local.u32 	[%rd204], %r1973;
	ld.global.nc.u32 	%r1974, [%rd205+4];
	st.local.u32 	[%rd204+4], %r1974;
	add.s32 	%r4871, %r4871, 4;
	add.s64 	%rd205, %rd205, 16;
	add.s64 	%rd204, %rd204, 16;
	setp.ne.s32 	%p3, %r4871, 0;
	@%p3 bra 	$L__BB0_3;
$L__BB0_4:
	setp.eq.s32 	%p4, %r2, 0;
	@%p4 bra 	$L__BB0_7;
	mul.wide.u32 	%rd47, %r4872, 4;
	add.s64 	%rd207, %rd3, %rd47;
	add.s64 	%rd206, %rd1, %rd47;
	neg.s32 	%r4873, %r2;
$L__BB0_6:
	.pragma "nounroll";
	ld.global.nc.u32 	%r1975, [%rd206];
	st.local.u32 	[%rd207], %r1975;
	add.s64 	%rd207, %rd207, 4;
	add.s64 	%rd206, %rd206, 4;
	add.s32 	%r4873, %r4873, 1;
	setp.ne.s32 	%p5, %r4873, 0;
	@%p5 bra 	$L__BB0_6;
$L__BB0_7:
	cvt.u32.u64 	%r1977, %rd6;
	st.local.u32 	[%rd3+32], %r1977;
	{ .reg .b32 tmp; mov.b64 {tmp, %r1978}, %rd6; }
	st.local.u32 	[%rd3+36], %r1978;
	mov.b32 	%r1979, 130;
	mov.b32 	%r1980, 1;
	st.local.v2.u32 	[%rd208], {%r1980, %r1979};
	mov.b32 	%r1981, 32768;
	mov.b32 	%r1982, 32906;
	st.local.v2.u32 	[%rd208+8], {%r1982, %r1981};
	mov.b32 	%r1983, -2147483647;
	mov.b32 	%r1984, 32907;
	st.local.v2.u32 	[%rd208+16], {%r1984, %r1983};
	mov.b32 	%r1985, -2147450871;
	mov.b32 	%r1986, -2147450751;
	st.local.v2.u32 	[%rd208+24], {%r1986, %r1985};
	mov.b32 	%r1987, 136;
	mov.b32 	%r1988, 138;
	st.local.v2.u32 	[%rd208+32], {%r1988, %r1987};
	mov.b32 	%r1989, -2147483640;
	st.local.v2.u32 	[%rd208+40], {%r1985, %r1989};
	mov.b32 	%r1990, -2147450877;
	mov.b32 	%r1991, -2147450878;
	st.local.v2.u32 	[%rd208+48], {%r1991, %r1990};
	mov.b32 	%r1992, -2147483520;
	st.local.v2.u32 	[%rd208+56], {%r1991, %r1992};
	mov.b32 	%r1993, -2147483638;
	mov.b32 	%r1994, 32778;
	st.local.v2.u32 	[%rd208+64], {%r1994, %r1993};
	mov.b32 	%r1995, -2147450752;
	st.local.v2.u32 	[%rd208+72], {%r1986, %r1995};
	mov.b32 	%r1996, -2147450872;
	st.local.v2.u32 	[%rd208+80], {%r1983, %r1996};
	ld.local.u32 	%r4876, [%rd3];
	ld.local.u32 	%r1997, [%rd3+20];
	ld.local.u32 	%r1998, [%rd3+40];
	ld.local.u32 	%r1999, [%rd3+60];
	ld.local.u32 	%r2000, [%rd3+80];
	ld.local.u32 	%r2001, [%rd3+4];
	ld.local.u32 	%r2002, [%rd3+24];
	ld.local.u32 	%r2003, [%rd3+44];
	ld.local.u32 	%r2004, [%rd3+64];
	ld.local.u32 	%r2005, [%rd3+84];
	ld.local.u32 	%r2006, [%rd3+8];
	ld.local.u32 	%r2007, [%rd3+28];
	ld.local.u32 	%r2008, [%rd3+48];
	ld.local.u32 	%r2009, [%rd3+68];
	ld.local.u32 	%r2010, [%rd3+88];
	ld.local.u32 	%r4875, [%rd3+12];
	ld.local.u32 	%r2011, [%rd3+52];
	ld.local.u32 	%r2012, [%rd3+72];
	ld.local.u32 	%r2013, [%rd3+92];
	ld.local.u32 	%r4874, [%rd3+16];
	ld.local.u32 	%r2014, [%rd3+56];
	ld.local.u32 	%r2015, [%rd3+76];
	ld.local.u32 	%r2016, [%rd3+96];
	xor.b32  	%r2017, %r1997, %r1998;
	xor.b32  	%r2018, %r2017, %r1999;
	xor.b32  	%r4878, %r2018, %r2000;
	xor.b32  	%r2019, %r2002, %r2001;
	xor.b32  	%r2020, %r2019, %r2003;
	xor.b32  	%r2021, %r2020, %r2004;
	xor.b32  	%r4879, %r2021, %r2005;
	xor.b32  	%r2022, %r2007, %r2006;
	xor.b32  	%r2023, %r2022, %r2008;
	xor.b32  	%r2024, %r2023, %r2009;
	xor.b32  	%r4880, %r2024, %r2010;
	xor.b32  	%r2025, %r2011, %r2012;
	xor.b32  	%r2026, %r2025, %r2013;
	xor.b32  	%r4881, %r2026, %r1977;
	xor.b32  	%r2027, %r2014, %r2015;
	xor.b32  	%r2028, %r2027, %r2016;
	xor.b32  	%r4882, %r2028, %r1978;
	mov.b32 	%r4877, 0;
$L__BB0_8:
	ld.local.u32 	%r2030, [%rd208];
	xor.b32  	%r2031, %r4878, %r4876;
	xor.b32  	%r2032, %r4882, %r4874;
	shf.l.wrap.b32 	%r2033, %r4879, %r4879, 1;
	shf.l.wrap.b32 	%r2034, %r2032, %r2032, 1;
	xor.b32  	%r2035, %r2034, %r4880;
	shf.l.wrap.b32 	%r2036, %r2031, %r2031, 1;
	xor.b32  	%r2037, %r4881, %r2036;
	xor.b32  	%r2038, %r2037, %r4875;
	xor.b32  	%r4875, %r4875, %r2035;
	xor.b32  	%r4874, %r4874, %r2038;
	xor.b32  	%r2039, %r2033, %r2030;
	xor.b32  	%r2040, %r2039, %r2032;
	xor.b32  	%r4876, %r2040, %r4876;
	add.s32 	%r4877, %r4877, 1;
	add.s64 	%rd208, %rd208, 4;
	setp.ne.s32 	%p6, %r4877, 22;
	mov.b32 	%r4878, 0;
	mov.u32 	%r4879, %r4878;
	mov.u32 	%r4880, %r4878;
	mov.u32 	%r4881, %r4878;
	mov.u32 	%r4882, %r4878;
	@%p6 bra 	$L__BB0_8;
	st.local.u32 	[%rd3], %r4876;
	mov.b32 	%r4883, 0;
	st.local.u32 	[%rd3+20], %r4883;
	st.local.u32 	[%rd3+40], %r4883;
	st.local.u32 	[%rd3+60], %r4883;
	st.local.u32 	[%rd3+80], %r4883;
	st.local.u32 	[%rd3+4], %r4883;
	st.local.u32 	[%rd3+24], %r4883;
	st.local.u32 	[%rd3+44], %r4883;
	st.local.u32 	[%rd3+64], %r4883;
	st.local.u32 	[%rd3+84], %r4883;
	st.local.u32 	[%rd3+8], %r4883;
	st.local.u32 	[%rd3+28], %r4883;
	st.local.u32 	[%rd3+48], %r4883;
	st.local.u32 	[%rd3+68], %r4883;
	st.local.u32 	[%rd3+88], %r4883;
	st.local.u32 	[%rd3+12], %r4875;
	st.local.u32 	[%rd3+32], %r4883;
	st.local.u32 	[%rd3+52], %r4883;
	st.local.u32 	[%rd3+72], %r4883;
	st.local.u32 	[%rd3+92], %r4883;
	st.local.u32 	[%rd3+16], %r4874;
	st.local.u32 	[%rd3+36], %r4883;
	st.local.u32 	[%rd3+56], %r4883;
	st.local.u32 	[%rd3+76], %r4883;
	st.local.u32 	[%rd3+96], %r4883;
	xor.b32  	%r2042, %r4876, -2128831035;
	mul.lo.s32 	%r2043, %r2042, 16777619;
	and.b32  	%r2044, %r2043, 65535;
	shr.u32 	%r32, %r2043, 16;
	mad.lo.s32 	%r2045, %r2044, 18000, %r32;
	add.s32 	%r33, %r2045, -1497169920;
	and.b32  	%r2046, %r2045, 65535;
	shr.u32 	%r2047, %r2045, 16;
	mad.lo.s32 	%r2048, %r2046, 18000, %r2047;
	add.s32 	%r34, %r2048, 1250033664;
	and.b32  	%r2049, %r2048, 65535;
	shr.u32 	%r2050, %r2048, 16;
	mad.lo.s32 	%r2051, %r2049, 18000, %r2050;
	add.s32 	%r35, %r2051, 224657408;
	and.b32  	%r2052, %r2051, 65535;
	shr.u32 	%r36, %r2051, 16;
	mad.lo.s32 	%r2053, %r2052, 18000, %r36;
	add.s32 	%r37, %r2053, -401866752;
	and.b32  	%r2054, %r2053, 65535;
	shr.u32 	%r2055, %r2053, 16;
	mad.lo.s32 	%r2056, %r2054, 18000, %r2055;
	add.s32 	%r38, %r2056, -193396736;
	and.b32  	%r2057, %r2056, 65535;
	shr.u32 	%r2058, %r2056, 16;
	mad.lo.s32 	%r2059, %r2057, 18000, %r2058;
	add.s32 	%r39, %r2059, -662306816;
	and.b32  	%r2060, %r2059, 65535;
	shr.u32 	%r40, %r2059, 16;
	mad.lo.s32 	%r2061, %r2060, 18000, %r40;
	add.s32 	%r41, %r2061, -1193410560;
	and.b32  	%r2062, %r2061, 65535;
	shr.u32 	%r2063, %r2061, 16;
	mad.lo.s32 	%r2064, %r2062, 18000, %r2063;
	add.s32 	%r42, %r2064, 758251520;
	and.b32  	%r2065, %r2064, 65535;
	shr.u32 	%r2066, %r2064, 16;
	mad.lo.s32 	%r2067, %r2065, 18000, %r2066;
	add.s32 	%r43, %r2067, 298516480;
	and.b32  	%r2068, %r2067, 65535;
	shr.u32 	%r44, %r2067, 16;
	mad.lo.s32 	%r2069, %r2068, 18000, %r44;
	add.s32 	%r45, %r2069, -1782448128;
	and.b32  	%r2070, %r2069, 65535;
	shr.u32 	%r2071, %r2069, 16;
	mad.lo.s32 	%r2072, %r2070, 18000, %r2071;
	add.s32 	%r46, %r2072, -1768226816;
	and.b32  	%r2073, %r2072, 65535;
	shr.u32 	%r2074, %r2072, 16;
	mad.lo.s32 	%r2075, %r2073, 18000, %r2074;
	add.s32 	%r47, %r2075, 1242365952;
	and.b32  	%r2076, %r2075, 65535;
	shr.u32 	%r48, %r2075, 16;
	mad.lo.s32 	%r2077, %r2076, 18000, %r48;
	add.s32 	%r49, %r2077, 71958528;
	and.b32  	%r2078, %r2077, 65535;
	shr.u32 	%r2079, %r2077, 16;
	mad.lo.s32 	%r2080, %r2078, 18000, %r2079;
	add.s32 	%r50, %r2080, -1944059904;
	and.b32  	%r2081, %r2080, 65535;
	shr.u32 	%r2082, %r2080, 16;
	mad.lo.s32 	%r2083, %r2081, 18000, %r2082;
	add.s32 	%r51, %r2083, 2072707072;
	and.b32  	%r2084, %r2083, 65535;
	shr.u32 	%r52, %r2083, 16;
	mad.lo.s32 	%r2085, %r2084, 18000, %r52;
	add.s32 	%r53, %r2085, 722337792;
	and.b32  	%r2086, %r2085, 65535;
	shr.u32 	%r2087, %r2085, 16;
	mad.lo.s32 	%r2088, %r2086, 18000, %r2087;
	add.s32 	%r54, %r2088, -831586304;
	and.b32  	%r2089, %r2088, 65535;
	shr.u32 	%r2090, %r2088, 16;
	mad.lo.s32 	%r2091, %r2089, 18000, %r2090;
	add.s32 	%r55, %r2091, 869269504;
	and.b32  	%r2092, %r2091, 65535;
	shr.u32 	%r56, %r2091, 16;
	mad.lo.s32 	%r2093, %r2092, 18000, %r56;
	add.s32 	%r57, %r2093, -1262288896;
	and.b32  	%r2094, %r2093, 65535;
	shr.u32 	%r2095, %r2093, 16;
	mad.lo.s32 	%r2096, %r2094, 18000, %r2095;
	add.s32 	%r58, %r2096, -248184832;
	and.b32  	%r2097, %r2096, 65535;
	shr.u32 	%r2098, %r2096, 16;
	mad.lo.s32 	%r2099, %r2097, 18000, %r2098;
	add.s32 	%r59, %r2099, 615776256;
	and.b32  	%r2100, %r2099, 65535;
	shr.u32 	%r60, %r2099, 16;
	mad.lo.s32 	%r2101, %r2100, 18000, %r60;
	add.s32 	%r61, %r2101, -706412544;
	and.b32  	%r2102, %r2101, 65535;
	shr.u32 	%r2103, %r2101, 16;
	mad.lo.s32 	%r2104, %r2102, 18000, %r2103;
	add.s32 	%r62, %r2104, -1616838656;
	and.b32  	%r2105, %r2104, 65535;
	shr.u32 	%r2106, %r2104, 16;
	mad.lo.s32 	%r2107, %r2105, 18000, %r2106;
	add.s32 	%r63, %r2107, -2119106560;
	and.b32  	%r2108, %r2107, 65535;
	shr.u32 	%r64, %r2107, 16;
	mad.lo.s32 	%r2109, %r2108, 18000, %r64;
	add.s32 	%r65, %r2109, 463798272;
	and.b32  	%r2110, %r2109, 65535;
	shr.u32 	%r2111, %r2109, 16;
	mad.lo.s32 	%r2112, %r2110, 18000, %r2111;
	add.s32 	%r66, %r2112, 1876295680;
	and.b32  	%r2113, %r2112, 65535;
	shr.u32 	%r2114, %r2112, 16;
	mad.lo.s32 	%r2115, %r2113, 18000, %r2114;
	add.s32 	%r67, %r2115, 1314783232;
	and.b32  	%r2116, %r2115, 65535;
	shr.u32 	%r68, %r2115, 16;
	mad.lo.s32 	%r2117, %r2116, 18000, %r68;
	add.s32 	%r69, %r2117, 1134821376;
	and.b32  	%r2118, %r2117, 65535;
	shr.u32 	%r2119, %r2117, 16;
	mad.lo.s32 	%r2120, %r2118, 18000, %r2119;
	add.s32 	%r70, %r2120, 712572928;
	and.b32  	%r2121, %r2120, 65535;
	shr.u32 	%r2122, %r2120, 16;
	mad.lo.s32 	%r2123, %r2121, 18000, %r2122;
	add.s32 	%r71, %r2123, -1580662784;
	and.b32  	%r2124, %r2123, 65535;
	shr.u32 	%r72, %r2123, 16;
	mad.lo.s32 	%r2125, %r2124, 18000, %r72;
	add.s32 	%r73, %r2125, -2090467328;
	and.b32  	%r2126, %r2125, 65535;
	shr.u32 	%r2127, %r2125, 16;
	mad.lo.s32 	%r74, %r2126, 18000, %r2127;
	add.s32 	%r75, %r74, -1608974336;
$L__BB0_10:
	mul.wide.u32 	%rd48, %r4883, 128;
	add.s64 	%rd49, %rd4, %rd48;
	add.s32 	%r590, %r4883, 1;
	xor.b32  	%r2128, %r590, -2128831035;
	xor.b32  	%r2129, %r4883, -2128831035;
	mul.lo.s32 	%r2130, %r2129, 16777619;
	mul.lo.s32 	%r2131, %r2129, 52822016;
	xor.b32  	%r2132, %r2131, %r2130;
	shr.u32 	%r2133, %r2132, 13;
	xor.b32  	%r2134, %r2133, %r2132;
	shl.b32 	%r2135, %r2134, 5;
	xor.b32  	%r2136, %r2135, %r2134;
	mad.lo.s32 	%r2137, %r2128, -827803209, 1234567;
	xor.b32  	%r2138, %r2137, %r33;
	xor.b32  	%r2139, %r2138, %r2136;
	shl.b32 	%r2140, %r2136, 17;
	xor.b32  	%r2141, %r2140, %r2136;
	shr.u32 	%r2142, %r2141, 13;
	xor.b32  	%r2143, %r2142, %r2141;
	shl.b32 	%r2144, %r2143, 5;
	xor.b32  	%r2145, %r2144, %r2143;
	mad.lo.s32 	%r2146, %r2128, -935198069, -627803230;
	xor.b32  	%r2147, %r2146, %r34;
	xor.b32  	%r2148, %r2147, %r2145;
	shl.b32 	%r2149, %r2145, 17;
	xor.b32  	%r2150, %r2149, %r2145;
	shr.u32 	%r2151, %r2150, 13;
	xor.b32  	%r2152, %r2151, %r2150;
	shl.b32 	%r2153, %r2152, 5;
	xor.b32  	%r2154, %r2153, %r2152;
	mad.lo.s32 	%r2155, %r2128, -1182263217, 249762113;
	xor.b32  	%r2156, %r2155, %r35;
	xor.b32  	%r2157, %r2156, %r2154;
	shl.b32 	%r2158, %r2154, 17;
	xor.b32  	%r2159, %r2158, %r2154;
	shr.u32 	%r2160, %r2159, 13;
	xor.b32  	%r2161, %r2160, %r2159;
	shl.b32 	%r2162, %r2161, 5;
	xor.b32  	%r2163, %r2162, %r2161;
	mad.lo.s32 	%r2164, %r2128, -1819903421, -2063010668;
	xor.b32  	%r2165, %r2164, %r37;
	xor.b32  	%r2166, %r2165, %r2163;
	st.local.v4.u32 	[%rd49], {%r2139, %r2148, %r2157, %r2166};
	shl.b32 	%r2167, %r2163, 17;
	xor.b32  	%r2168, %r2167, %r2163;
	shr.u32 	%r2169, %r2168, 13;
	xor.b32  	%r2170, %r2169, %r2168;
	shl.b32 	%r2171, %r2170, 5;
	xor.b32  	%r2172, %r2171, %r2170;
	mad.lo.s32 	%r2173, %r2128, 1898466983, -247581429;
	xor.b32  	%r2174, %r2173, %r38;
	xor.b32  	%r2175, %r2174, %r2172;
	shl.b32 	%r2176, %r2172, 17;
	xor.b32  	%r2177, %r2176, %r2172;
	shr.u32 	%r2178, %r2177, 13;
	xor.b32  	%r2179, %r2178, %r2177;
	shl.b32 	%r2180, %r2179, 5;
	xor.b32  	%r2181, %r2180, %r2179;
	mad.lo.s32 	%r2182, %r2128, -135498053, -1935679658;
	xor.b32  	%r2183, %r2182, %r39;
	xor.b32  	%r2184, %r2183, %r2181;
	shl.b32 	%r2185, %r2181, 17;
	xor.b32  	%r2186, %r2185, %r2181;
	shr.u32 	%r2187, %r2186, 13;
	xor.b32  	%r2188, %r2187, %r2186;
	shl.b32 	%r2189, %r2188, 5;
	xor.b32  	%r2190, %r2189, %r2188;
	mad.lo.s32 	%r2191, %r2128, 18715327, -1715073947;
	xor.b32  	%r2192, %r2191, %r41;
	xor.b32  	%r2193, %r2192, %r2190;
	shl.b32 	%r2194, %r2190, 17;
	xor.b32  	%r2195, %r2194, %r2190;
	shr.u32 	%r2196, %r2195, 13;
	xor.b32  	%r2197, %r2196, %r2195;
	shl.b32 	%r2198, %r2197, 5;
	xor.b32  	%r2199, %r2198, %r2197;
	mad.lo.s32 	%r2200, %r2128, -136235533, 1051780200;
	xor.b32  	%r2201, %r2200, %r42;
	xor.b32  	%r2202, %r2201, %r2199;
	st.local.v4.u32 	[%rd49+16], {%r2175, %r2184, %r2193, %r2202};
	shl.b32 	%r2203, %r2199, 17;
	xor.b32  	%r2204, %r2203, %r2199;
	shr.u32 	%r2205, %r2204, 13;
	xor.b32  	%r2206, %r2205, %r2204;
	shl.b32 	%r2207, %r2206, 5;
	xor.b32  	%r2208, %r2207, %r2206;
	mad.lo.s32 	%r2209, %r2128, 621316759, 331023823;
	xor.b32  	%r2210, %r2209, %r43;
	xor.b32  	%r2211, %r2210, %r2208;
	shl.b32 	%r2212, %r2208, 17;
	xor.b32  	%r2213, %r2212, %r2208;
	shr.u32 	%r2214, %r2213, 13;
	xor.b32  	%r2215, %r2214, %r2213;
	shl.b32 	%r2216, %r2215, 5;
	xor.b32  	%r2217, %r2216, %r2215;
	mad.lo.s32 	%r2218, %r2128, -1585994261, 1374748746;
	xor.b32  	%r2219, %r2218, %r45;
	xor.b32  	%r2220, %r2219, %r2217;
	shl.b32 	%r2221, %r2217, 17;
	xor.b32  	%r2222, %r2221, %r2217;
	shr.u32 	%r2223, %r2222, 13;
	xor.b32  	%r2224, %r2223, %r2222;
	shl.b32 	%r2225, %r2224, 5;
	xor.b32  	%r2226, %r2225, %r2224;
	mad.lo.s32 	%r2227, %r2128, 103271471, -614607927;
	xor.b32  	%r2228, %r2227, %r46;
	xor.b32  	%r2229, %r2228, %r2226;
	shl.b32 	%r2230, %r2226, 17;
	xor.b32  	%r2231, %r2230, %r2226;
	shr.u32 	%r2232, %r2231, 13;
	xor.b32  	%r2233, %r2232, %r2231;
	shl.b32 	%r2234, %r2233, 5;
	xor.b32  	%r2235, %r2234, %r2233;
	mad.lo.s32 	%r2236, %r2128, -1083448157, 1103078268;
	xor.b32  	%r2237, %r2236, %r47;
	xor.b32  	%r2238, %r2237, %r2235;
	st.local.v4.u32 	[%rd49+32], {%r2211, %r2220, %r2229, %r2238};
	shl.b32 	%r2239, %r2235, 17;
	xor.b32  	%r2240, %r2239, %r2235;
	shr.u32 	%r2241, %r2240, 13;
	xor.b32  	%r2242, %r2241, %r2240;
	shl.b32 	%r2243, %r2242, 5;
	xor.b32  	%r2244, %r2243, %r2242;
	mad.lo.s32 	%r2245, %r2128, -1465557625, 89263315;
	xor.b32  	%r2246, %r2245, %r49;
	xor.b32  	%r2247, %r2246, %r2244;
	shl.b32 	%r2248, %r2244, 17;
	xor.b32  	%r2249, %r2248, %r2244;
	shr.u32 	%r2250, %r2249, 13;
	xor.b32  	%r2251, %r2250, %r2249;
	shl.b32 	%r2252, %r2251, 5;
	xor.b32  	%r2253, %r2252, %r2251;
	mad.lo.s32 	%r2254, %r2128, -810368997, 2051068542;
	xor.b32  	%r2255, %r2254, %r50;
	xor.b32  	%r2256, %r2255, %r2253;
	shl.b32 	%r2257, %r2253, 17;
	xor.b32  	%r2258, %r2257, %r2253;
	shr.u32 	%r2259, %r2258, 13;
	xor.b32  	%r2260, %r2259, %r2258;
	shl.b32 	%r2261, %r2260, 5;
	xor.b32  	%r2262, %r2261, %r2260;
	mad.lo.s32 	%r2263, %r2128, 637547679, 53070701;
	xor.b32  	%r2264, %r2263, %r51;
	xor.b32  	%r2265, %r2264, %r2262;
	shl.b32 	%r2266, %r2262, 17;
	xor.b32  	%r2267, %r2266, %r2262;
	shr.u32 	%r2268, %r2267, 13;
	xor.b32  	%r2269, %r2268, %r2267;
	shl.b32 	%r2270, %r2269, 5;
	xor.b32  	%r2271, %r2270, %r2269;
	mad.lo.s32 	%r2272, %r2128, -1519045037, 1934378448;
	xor.b32  	%r2273, %r2272, %r53;
	xor.b32  	%r2274, %r2273, %r2271;
	st.local.v4.u32 	[%rd49+48], {%r2247, %r2256, %r2265, %r2274};
	shl.b32 	%r2275, %r2271, 17;
	xor.b32  	%r2276, %r2275, %r2271;
	shr.u32 	%r2277, %r2276, 13;
	xor.b32  	%r2278, %r2277, %r2276;
	shl.b32 	%r2279, %r2278, 5;
	xor.b32  	%r2280, %r2279, %r2278;
	mad.lo.s32 	%r2281, %r2128, -1460553865, 2038582807;
	xor.b32  	%r2282, %r2281, %r54;
	xor.b32  	%r2283, %r2282, %r2280;
	shl.b32 	%r2284, %r2280, 17;
	xor.b32  	%r2285, %r2284, %r2280;
	shr.u32 	%r2286, %r2285, 13;
	xor.b32  	%r2287, %r2286, %r2285;
	shl.b32 	%r2288, %r2287, 5;
	xor.b32  	%r2289, %r2288, %r2287;
	mad.lo.s32 	%r2290, %r2128, 1196946763, 964266482;
	xor.b32  	%r2291, %r2290, %r55;
	xor.b32  	%r2292, %r2291, %r2289;
	shl.b32 	%r2293, %r2289, 17;
	xor.b32  	%r2294, %r2293, %r2289;
	shr.u32 	%r2295, %r2294, 13;
	xor.b32  	%r2296, %r2295, %r2294;
	shl.b32 	%r2297, %r2296, 5;
	xor.b32  	%r2298, %r2297, %r2296;
	mad.lo.s32 	%r2299, %r2128, -1909507057, -1134979247;
	xor.b32  	%r2300, %r2299, %r57;
	xor.b32  	%r2301, %r2300, %r2298;
	shl.b32 	%r2302, %r2298, 17;
	xor.b32  	%r2303, %r2302, %r2298;
	shr.u32 	%r2304, %r2303, 13;
	xor.b32  	%r2305, %r2304, %r2303;
	shl.b32 	%r2306, %r2305, 5;
	xor.b32  	%r2307, %r2306, %r2305;
	mad.lo.s32 	%r2308, %r2128, 2112805635, -137289884;
	xor.b32  	%r2309, %r2308, %r58;
	xor.b32  	%r2310, %r2309, %r2307;
	st.local.v4.u32 	[%rd49+64], {%r2283, %r2292, %r2301, %r2310};
	shl.b32 	%r2311, %r2307, 17;
	xor.b32  	%r2312, %r2311, %r2307;
	shr.u32 	%r2313, %r2312, 13;
	xor.b32  	%r2314, %r2313, %r2312;
	shl.b32 	%r2315, %r2314, 5;
	xor.b32  	%r2316, %r2315, %r2314;
	mad.lo.s32 	%r2317, %r2128, -731412377, 814026139;
	xor.b32  	%r2318, %r2317, %r59;
	xor.b32  	%r2319, %r2318, %r2316;
	shl.b32 	%r2320, %r2316, 17;
	xor.b32  	%r2321, %r2320, %r2316;
	shr.u32 	%r2322, %r2321, 13;
	xor.b32  	%r2323, %r2322, %r2321;
	shl.b32 	%r2324, %r2323, 5;
	xor.b32  	%r2325, %r2324, %r2323;
	mad.lo.s32 	%r2326, %r2128, -516131461, -1444242778;
	xor.b32  	%r2327, %r2326, %r61;
	xor.b32  	%r2328, %r2327, %r2325;
	shl.b32 	%r2329, %r2325, 17;
	xor.b32  	%r2330, %r2329, %r2325;
	shr.u32 	%r2331, %r2330, 13;
	xor.b32  	%r2332, %r2331, %r2330;
	shl.b32 	%r2333, %r2332, 5;
	xor.b32  	%r2334, %r2333, %r2332;
	mad.lo.s32 	%r2335, %r2128, -455323009, -1787749515;
	xor.b32  	%r2336, %r2335, %r62;
	xor.b32  	%r2337, %r2336, %r2334;
	shl.b32 	%r2338, %r2334, 17;
	xor.b32  	%r2339, %r2338, %r2334;
	shr.u32 	%r2340, %r2339, 13;
	xor.b32  	%r2341, %r2340, %r2339;
	shl.b32 	%r2342, %r2341, 5;
	xor.b32  	%r2343, %r2342, %r2341;
	mad.lo.s32 	%r2344, %r2128, -954367309, -2055224264;
	xor.b32  	%r2345, %r2344, %r63;
	xor.b32  	%r2346, %r2345, %r2343;
	st.local.v4.u32 	[%rd49+80], {%r2319, %r2328, %r2337, %r2346};
	shl.b32 	%r2347, %r2343, 17;
	xor.b32  	%r2348, %r2347, %r2343;
	shr.u32 	%r2349, %r2348, 13;
	xor.b32  	%r2350, %r2349, %r2348;
	shl.b32 	%r2351, %r2350, 5;
	xor.b32  	%r2352, %r2351, %r2350;
	mad.lo.s32 	%r2353, %r2128, 1962393687, 680644447;
	xor.b32  	%r2354, %r2353, %r65;
	xor.b32  	%r2355, %r2354, %r2352;
	shl.b32 	%r2356, %r2352, 17;
	xor.b32  	%r2357, %r2356, %r2352;
	shr.u32 	%r2358, %r2357, 13;
	xor.b32  	%r2359, %r2358, %r2357;
	shl.b32 	%r2360, %r2359, 5;
	xor.b32  	%r2361, %r2360, %r2359;
	mad.lo.s32 	%r2362, %r2128, -8359765, -1279477606;
	xor.b32  	%r2363, %r2362, %r66;
	xor.b32  	%r2364, %r2363, %r2361;
	shl.b32 	%r2365, %r2361, 17;
	xor.b32  	%r2366, %r2365, %r2361;
	shr.u32 	%r2367, %r2366, 13;
	xor.b32  	%r2368, %r2367, %r2366;
	shl.b32 	%r2369, %r2368, 5;
	xor.b32  	%r2370, %r2369, %r2368;
	mad.lo.s32 	%r2371, %r2128, -1874991121, 1009548249;
	xor.b32  	%r2372, %r2371, %r67;
	xor.b32  	%r2373, %r2372, %r2370;
	shl.b32 	%r2374, %r2370, 17;
	xor.b32  	%r2375, %r2374, %r2370;
	shr.u32 	%r2376, %r2375, 13;
	xor.b32  	%r2377, %r2376, %r2375;
	shl.b32 	%r2378, %r2377, 5;
	xor.b32  	%r2379, %r2378, %r2377;
	mad.lo.s32 	%r2380, %r2128, -1907827357, -304805812;
	xor.b32  	%r2381, %r2380, %r69;
	xor.b32  	%r2382, %r2381, %r2379;
	st.local.v4.u32 	[%rd49+96], {%r2355, %r2364, %r2373, %r2382};
	shl.b32 	%r2383, %r2379, 17;
	xor.b32  	%r2384, %r2383, %r2379;
	shr.u32 	%r2385, %r2384, 13;
	xor.b32  	%r2386, %r2385, %r2384;
	shl.b32 	%r2387, %r2386, 5;
	xor.b32  	%r2388, %r2387, %r2386;
	mad.lo.s32 	%r2389, %r2128, -2131079353, 1298290531;
	xor.b32  	%r2390, %r2389, %r70;
	xor.b32  	%r2391, %r2390, %r2388;
	shl.b32 	%r2392, %r2388, 17;
	xor.b32  	%r2393, %r2392, %r2388;
	shr.u32 	%r2394, %r2393, 13;
	xor.b32  	%r2395, %r2394, %r2393;
	shl.b32 	%r2396, %r2395, 5;
	xor.b32  	%r2397, %r2396, %r2395;
	mad.lo.s32 	%r2398, %r2128, 1304368859, 1302714318;
	xor.b32  	%r2399, %r2398, %r71;
	xor.b32  	%r2400, %r2399, %r2397;
	shl.b32 	%r2401, %r2397, 17;
	xor.b32  	%r2402, %r2401, %r2397;
	shr.u32 	%r2403, %r2402, 13;
	xor.b32  	%r2404, %r2403, %r2402;
	shl.b32 	%r2405, %r2404, 5;
	xor.b32  	%r2406, %r2405, %r2404;
	mad.lo.s32 	%r2407, %r2128, 218721375, 1906580605;
	xor.b32  	%r2408, %r2407, %r73;
	xor.b32  	%r2409, %r2408, %r2406;
	shl.b32 	%r2410, %r2406, 17;
	xor.b32  	%r2411, %r2410, %r2406;
	shr.u32 	%r2412, %r2411, 13;
	xor.b32  	%r2413, %r2412, %r2411;
	shl.b32 	%r2414, %r2413, 5;
	mad.lo.s32 	%r2415, %r2128, 1466669843, 1919745952;
	xor.b32  	%r2416, %r2414, %r2415;
	xor.b32  	%r2417, %r2416, %r2413;
	xor.b32  	%r2418, %r2417, %r75;
	st.local.v4.u32 	[%rd49+112], {%r2391, %r2400, %r2409, %r2418};
	setp.eq.s32 	%p7, %r590, 16;
	mov.u32 	%r4883, %r590;
	@%p7 bra 	$L__BB0_11;
	bra.uni 	$L__BB0_10;
$L__BB0_11:
	ld.local.v4.u32 	{%r5395, %r5394, %r5393, %r5392}, [%rd4];
	ld.local.v4.u32 	{%r5391, %r5390, %r5389, %r5388}, [%rd4+16];
	ld.local.v4.u32 	{%r5387, %r5386, %r5385, %r5384}, [%rd4+32];
	ld.local.v4.u32 	{%r5383, %r5382, %r5381, %r5380}, [%rd4+48];
	ld.local.v4.u32 	{%r5379, %r5378, %r5377, %r5376}, [%rd4+64];
	ld.local.v4.u32 	{%r5375, %r5374, %r5373, %r5372}, [%rd4+80];
	ld.local.v4.u32 	{%r5371, %r5370, %r5369, %r5368}, [%rd4+96];
	ld.local.v4.u32 	{%r5367, %r5366, %r5365, %r5364}, [%rd4+112];
	ld.local.v4.u32 	{%r5363, %r5362, %r5361, %r5360}, [%rd4+128];
	ld.local.v4.u32 	{%r5359, %r5358, %r5357, %r5356}, [%rd4+144];
	ld.local.v4.u32 	{%r5355, %r5354, %r5353, %r5352}, [%rd4+160];
	ld.local.v4.u32 	{%r5351, %r5350, %r5349, %r5348}, [%rd4+176];
	ld.local.v4.u32 	{%r5347, %r5346, %r5345, %r5344}, [%rd4+192];
	ld.local.v4.u32 	{%r5343, %r5342, %r5341, %r5340}, [%rd4+208];
	ld.local.v4.u32 	{%r5339, %r5338, %r5337, %r5336}, [%rd4+224];
	ld.local.v4.u32 	{%r5335, %r5334, %r5333, %r5332}, [%rd4+240];
	ld.local.v4.u32 	{%r5331, %r5330, %r5329, %r5328}, [%rd4+256];
	ld.local.v4.u32 	{%r5327, %r5326, %r5325, %r5324}, [%rd4+272];
	ld.local.v4.u32 	{%r5323, %r5322, %r5321, %r5320}, [%rd4+288];
	ld.local.v4.u32 	{%r5319, %r5318, %r5317, %r5316}, [%rd4+304];
	ld.local.v4.u32 	{%r5315, %r5314, %r5313, %r5312}, [%rd4+320];
	ld.local.v4.u32 	{%r5311, %r5310, %r5309, %r5308}, [%rd4+336];
	ld.local.v4.u32 	{%r5307, %r5306, %r5305, %r5304}, [%rd4+352];
	ld.local.v4.u32 	{%r5303, %r5302, %r5301, %r5300}, [%rd4+368];
	ld.local.v4.u32 	{%r5299, %r5298, %r5297, %r5296}, [%rd4+384];
	ld.local.v4.u32 	{%r5295, %r5294, %r5293, %r5292}, [%rd4+400];
	ld.local.v4.u32 	{%r5291, %r5290, %r5289, %r5288}, [%rd4+416];
	ld.local.v4.u32 	{%r5287, %r5286, %r5285, %r5284}, [%rd4+432];
	ld.local.v4.u32 	{%r5283, %r5282, %r5281, %r5280}, [%rd4+448];
	ld.local.v4.u32 	{%r5279, %r5278, %r5277, %r5276}, [%rd4+464];
	ld.local.v4.u32 	{%r5275, %r5274, %r5273, %r5272}, [%rd4+480];
	ld.local.v4.u32 	{%r5271, %r5270, %r5269, %r5268}, [%rd4+496];
	ld.local.v4.u32 	{%r5267, %r5266, %r5265, %r5264}, [%rd4+512];
	ld.local.v4.u32 	{%r5263, %r5262, %r5261, %r5260}, [%rd4+528];
	ld.local.v4.u32 	{%r5259, %r5258, %r5257, %r5256}, [%rd4+544];
	ld.local.v4.u32 	{%r5255, %r5254, %r5253, %r5252}, [%rd4+560];
	ld.local.v4.u32 	{%r5251, %r5250, %r5249, %r5248}, [%rd4+576];
	ld.local.v4.u32 	{%r5247, %r5246, %r5245, %r5244}, [%rd4+592];
	ld.local.v4.u32 	{%r5243, %r5242, %r5241, %r5240}, [%rd4+608];
	ld.local.v4.u32 	{%r5239, %r5238, %r5237, %r5236}, [%rd4+624];
	ld.local.v4.u32 	{%r5235, %r5234, %r5233, %r5232}, [%rd4+640];
	ld.local.v4.u32 	{%r5231, %r5230, %r5229, %r5228}, [%rd4+656];
	ld.local.v4.u32 	{%r5227, %r5226, %r5225, %r5224}, [%rd4+672];
	ld.local.v4.u32 	{%r5223, %r5222, %r5221, %r5220}, [%rd4+688];
	ld.local.v4.u32 	{%r5219, %r5218, %r5217, %r5216}, [%rd4+704];
	ld.local.v4.u32 	{%r5215, %r5214, %r5213, %r5212}, [%rd4+720];
	ld.local.v4.u32 	{%r5211, %r5210, %r5209, %r5208}, [%rd4+736];
	ld.local.v4.u32 	{%r5207, %r5206, %r5205, %r5204}, [%rd4+752];
	ld.local.v4.u32 	{%r5203, %r5202, %r5201, %r5200}, [%rd4+768];
	ld.local.v4.u32 	{%r5199, %r5198, %r5197, %r5196}, [%rd4+784];
	ld.local.v4.u32 	{%r5195, %r5194, %r5193, %r5192}, [%rd4+800];
	ld.local.v4.u32 	{%r5191, %r5190, %r5189, %r5188}, [%rd4+816];
	ld.local.v4.u32 	{%r5187, %r5186, %r5185, %r5184}, [%rd4+832];
	ld.local.v4.u32 	{%r5183, %r5182, %r5181, %r5180}, [%rd4+848];
	ld.local.v4.u32 	{%r5179, %r5178, %r5177, %r5176}, [%rd4+864];
	ld.local.v4.u32 	{%r5175, %r5174, %r5173, %r5172}, [%rd4+880];
	ld.local.v4.u32 	{%r5171, %r5170, %r5169, %r5168}, [%rd4+896];
	ld.local.v4.u32 	{%r5167, %r5166, %r5165, %r5164}, [%rd4+912];
	ld.local.v4.u32 	{%r5163, %r5162, %r5161, %r5160}, [%rd4+928];
	ld.local.v4.u32 	{%r5159, %r5158, %r5157, %r5156}, [%rd4+944];
	ld.local.v4.u32 	{%r5155, %r5154, %r5153, %r5152}, [%rd4+960];
	ld.local.v4.u32 	{%r5151, %r5150, %r5149, %r5148}, [%rd4+976];
	ld.local.v4.u32 	{%r5147, %r5146, %r5145, %r5144}, [%rd4+992];
	ld.local.v4.u32 	{%r5143, %r5142, %r5141, %r5140}, [%rd4+1008];
	ld.local.v4.u32 	{%r5139, %r5138, %r5137, %r5136}, [%rd4+1024];
	ld.local.v4.u32 	{%r5135, %r5134, %r5133, %r5132}, [%rd4+1040];
	ld.local.v4.u32 	{%r5131, %r5130, %r5129, %r5128}, [%rd4+1056];
	ld.local.v4.u32 	{%r5127, %r5126, %r5125, %r5124}, [%rd4+1072];
	ld.local.v4.u32 	{%r5123, %r5122, %r5121, %r5120}, [%rd4+1088];
	ld.local.v4.u32 	{%r5119, %r5118, %r5117, %r5116}, [%rd4+1104];
	ld.local.v4.u32 	{%r5115, %r5114, %r5113, %r5112}, [%rd4+1120];
	ld.local.v4.u32 	{%r5111, %r5110, %r5109, %r5108}, [%rd4+1136];
	ld.local.v4.u32 	{%r5107, %r5106, %r5105, %r5104}, [%rd4+1152];
	ld.local.v4.u32 	{%r5103, %r5102, %r5101, %r5100}, [%rd4+1168];
	ld.local.v4.u32 	{%r5099, %r5098, %r5097, %r5096}, [%rd4+1184];
	ld.local.v4.u32 	{%r5095, %r5094, %r5093, %r5092}, [%rd4+1200];
	ld.local.v4.u32 	{%r5091, %r5090, %r5089, %r5088}, [%rd4+1216];
	ld.local.v4.u32 	{%r5087, %r5086, %r5085, %r5084}, [%rd4+1232];
	ld.local.v4.u32 	{%r5083, %r5082, %r5081, %r5080}, [%rd4+1248];
	ld.local.v4.u32 	{%r5079, %r5078, %r5077, %r5076}, [%rd4+1264];
	ld.local.v4.u32 	{%r5075, %r5074, %r5073, %r5072}, [%rd4+1280];
	ld.local.v4.u32 	{%r5071, %r5070, %r5069, %r5068}, [%rd4+1296];
	ld.local.v4.u32 	{%r5067, %r5066, %r5065, %r5064}, [%rd4+1312];
	ld.local.v4.u32 	{%r5063, %r5062, %r5061, %r5060}, [%rd4+1328];
	ld.local.v4.u32 	{%r5059, %r5058, %r5057, %r5056}, [%rd4+1344];
	ld.local.v4.u32 	{%r5055, %r5054, %r5053, %r5052}, [%rd4+1360];
	ld.local.v4.u32 	{%r5051, %r5050, %r5049, %r5048}, [%rd4+1376];
	ld.local.v4.u32 	{%r5047, %r5046, %r5045, %r5044}, [%rd4+1392];
	ld.local.v4.u32 	{%r5043, %r5042, %r5041, %r5040}, [%rd4+1408];
	ld.local.v4.u32 	{%r5039, %r5038, %r5037, %r5036}, [%rd4+1424];
	ld.local.v4.u32 	{%r5035, %r5034, %r5033, %r5032}, [%rd4+1440];
	ld.local.v4.u32 	{%r5031, %r5030, %r5029, %r5028}, [%rd4+1456];
	ld.local.v4.u32 	{%r5027, %r5026, %r5025, %r5024}, [%rd4+1472];
	ld.local.v4.u32 	{%r5023, %r5022, %r5021, %r5020}, [%rd4+1488];
	ld.local.v4.u32 	{%r5019, %r5018, %r5017, %r5016}, [%rd4+1504];
	ld.local.v4.u32 	{%r5015, %r5014, %r5013, %r5012}, [%rd4+1520];
	ld.local.v4.u32 	{%r5011, %r5010, %r5009, %r5008}, [%rd4+1536];
	ld.local.v4.u32 	{%r5007, %r5006, %r5005, %r5004}, [%rd4+1552];
	ld.local.v4.u32 	{%r5003, %r5002, %r5001, %r5000}, [%rd4+1568];
	ld.local.v4.u32 	{%r4999, %r4998, %r4997, %r4996}, [%rd4+1584];
	ld.local.v4.u32 	{%r4995, %r4994, %r4993, %r4992}, [%rd4+1600];
	ld.local.v4.u32 	{%r4991, %r4990, %r4989, %r4988}, [%rd4+1616];
	ld.local.v4.u32 	{%r4987, %r4986, %r4985, %r4984}, [%rd4+1632];
	ld.local.v4.u32 	{%r4983, %r4982, %r4981, %r4980}, [%rd4+1648];
	ld.local.v4.u32 	{%r4979, %r4978, %r4977, %r4976}, [%rd4+1664];
	ld.local.v4.u32 	{%r4975, %r4974, %r4973, %r4972}, [%rd4+1680];
	ld.local.v4.u32 	{%r4971, %r4970, %r4969, %r4968}, [%rd4+1696];
	ld.local.v4.u32 	{%r4967, %r4966, %r4965, %r4964}, [%rd4+1712];
	ld.local.v4.u32 	{%r4963, %r4962, %r4961, %r4960}, [%rd4+1728];
	ld.local.v4.u32 	{%r4959, %r4958, %r4957, %r4956}, [%rd4+1744];
	ld.local.v4.u32 	{%r4955, %r4954, %r4953, %r4952}, [%rd4+1760];
	ld.local.v4.u32 	{%r4951, %r4950, %r4949, %r4948}, [%rd4+1776];
	ld.local.v4.u32 	{%r4947, %r4946, %r4945, %r4944}, [%rd4+1792];
	ld.local.v4.u32 	{%r4943, %r4942, %r4941, %r4940}, [%rd4+1808];
	ld.local.v4.u32 	{%r4939, %r4938, %r4937, %r4936}, [%rd4+1824];
	ld.local.v4.u32 	{%r4935, %r4934, %r4933, %r4932}, [%rd4+1840];
	ld.local.v4.u32 	{%r4931, %r4930, %r4929, %r4928}, [%rd4+1856];
	ld.local.v4.u32 	{%r4927, %r4926, %r4925, %r4924}, [%rd4+1872];
	ld.local.v4.u32 	{%r4923, %r4922, %r4921, %r4920}, [%rd4+1888];
	ld.local.v4.u32 	{%r4919, %r4918, %r4917, %r4916}, [%rd4+1904];
	ld.local.v4.u32 	{%r4915, %r4914, %r4913, %r4912}, [%rd4+1920];
	ld.local.v4.u32 	{%r4911, %r4910, %r4909, %r4908}, [%rd4+1936];
	ld.local.v4.u32 	{%r4907, %r4906, %r4905, %r4904}, [%rd4+1952];
	ld.local.v4.u32 	{%r4903, %r4902, %r4901, %r4900}, [%rd4+1968];
	ld.local.v4.u32 	{%r4899, %r4898, %r4897, %r4896}, [%rd4+1984];
	ld.local.v4.u32 	{%r4895, %r4894, %r4893, %r4892}, [%rd4+2000];
	ld.local.v4.u32 	{%r4891, %r4890, %r4889, %r4888}, [%rd4+2016];
	ld.local.v4.u32 	{%r4887, %r4886, %r4885, %r4884}, [%rd4+2032];
	and.b32  	%r2420, %r74, 65535;
	shr.u32 	%r2421, %r74, 16;
	mad.lo.s32 	%r588, %r2420, 18000, %r2421;
	mov.b32 	%r5396, 0;
$L__BB0_12:
	xor.b32  	%r2423, %r5395, -2128831035;
	mul.lo.s32 	%r2424, %r2423, 16777619;
	xor.b32  	%r2425, %r5394, %r2424;
	mul.lo.s32 	%r2426, %r2425, 16777619;
	xor.b32  	%r2427, %r5393, %r2426;
	mul.lo.s32 	%r2428, %r2427, 16777619;
	xor.b32  	%r2429, %r5392, %r2428;
	mul.lo.s32 	%r2430, %r2429, 16777619;
	xor.b32  	%r2431, %r5391, %r2430;
	mul.lo.s32 	%r2432, %r2431, 16777619;
	xor.b32  	%r2433, %r5390, %r2432;
	mul.lo.s32 	%r2434, %r2433, 16777619;
	xor.b32  	%r2435, %r5389, %r2434;
	mul.lo.s32 	%r2436, %r2435, 16777619;
	xor.b32  	%r2437, %r5388, %r2436;
	mul.lo.s32 	%r2438, %r2437, 16777619;
	xor.b32  	%r2439, %r5387, %r2438;
	mul.lo.s32 	%r2440, %r2439, 16777619;
	xor.b32  	%r2441, %r5386, %r2440;
	mul.lo.s32 	%r2442, %r2441, 16777619;
	xor.b32  	%r2443, %r5385, %r2442;
	mul.lo.s32 	%r2444, %r2443, 16777619;
	xor.b32  	%r2445, %r5384, %r2444;
	mul.lo.s32 	%r2446, %r2445, 16777619;
	xor.b32  	%r2447, %r5383, %r2446;
	mul.lo.s32 	%r2448, %r2447, 16777619;
	xor.b32  	%r2449, %r5382, %r2448;
	mul.lo.s32 	%r2450, %r2449, 16777619;
	xor.b32  	%r2451, %r5381, %r2450;
	mul.lo.s32 	%r2452, %r2451, 16777619;
	xor.b32  	%r2453, %r5380, %r2452;
	mul.lo.s32 	%r2454, %r2453, 16777619;
	xor.b32  	%r2455, %r5379, %r2454;
	mul.lo.s32 	%r2456, %r2455, 16777619;
	xor.b32  	%r2457, %r5378, %r2456;
	mul.lo.s32 	%r2458, %r2457, 16777619;
	xor.b32  	%r2459, %r5377, %r2458;
	mul.lo.s32 	%r2460, %r2459, 16777619;
	xor.b32  	%r2461, %r5376, %r2460;
	mul.lo.s32 	%r2462, %r2461, 16777619;
	xor.b32  	%r2463, %r5375, %r2462;
	mul.lo.s32 	%r2464, %r2463, 16777619;
	xor.b32  	%r2465, %r5374, %r2464;
	mul.lo.s32 	%r2466, %r2465, 16777619;
	xor.b32  	%r2467, %r5373, %r2466;
	mul.lo.s32 	%r2468, %r2467, 16777619;
	xor.b32  	%r2469, %r5372, %r2468;
	mul.lo.s32 	%r2470, %r2469, 16777619;
	xor.b32  	%r2471, %r5371, %r2470;
	mul.lo.s32 	%r2472, %r2471, 16777619;
	xor.b32  	%r2473, %r5370, %r2472;
	mul.lo.s32 	%r2474, %r2473, 16777619;
	xor.b32  	%r2475, %r5369, %r2474;
	mul.lo.s32 	%r2476, %r2475, 16777619;
	xor.b32  	%r2477, %r5368, %r2476;
	mul.lo.s32 	%r2478, %r2477, 16777619;
	xor.b32  	%r2479, %r5367, %r2478;
	mul.lo.s32 	%r2480, %r2479, 16777619;
	xor.b32  	%r2481, %r5366, %r2480;
	mul.lo.s32 	%r2482, %r2481, 16777619;
	xor.b32  	%r2483, %r5365, %r2482;
	mul.lo.s32 	%r2484, %r2483, 16777619;
	xor.b32  	%r2485, %r5364, %r2484;
	mul.lo.s32 	%r2486, %r2485, 16777619;
	xor.b32  	%r2487, %r5363, -2128831035;
	mul.lo.s32 	%r2488, %r2487, 16777619;
	xor.b32  	%r2489, %r5362, %r2488;
	mul.lo.s32 	%r2490, %r2489, 16777619;
	xor.b32  	%r2491, %r5361, %r2490;
	mul.lo.s32 	%r2492, %r2491, 16777619;
	xor.b32  	%r2493, %r5360, %r2492;
	mul.lo.s32 	%r2494, %r2493, 16777619;
	xor.b32  	%r2495, %r5359, %r2494;
	mul.lo.s32 	%r2496, %r2495, 16777619;
	xor.b32  	%r2497, %r5358, %r2496;
	mul.lo.s32 	%r2498, %r2497, 16777619;
	xor.b32  	%r2499, %r5357, %r2498;
	mul.lo.s32 	%r2500, %r2499, 16777619;
	xor.b32  	%r2501, %r5356, %r2500;
	mul.lo.s32 	%r2502, %r2501, 16777619;
	xor.b32  	%r2503, %r5355, %r2502;
	mul.lo.s32 	%r2504, %r2503, 16777619;
	xor.b32  	%r2505, %r5354, %r2504;
	mul.lo.s32 	%r2506, %r2505, 16777619;
	xor.b32  	%r2507, %r5353, %r2506;
	mul.lo.s32 	%r2508, %r2507, 16777619;
	xor.b32  	%r2509, %r5352, %r2508;
	mul.lo.s32 	%r2510, %r2509, 16777619;
	xor.b32  	%r2511, %r5351, %r2510;
	mul.lo.s32 	%r2512, %r2511, 16777619;
	xor.b32  	%r2513, %r5350, %r2512;
	mul.lo.s32 	%r2514, %r2513, 16777619;
	xor.b32  	%r2515, %r5349, %r2514;
	mul.lo.s32 	%r2516, %r2515, 16777619;
	xor.b32  	%r2517, %r5348, %r2516;
	mul.lo.s32 	%r2518, %r2517, 16777619;
	xor.b32  	%r2519, %r5347, %r2518;
	mul.lo.s32 	%r2520, %r2519, 16777619;
	xor.b32  	%r2521, %r5346, %r2520;
	mul.lo.s32 	%r2522, %r2521, 16777619;
	xor.b32  	%r2523, %r5345, %r2522;
	mul.lo.s32 	%r2524, %r2523, 16777619;
	xor.b32  	%r2525, %r5344, %r2524;
	mul.lo.s32 	%r2526, %r2525, 16777619;
	xor.b32  	%r2527, %r5343, %r2526;
	mul.lo.s32 	%r2528, %r2527, 16777619;
	xor.b32  	%r2529, %r5342, %r2528;
	mul.lo.s32 	%r2530, %r2529, 16777619;
	xor.b32  	%r2531, %r5341, %r2530;
	mul.lo.s32 	%r2532, %r2531, 16777619;
	xor.b32  	%r2533, %r5340, %r2532;
	mul.lo.s32 	%r2534, %r2533, 16777619;
	xor.b32  	%r2535, %r5339, %r2534;
	mul.lo.s32 	%r2536, %r2535, 16777619;
	xor.b32  	%r2537, %r5338, %r2536;
	mul.lo.s32 	%r2538, %r2537, 16777619;
	xor.b32  	%r2539, %r5337, %r2538;
	mul.lo.s32 	%r2540, %r2539, 16777619;
	xor.b32  	%r2541, %r5336, %r2540;
	mul.lo.s32 	%r2542, %r2541, 16777619;
	xor.b32  	%r2543, %r5335, %r2542;
	mul.lo.s32 	%r2544, %r2543, 16777619;
	xor.b32  	%r2545, %r5334, %r2544;
	mul.lo.s32 	%r2546, %r2545, 16777619;
	xor.b32  	%r2547, %r5333, %r2546;
	mul.lo.s32 	%r2548, %r2547, 16777619;
	xor.b32  	%r2549, %r5332, %r2548;
	mul.lo.s32 	%r2550, %r2549, 16777619;
	xor.b32  	%r2551, %r5331, -2128831035;
	mul.lo.s32 	%r2552, %r2551, 16777619;
	xor.b32  	%r2553, %r5330, %r2552;
	mul.lo.s32 	%r2554, %r2553, 16777619;
	xor.b32  	%r2555, %r5329, %r2554;
	mul.lo.s32 	%r2556, %r2555, 16777619;
	xor.b32  	%r2557, %r5328, %r2556;
	mul.lo.s32 	%r2558, %r2557, 16777619;
	xor.b32  	%r2559, %r5327, %r2558;
	mul.lo.s32 	%r2560, %r2559, 16777619;
	xor.b32  	%r2561, %r5326, %r2560;
	mul.lo.s32 	%r2562, %r2561, 16777619;
	xor.b32  	%r2563, %r5325, %r2562;
	mul.lo.s32 	%r2564, %r2563, 16777619;
	xor.b32  	%r2565, %r5324, %r2564;
	mul.lo.s32 	%r2566, %r2565, 16777619;
	xor.b32  	%r2567, %r5323, %r2566;
	mul.lo.s32 	%r2568, %r2567, 16777619;
	xor.b32  	%r2569, %r5322, %r2568;
	mul.lo.s32 	%r2570, %r2569, 16777619;
	xor.b32  	%r2571, %r5321, %r2570;
	mul.lo.s32 	%r2572, %r2571, 16777619;
	xor.b32  	%r2573, %r5320, %r2572;
	mul.lo.s32 	%r2574, %r2573, 16777619;
	xor.b32  	%r2575, %r5319, %r2574;
	mul.lo.s32 	%r2576, %r2575, 16777619;
	xor.b32  	%r2577, %r5318, %r2576;
	mul.lo.s32 	%r2578, %r2577, 16777619;
	xor.b32  	%r2579, %r5317, %r2578;
	mul.lo.s32 	%r2580, %r2579, 16777619;
	xor.b32  	%r2581, %r5316, %r2580;
	mul.lo.s32 	%r2582, %r2581, 16777619;
	xor.b32  	%r2583, %r5315, %r2582;
	mul.lo.s32 	%r2584, %r2583, 16777619;
	xor.b32  	%r2585, %r5314, %r2584;
	mul.lo.s32 	%r2586, %r2585, 16777619;
	xor.b32  	%r2587, %r5313, %r2586;
	mul.lo.s32 	%r2588, %r2587, 16777619;
	xor.b32  	%r2589, %r5312, %r2588;
	mul.lo.s32 	%r2590, %r2589, 16777619;
	xor.b32  	%r2591, %r5311, %r2590;
	mul.lo.s32 	%r2592, %r2591, 16777619;
	xor.b32  	%r2593, %r5310, %r2592;
	mul.lo.s32 	%r2594, %r2593, 16777619;
	xor.b32  	%r2595, %r5309, %r2594;
	mul.lo.s32 	%r2596, %r2595, 16777619;
	xor.b32  	%r2597, %r5308, %r2596;
	mul.lo.s32 	%r2598, %r2597, 16777619;
	xor.b32  	%r2599, %r5307, %r2598;
	mul.lo.s32 	%r2600, %r2599, 16777619;
	xor.b32  	%r2601, %r5306, %r2600;
	mul.lo.s32 	%r2602, %r2601, 16777619;
	xor.b32  	%r2603, %r5305, %r2602;
	mul.lo.s32 	%r2604, %r2603, 16777619;
	xor.b32  	%r2605, %r5304, %r2604;
	mul.lo.s32 	%r2606, %r2605, 16777619;
	xor.b32  	%r2607, %r5303, %r2606;
	mul.lo.s32 	%r2608, %r2607, 16777619;
	xor.b32  	%r2609, %r5302, %r2608;
	mul.lo.s32 	%r2610, %r2609, 16777619;
	xor.b32  	%r2611, %r5301, %r2610;
	mul.lo.s32 	%r2612, %r2611, 16777619;
	xor.b32  	%r2613, %r5300, %r2612;
	mul.lo.s32 	%r2614, %r2613, 16777619;
	xor.b32  	%r2615, %r5299, -2128831035;
	mul.lo.s32 	%r2616, %r2615, 16777619;
	xor.b32  	%r2617, %r5298, %r2616;
	mul.lo.s32 	%r2618, %r2617, 16777619;
	xor.b32  	%r2619, %r5297, %r2618;
	mul.lo.s32 	%r2620, %r2619, 16777619;
	xor.b32  	%r2621, %r5296, %r2620;
	mul.lo.s32 	%r2622, %r2621, 16777619;
	xor.b32  	%r2623, %r5295, %r2622;
	mul.lo.s32 	%r2624, %r2623, 16777619;
	xor.b32  	%r2625, %r5294, %r2624;
	mul.lo.s32 	%r2626, %r2625, 16777619;
	xor.b32  	%r2627, %r5293, %r2626;
	mul.lo.s32 	%r2628, %r2627, 16777619;
	xor.b32  	%r2629, %r5292, %r2628;
	mul.lo.s32 	%r2630, %r2629, 16777619;
	xor.b32  	%r2631, %r5291, %r2630;
	mul.lo.s32 	%r2632, %r2631, 16777619;
	xor.b32  	%r2633, %r5290, %r2632;
	mul.lo.s32 	%r2634, %r2633, 16777619;
	xor.b32  	%r2635, %r5289, %r2634;
	mul.lo.s32 	%r2636, %r2635, 16777619;
	xor.b32  	%r2637, %r5288, %r2636;
	mul.lo.s32 	%r2638, %r2637, 16777619;
	xor.b32  	%r2639, %r5287, %r2638;
	mul.lo.s32 	%r2640, %r2639, 16777619;
	xor.b32  	%r2641, %r5286, %r2640;
	mul.lo.s32 	%r2642, %r2641, 16777619;
	xor.b32  	%r2643, %r5285, %r2642;
	mul.lo.s32 	%r2644, %r2643, 16777619;
	xor.b32  	%r2645, %r5284, %r2644;
	mul.lo.s32 	%r2646, %r2645, 16777619;
	xor.b32  	%r2647, %r5283, %r2646;
	mul.lo.s32 	%r2648, %r2647, 16777619;
	xor.b32  	%r2649, %r5282, %r2648;
	mul.lo.s32 	%r2650, %r2649, 16777619;
	xor.b32  	%r2651, %r5281, %r2650;
	mul.lo.s32 	%r2652, %r2651, 16777619;
	xor.b32  	%r2653, %r5280, %r2652;
	mul.lo.s32 	%r2654, %r2653, 16777619;
	xor.b32  	%r2655, %r5279, %r2654;
	mul.lo.s32 	%r2656, %r2655, 16777619;
	xor.b32  	%r2657, %r5278, %r2656;
	mul.lo.s32 	%r2658, %r2657, 16777619;
	xor.b32  	%r2659, %r5277, %r2658;
	mul.lo.s32 	%r2660, %r2659, 16777619;
	xor.b32  	%r2661, %r5276, %r2660;
	mul.lo.s32 	%r2662, %r2661, 16777619;
	xor.b32  	%r2663, %r5275, %r2662;
	mul.lo.s32 	%r2664, %r2663, 16777619;
	xor.b32  	%r2665, %r5274, %r2664;
	mul.lo.s32 	%r2666, %r2665, 16777619;
	xor.b32  	%r2667, %r5273, %r2666;
	mul.lo.s32 	%r2668, %r2667, 16777619;
	xor.b32  	%r2669, %r5272, %r2668;
	mul.lo.s32 	%r2670, %r2669, 16777619;
	xor.b32  	%r2671, %r5271, %r2670;
	mul.lo.s32 	%r2672, %r2671, 16777619;
	xor.b32  	%r2673, %r5270, %r2672;
	mul.lo.s32 	%r2674, %r2673, 16777619;
	xor.b32  	%r2675, %r5269, %r2674;
	mul.lo.s32 	%r2676, %r2675, 16777619;
	xor.b32  	%r2677, %r5268, %r2676;
	mul.lo.s32 	%r2678, %r2677, 16777619;
	st.local.v4.u32 	[%rd5], {%r2486, %r2550, %r2614, %r2678};
	xor.b32  	%r2679, %r5267, -2128831035;
	mul.lo.s32 	%r2680, %r2679, 16777619;
	xor.b32  	%r2681, %r5266, %r2680;
	mul.lo.s32 	%r2682, %r2681, 16777619;
	xor.b32  	%r2683, %r5265, %r2682;
	mul.lo.s32 	%r2684, %r2683, 16777619;
	xor.b32  	%r2685, %r5264, %r2684;
	mul.lo.s32 	%r2686, %r2685, 16777619;
	xor.b32  	%r2687, %r5263, %r2686;
	mul.lo.s32 	%r2688, %r2687, 16777619;
	xor.b32  	%r2689, %r5262, %r2688;
	mul.lo.s32 	%r2690, %r2689, 16777619;
	xor.b32  	%r2691, %r5261, %r2690;
	mul.lo.s32 	%r2692, %r2691, 16777619;
	xor.b32  	%r2693, %r5260, %r2692;
	mul.lo.s32 	%r2694, %r2693, 16777619;
	xor.b32  	%r2695, %r5259, %r2694;
	mul.lo.s32 	%r2696, %r2695, 16777619;
	xor.b32  	%r2697, %r5258, %r2696;
	mul.lo.s32 	%r2698, %r2697, 16777619;
	xor.b32  	%r2699, %r5257, %r2698;
	mul.lo.s32 	%r2700, %r2699, 16777619;
	xor.b32  	%r2701, %r5256, %r2700;
	mul.lo.s32 	%r2702, %r2701, 16777619;
	xor.b32  	%r2703, %r5255, %r2702;
	mul.lo.s32 	%r2704, %r2703, 16777619;
	xor.b32  	%r2705, %r5254, %r2704;
	mul.lo.s32 	%r2706, %r2705, 16777619;
	xor.b32  	%r2707, %r5253, %r2706;
	mul.lo.s32 	%r2708, %r2707, 16777619;
	xor.b32  	%r2709, %r5252, %r2708;
	mul.lo.s32 	%r2710, %r2709, 16777619;
	xor.b32  	%r2711, %r5251, %r2710;
	mul.lo.s32 	%r2712, %r2711, 16777619;
	xor.b32  	%r2713, %r5250, %r2712;
	mul.lo.s32 	%r2714, %r2713, 16777619;
	xor.b32  	%r2715, %r5249, %r2714;
	mul.lo.s32 	%r2716, %r2715, 16777619;
	xor.b32  	%r2717, %r5248, %r2716;
	mul.lo.s32 	%r2718, %r2717, 16777619;
	xor.b32  	%r2719, %r5247, %r2718;
	mul.lo.s32 	%r2720, %r2719, 16777619;
	xor.b32  	%r2721, %r5246, %r2720;
	mul.lo.s32 	%r2722, %r2721, 16777619;
	xor.b32  	%r2723, %r5245, %r2722;
	mul.lo.s32 	%r2724, %r2723, 16777619;
	xor.b32  	%r2725, %r5244, %r2724;
	mul.lo.s32 	%r2726, %r2725, 16777619;
	xor.b32  	%r2727, %r5243, %r2726;
	mul.lo.s32 	%r2728, %r2727, 16777619;
	xor.b32  	%r2729, %r5242, %r2728;
	mul.lo.s32 	%r2730, %r2729, 16777619;
	xor.b32  	%r2731, %r5241, %r2730;
	mul.lo.s32 	%r2732, %r2731, 16777619;
	xor.b32  	%r2733, %r5240, %r2732;
	mul.lo.s32 	%r2734, %r2733, 16777619;
	xor.b32  	%r2735, %r5239, %r2734;
	mul.lo.s32 	%r2736, %r2735, 16777619;
	xor.b32  	%r2737, %r5238, %r2736;
	mul.lo.s32 	%r2738, %r2737, 16777619;
	xor.b32  	%r2739, %r5237, %r2738;
	mul.lo.s32 	%r2740, %r2739, 16777619;
	xor.b32  	%r2741, %r5236, %r2740;
	mul.lo.s32 	%r2742, %r2741, 16777619;
	xor.b32  	%r2743, %r5235, -2128831035;
	mul.lo.s32 	%r2744, %r2743, 16777619;
	xor.b32  	%r2745, %r5234, %r2744;
	mul.lo.s32 	%r2746, %r2745, 16777619;
	xor.b32  	%r2747, %r5233, %r2746;
	mul.lo.s32 	%r2748, %r2747, 16777619;
	xor.b32  	%r2749, %r5232, %r2748;
	mul.lo.s32 	%r2750, %r2749, 16777619;
	xor.b32  	%r2751, %r5231, %r2750;
	mul.lo.s32 	%r2752, %r2751, 16777619;
	xor.b32  	%r2753, %r5230, %r2752;
	mul.lo.s32 	%r2754, %r2753, 16777619;
	xor.b32  	%r2755, %r5229, %r2754;
	mul.lo.s32 	%r2756, %r2755, 16777619;
	xor.b32  	%r2757, %r5228, %r2756;
	mul.lo.s32 	%r2758, %r2757, 16777619;
	xor.b32  	%r2759, %r5227, %r2758;
	mul.lo.s32 	%r2760, %r2759, 16777619;
	xor.b32  	%r2761, %r5226, %r2760;
	mul.lo.s32 	%r2762, %r2761, 16777619;
	xor.b32  	%r2763, %r5225, %r2762;
	mul.lo.s32 	%r2764, %r2763, 16777619;
	xor.b32  	%r2765, %r5224, %r2764;
	mul.lo.s32 	%r2766, %r2765, 16777619;
	xor.b32  	%r2767, %r5223, %r2766;
	mul.lo.s32 	%r2768, %r2767, 16777619;
	xor.b32  	%r2769, %r5222, %r2768;
	mul.lo.s32 	%r2770, %r2769, 16777619;
	xor.b32  	%r2771, %r5221, %r2770;
	mul.lo.s32 	%r2772, %r2771, 16777619;
	xor.b32  	%r2773, %r5220, %r2772;
	mul.lo.s32 	%r2774, %r2773, 16777619;
	xor.b32  	%r2775, %r5219, %r2774;
	mul.lo.s32 	%r2776, %r2775, 16777619;
	xor.b32  	%r2777, %r5218, %r2776;
	mul.lo.s32 	%r2778, %r2777, 16777619;
	xor.b32  	%r2779, %r5217, %r2778;
	mul.lo.s32 	%r2780, %r2779, 16777619;
	xor.b32  	%r2781, %r5216, %r2780;
	mul.lo.s32 	%r2782, %r2781, 16777619;
	xor.b32  	%r2783, %r5215, %r2782;
	mul.lo.s32 	%r2784, %r2783, 16777619;
	xor.b32  	%r2785, %r5214, %r2784;
	mul.lo.s32 	%r2786, %r2785, 16777619;
	xor.b32  	%r2787, %r5213, %r2786;
	mul.lo.s32 	%r2788, %r2787, 16777619;
	xor.b32  	%r2789, %r5212, %r2788;
	mul.lo.s32 	%r2790, %r2789, 16777619;
	xor.b32  	%r2791, %r5211, %r2790;
	mul.lo.s32 	%r2792, %r2791, 16777619;
	xor.b32  	%r2793, %r5210, %r2792;
	mul.lo.s32 	%r2794, %r2793, 16777619;
	xor.b32  	%r2795, %r5209, %r2794;
	mul.lo.s32 	%r2796, %r2795, 16777619;
	xor.b32  	%r2797, %r5208, %r2796;
	mul.lo.s32 	%r2798, %r2797, 16777619;
	xor.b32  	%r2799, %r5207, %r2798;
	mul.lo.s32 	%r2800, %r2799, 16777619;
	xor.b32  	%r2801, %r5206, %r2800;
	mul.lo.s32 	%r2802, %r2801, 16777619;
	xor.b32  	%r2803, %r5205, %r2802;
	mul.lo.s32 	%r2804, %r2803, 16777619;
	xor.b32  	%r2805, %r5204, %r2804;
	mul.lo.s32 	%r2806, %r2805, 16777619;
	xor.b32  	%r2807, %r5203, -2128831035;
	mul.lo.s32 	%r2808, %r2807, 16777619;
	xor.b32  	%r2809, %r5202, %r2808;
	mul.lo.s32 	%r2810, %r2809, 16777619;
	xor.b32  	%r2811, %r5201, %r2810;
	mul.lo.s32 	%r2812, %r2811, 16777619;
	xor.b32  	%r2813, %r5200, %r2812;
	mul.lo.s32 	%r2814, %r2813, 16777619;
	xor.b32  	%r2815, %r5199, %r2814;
	mul.lo.s32 	%r2816, %r2815, 16777619;
	xor.b32  	%r2817, %r5198, %r2816;
	mul.lo.s32 	%r2818, %r2817, 16777619;
	xor.b32  	%r2819, %r5197, %r2818;
	mul.lo.s32 	%r2820, %r2819, 16777619;
	xor.b32  	%r2821, %r5196, %r2820;
	mul.lo.s32 	%r2822, %r2821, 16777619;
	xor.b32  	%r2823, %r5195, %r2822;
	mul.lo.s32 	%r2824, %r2823, 16777619;
	xor.b32  	%r2825, %r5194, %r2824;
	mul.lo.s32 	%r2826, %r2825, 16777619;
	xor.b32  	%r2827, %r5193, %r2826;
	mul.lo.s32 	%r2828, %r2827, 16777619;
	xor.b32  	%r2829, %r5192, %r2828;
	mul.lo.s32 	%r2830, %r2829, 16777619;
	xor.b32  	%r2831, %r5191, %r2830;
	mul.lo.s32 	%r2832, %r2831, 16777619;
	xor.b32  	%r2833, %r5190, %r2832;
	mul.lo.s32 	%r2834, %r2833, 16777619;
	xor.b32  	%r2835, %r5189, %r2834;
	mul.lo.s32 	%r2836, %r2835, 16777619;
	xor.b32  	%r2837, %r5188, %r2836;
	mul.lo.s32 	%r2838, %r2837, 16777619;
	xor.b32  	%r2839, %r5187, %r2838;
	mul.lo.s32 	%r2840, %r2839, 16777619;
	xor.b32  	%r2841, %r5186, %r2840;
	mul.lo.s32 	%r2842, %r2841, 16777619;
	xor.b32  	%r2843, %r5185, %r2842;
	mul.lo.s32 	%r2844, %r2843, 16777619;
	xor.b32  	%r2845, %r5184, %r2844;
	mul.lo.s32 	%r2846, %r2845, 16777619;
	xor.b32  	%r2847, %r5183, %r2846;
	mul.lo.s32 	%r2848, %r2847, 16777619;
	xor.b32  	%r2849, %r5182, %r2848;
	mul.lo.s32 	%r2850, %r2849, 16777619;
	xor.b32  	%r2851, %r5181, %r2850;
	mul.lo.s32 	%r2852, %r2851, 16777619;
	xor.b32  	%r2853, %r5180, %r2852;
	mul.lo.s32 	%r2854, %r2853, 16777619;
	xor.b32  	%r2855, %r5179, %r2854;
	mul.lo.s32 	%r2856, %r2855, 16777619;
	xor.b32  	%r2857, %r5178, %r2856;
	mul.lo.s32 	%r2858, %r2857, 16777619;
	xor.b32  	%r2859, %r5177, %r2858;
	mul.lo.s32 	%r2860, %r2859, 16777619;
	xor.b32  	%r2861, %r5176, %r2860;
	mul.lo.s32 	%r2862, %r2861, 16777619;
	xor.b32  	%r2863, %r5175, %r2862;
	mul.lo.s32 	%r2864, %r2863, 16777619;
	xor.b32  	%r2865, %r5174, %r2864;
	mul.lo.s32 	%r2866, %r2865, 16777619;
	xor.b32  	%r2867, %r5173, %r2866;
	mul.lo.s32 	%r2868, %r2867, 16777619;
	xor.b32  	%r2869, %r5172, %r2868;
	mul.lo.s32 	%r2870, %r2869, 16777619;
	xor.b32  	%r2871, %r5171, -2128831035;
	mul.lo.s32 	%r2872, %r2871, 16777619;
	xor.b32  	%r2873, %r5170, %r2872;
	mul.lo.s32 	%r2874, %r2873, 16777619;
	xor.b32  	%r2875, %r5169, %r2874;
	mul.lo.s32 	%r2876, %r2875, 16777619;
	xor.b32  	%r2877, %r5168, %r2876;
	mul.lo.s32 	%r2878, %r2877, 16777619;
	xor.b32  	%r2879, %r5167, %r2878;
	mul.lo.s32 	%r2880, %r2879, 16777619;
	xor.b32  	%r2881, %r5166, %r2880;
	mul.lo.s32 	%r2882, %r2881, 16777619;
	xor.b32  	%r2883, %r5165, %r2882;
	mul.lo.s32 	%r2884, %r2883, 16777619;
	xor.b32  	%r2885, %r5164, %r2884;
	mul.lo.s32 	%r2886, %r2885, 16777619;
	xor.b32  	%r2887, %r5163, %r2886;
	mul.lo.s32 	%r2888, %r2887, 16777619;
	xor.b32  	%r2889, %r5162, %r2888;
	mul.lo.s32 	%r2890, %r2889, 16777619;
	xor.b32  	%r2891, %r5161, %r2890;
	mul.lo.s32 	%r2892, %r2891, 16777619;
	xor.b32  	%r2893, %r5160, %r2892;
	mul.lo.s32 	%r2894, %r2893, 16777619;
	xor.b32  	%r2895, %r5159, %r2894;
	mul.lo.s32 	%r2896, %r2895, 16777619;
	xor.b32  	%r2897, %r5158, %r2896;
	mul.lo.s32 	%r2898, %r2897, 16777619;
	xor.b32  	%r2899, %r5157, %r2898;
	mul.lo.s32 	%r2900, %r2899, 16777619;
	xor.b32  	%r2901, %r5156, %r2900;
	mul.lo.s32 	%r2902, %r2901, 16777619;
	xor.b32  	%r2903, %r5155, %r2902;
	mul.lo.s32 	%r2904, %r2903, 16777619;
	xor.b32  	%r2905, %r5154, %r2904;
	mul.lo.s32 	%r2906, %r2905, 16777619;
	xor.b32  	%r2907, %r5153, %r2906;
	mul.lo.s32 	%r2908, %r2907, 16777619;
	xor.b32  	%r2909, %r5152, %r2908;
	mul.lo.s32 	%r2910, %r2909, 16777619;
	xor.b32  	%r2911, %r5151, %r2910;
	mul.lo.s32 	%r2912, %r2911, 16777619;
	xor.b32  	%r2913, %r5150, %r2912;
	mul.lo.s32 	%r2914, %r2913, 16777619;
	xor.b32  	%r2915, %r5149, %r2914;
	mul.lo.s32 	%r2916, %r2915, 16777619;
	xor.b32  	%r2917, %r5148, %r2916;
	mul.lo.s32 	%r2918, %r2917, 16777619;
	xor.b32  	%r2919, %r5147, %r2918;
	mul.lo.s32 	%r2920, %r2919, 16777619;
	xor.b32  	%r2921, %r5146, %r2920;
	mul.lo.s32 	%r2922, %r2921, 16777619;
	xor.b32  	%r2923, %r5145, %r2922;
	mul.lo.s32 	%r2924, %r2923, 16777619;
	xor.b32  	%r2925, %r5144, %r2924;
	mul.lo.s32 	%r2926, %r2925, 16777619;
	xor.b32  	%r2927, %r5143, %r2926;
	mul.lo.s32 	%r2928, %r2927, 16777619;
	xor.b32  	%r2929, %r5142, %r2928;
	mul.lo.s32 	%r2930, %r2929, 16777619;
	xor.b32  	%r2931, %r5141, %r2930;
	mul.lo.s32 	%r2932, %r2931, 16777619;
	xor.b32  	%r2933, %r5140, %r2932;
	mul.lo.s32 	%r2934, %r2933, 16777619;
	st.local.v4.u32 	[%rd5+16], {%r2742, %r2806, %r2870, %r2934};
	xor.b32  	%r2935, %r5139, -2128831035;
	mul.lo.s32 	%r2936, %r2935, 16777619;
	xor.b32  	%r2937, %r5138, %r2936;
	mul.lo.s32 	%r2938, %r2937, 16777619;
	xor.b32  	%r2939, %r5137, %r2938;
	mul.lo.s32 	%r2940, %r2939, 16777619;
	xor.b32  	%r2941, %r5136, %r2940;
	mul.lo.s32 	%r2942, %r2941, 16777619;
	xor.b32  	%r2943, %r5135, %r2942;
	mul.lo.s32 	%r2944, %r2943, 16777619;
	xor.b32  	%r2945, %r5134, %r2944;
	mul.lo.s32 	%r2946, %r2945, 16777619;
	xor.b32  	%r2947, %r5133, %r2946;
	mul.lo.s32 	%r2948, %r2947, 16777619;
	xor.b32  	%r2949, %r5132, %r2948;
	mul.lo.s32 	%r2950, %r2949, 16777619;
	xor.b32  	%r2951, %r5131, %r2950;
	mul.lo.s32 	%r2952, %r2951, 16777619;
	xor.b32  	%r2953, %r5130, %r2952;
	mul.lo.s32 	%r2954, %r2953, 16777619;
	xor.b32  	%r2955, %r5129, %r2954;
	mul.lo.s32 	%r2956, %r2955, 16777619;
	xor.b32  	%r2957, %r5128, %r2956;
	mul.lo.s32 	%r2958, %r2957, 16777619;
	xor.b32  	%r2959, %r5127, %r2958;
	mul.lo.s32 	%r2960, %r2959, 16777619;
	xor.b32  	%r2961, %r5126, %r2960;
	mul.lo.s32 	%r2962, %r2961, 16777619;
	xor.b32  	%r2963, %r5125, %r2962;
	mul.lo.s32 	%r2964, %r2963, 16777619;
	xor.b32  	%r2965, %r5124, %r2964;
	mul.lo.s32 	%r2966, %r2965, 16777619;
	xor.b32  	%r2967, %r5123, %r2966;
	mul.lo.s32 	%r2968, %r2967, 16777619;
	xor.b32  	%r2969, %r5122, %r2968;
	mul.lo.s32 	%r2970, %r2969, 16777619;
	xor.b32  	%r2971, %r5121, %r2970;
	mul.lo.s32 	%r2972, %r2971, 16777619;
	xor.b32  	%r2973, %r5120, %r2972;
	mul.lo.s32 	%r2974, %r2973, 16777619;
	xor.b32  	%r2975, %r5119, %r2974;
	mul.lo.s32 	%r2976, %r2975, 16777619;
	xor.b32  	%r2977, %r5118, %r2976;
	mul.lo.s32 	%r2978, %r2977, 16777619;
	xor.b32  	%r2979, %r5117, %r2978;
	mul.lo.s32 	%r2980, %r2979, 16777619;
	xor.b32  	%r2981, %r5116, %r2980;
	mul.lo.s32 	%r2982, %r2981, 16777619;
	xor.b32  	%r2983, %r5115, %r2982;
	mul.lo.s32 	%r2984, %r2983, 16777619;
	xor.b32  	%r2985, %r5114, %r2984;
	mul.lo.s32 	%r2986, %r2985, 16777619;
	xor.b32  	%r2987, %r5113, %r2986;
	mul.lo.s32 	%r2988, %r2987, 16777619;
	xor.b32  	%r2989, %r5112, %r2988;
	mul.lo.s32 	%r2990, %r2989, 16777619;
	xor.b32  	%r2991, %r5111, %r2990;
	mul.lo.s32 	%r2992, %r2991, 16777619;
	xor.b32  	%r2993, %r5110, %r2992;
	mul.lo.s32 	%r2994, %r2993, 16777619;
	xor.b32  	%r2995, %r5109, %r2994;
	mul.lo.s32 	%r2996, %r2995, 16777619;
	xor.b32  	%r2997, %r5108, %r2996;
	mul.lo.s32 	%r2998, %r2997, 16777619;
	xor.b32  	%r2999, %r5107, -2128831035;
	mul.lo.s32 	%r3000, %r2999, 16777619;
	xor.b32  	%r3001, %r5106, %r3000;
	mul.lo.s32 	%r3002, %r3001, 16777619;
	xor.b32  	%r3003, %r5105, %r3002;
	mul.lo.s32 	%r3004, %r3003, 16777619;
	xor.b32  	%r3005, %r5104, %r3004;
	mul.lo.s32 	%r3006, %r3005, 16777619;
	xor.b32  	%r3007, %r5103, %r3006;
	mul.lo.s32 	%r3008, %r3007, 16777619;
	xor.b32  	%r3009, %r5102, %r3008;
	mul.lo.s32 	%r3010, %r3009, 16777619;
	xor.b32  	%r3011, %r5101, %r3010;
	mul.lo.s32 	%r3012, %r3011, 16777619;
	xor.b32  	%r3013, %r5100, %r3012;
	mul.lo.s32 	%r3014, %r3013, 16777619;
	xor.b32  	%r3015, %r5099, %r3014;
	mul.lo.s32 	%r3016, %r3015, 16777619;
	xor.b32  	%r3017, %r5098, %r3016;
	mul.lo.s32 	%r3018, %r3017, 16777619;
	xor.b32  	%r3019, %r5097, %r3018;
	mul.lo.s32 	%r3020, %r3019, 16777619;
	xor.b32  	%r3021, %r5096, %r3020;
	mul.lo.s32 	%r3022, %r3021, 16777619;
	xor.b32  	%r3023, %r5095, %r3022;
	mul.lo.s32 	%r3024, %r3023, 16777619;
	xor.b32  	%r3025, %r5094, %r3024;
	mul.lo.s32 	%r3026, %r3025, 16777619;
	xor.b32  	%r3027, %r5093, %r3026;
	mul.lo.s32 	%r3028, %r3027, 16777619;
	xor.b32  	%r3029, %r5092, %r3028;
	mul.lo.s32 	%r3030, %r3029, 16777619;
	xor.b32  	%r3031, %r5091, %r3030;
	mul.lo.s32 	%r3032, %r3031, 16777619;
	xor.b32  	%r3033, %r5090, %r3032;
	mul.lo.s32 	%r3034, %r3033, 16777619;
	xor.b32  	%r3035, %r5089, %r3034;
	mul.lo.s32 	%r3036, %r3035, 16777619;
	xor.b32  	%r3037, %r5088, %r3036;
	mul.lo.s32 	%r3038, %r3037, 16777619;
	xor.b32  	%r3039, %r5087, %r3038;
	mul.lo.s32 	%r3040, %r3039, 16777619;
	xor.b32  	%r3041, %r5086, %r3040;
	mul.lo.s32 	%r3042, %r3041, 16777619;
	xor.b32  	%r3043, %r5085, %r3042;
	mul.lo.s32 	%r3044, %r3043, 16777619;
	xor.b32  	%r3045, %r5084, %r3044;
	mul.lo.s32 	%r3046, %r3045, 16777619;
	xor.b32  	%r3047, %r5083, %r3046;
	mul.lo.s32 	%r3048, %r3047, 16777619;
	xor.b32  	%r3049, %r5082, %r3048;
	mul.lo.s32 	%r3050, %r3049, 16777619;
	xor.b32  	%r3051, %r5081, %r3050;
	mul.lo.s32 	%r3052, %r3051, 16777619;
	xor.b32  	%r3053, %r5080, %r3052;
	mul.lo.s32 	%r3054, %r3053, 16777619;
	xor.b32  	%r3055, %r5079, %r3054;
	mul.lo.s32 	%r3056, %r3055, 16777619;
	xor.b32  	%r3057, %r5078, %r3056;
	mul.lo.s32 	%r3058, %r3057, 16777619;
	xor.b32  	%r3059, %r5077, %r3058;
	mul.lo.s32 	%r3060, %r3059, 16777619;
	xor.b32  	%r3061, %r5076, %r3060;
	mul.lo.s32 	%r3062, %r3061, 16777619;
	xor.b32  	%r3063, %r5075, -2128831035;
	mul.lo.s32 	%r3064, %r3063, 16777619;
	xor.b32  	%r3065, %r5074, %r3064;
	mul.lo.s32 	%r3066, %r3065, 16777619;
	xor.b32  	%r3067, %r5073, %r3066;
	mul.lo.s32 	%r3068, %r3067, 16777619;
	xor.b32  	%r3069, %r5072, %r3068;
	mul.lo.s32 	%r3070, %r3069, 16777619;
	xor.b32  	%r3071, %r5071, %r3070;
	mul.lo.s32 	%r3072, %r3071, 16777619;
	xor.b32  	%r3073, %r5070, %r3072;
	mul.lo.s32 	%r3074, %r3073, 16777619;
	xor.b32  	%r3075, %r5069, %r3074;
	mul.lo.s32 	%r3076, %r3075, 16777619;
	xor.b32  	%r3077, %r5068, %r3076;
	mul.lo.s32 	%r3078, %r3077, 16777619;
	xor.b32  	%r3079, %r5067, %r3078;
	mul.lo.s32 	%r3080, %r3079, 16777619;
	xor.b32  	%r3081, %r5066, %r3080;
	mul.lo.s32 	%r3082, %r3081, 16777619;
	xor.b32  	%r3083, %r5065, %r3082;
	mul.lo.s32 	%r3084, %r3083, 16777619;
	xor.b32  	%r3085, %r5064, %r3084;
	mul.lo.s32 	%r3086, %r3085, 16777619;
	xor.b32  	%r3087, %r5063, %r3086;
	mul.lo.s32 	%r3088, %r3087, 16777619;
	xor.b32  	%r3089, %r5062, %r3088;
	mul.lo.s32 	%r3090, %r3089, 16777619;
	xor.b32  	%r3091, %r5061, %r3090;
	mul.lo.s32 	%r3092, %r3091, 16777619;
	xor.b32  	%r3093, %r5060, %r3092;
	mul.lo.s32 	%r3094, %r3093, 16777619;
	xor.b32  	%r3095, %r5059, %r3094;
	mul.lo.s32 	%r3096, %r3095, 16777619;
	xor.b32  	%r3097, %r5058, %r3096;
	mul.lo.s32 	%r3098, %r3097, 16777619;
	xor.b32  	%r3099, %r5057, %r3098;
	mul.lo.s32 	%r3100, %r3099, 16777619;
	xor.b32  	%r3101, %r5056, %r3100;
	mul.lo.s32 	%r3102, %r3101, 16777619;
	xor.b32  	%r3103, %r5055, %r3102;
	mul.lo.s32 	%r3104, %r3103, 16777619;
	xor.b32  	%r3105, %r5054, %r3104;
	mul.lo.s32 	%r3106, %r3105, 16777619;
	xor.b32  	%r3107, %r5053, %r3106;
	mul.lo.s32 	%r3108, %r3107, 16777619;
	xor.b32  	%r3109, %r5052, %r3108;
	mul.lo.s32 	%r3110, %r3109, 16777619;
	xor.b32  	%r3111, %r5051, %r3110;
	mul.lo.s32 	%r3112, %r3111, 16777619;
	xor.b32  	%r3113, %r5050, %r3112;
	mul.lo.s32 	%r3114, %r3113, 16777619;
	xor.b32  	%r3115, %r5049, %r3114;
	mul.lo.s32 	%r3116, %r3115, 16777619;
	xor.b32  	%r3117, %r5048, %r3116;
	mul.lo.s32 	%r3118, %r3117, 16777619;
	xor.b32  	%r3119, %r5047, %r3118;
	mul.lo.s32 	%r3120, %r3119, 16777619;
	xor.b32  	%r3121, %r5046, %r3120;
	mul.lo.s32 	%r3122, %r3121, 16777619;
	xor.b32  	%r3123, %r5045, %r3122;
	mul.lo.s32 	%r3124, %r3123, 16777619;
	xor.b32  	%r3125, %r5044, %r3124;
	mul.lo.s32 	%r3126, %r3125, 16777619;
	xor.b32  	%r3127, %r5043, -2128831035;
	mul.lo.s32 	%r3128, %r3127, 16777619;
	xor.b32  	%r3129, %r5042, %r3128;
	mul.lo.s32 	%r3130, %r3129, 16777619;
	xor.b32  	%r3131, %r5041, %r3130;
	mul.lo.s32 	%r3132, %r3131, 16777619;
	xor.b32  	%r3133, %r5040, %r3132;
	mul.lo.s32 	%r3134, %r3133, 16777619;
	xor.b32  	%r3135, %r5039, %r3134;
	mul.lo.s32 	%r3136, %r3135, 16777619;
	xor.b32  	%r3137, %r5038, %r3136;
	mul.lo.s32 	%r3138, %r3137, 16777619;
	xor.b32  	%r3139, %r5037, %r3138;
	mul.lo.s32 	%r3140, %r3139, 16777619;
	xor.b32  	%r3141, %r5036, %r3140;
	mul.lo.s32 	%r3142, %r3141, 16777619;
	xor.b32  	%r3143, %r5035, %r3142;
	mul.lo.s32 	%r3144, %r3143, 16777619;
	xor.b32  	%r3145, %r5034, %r3144;
	mul.lo.s32 	%r3146, %r3145, 16777619;
	xor.b32  	%r3147, %r5033, %r3146;
	mul.lo.s32 	%r3148, %r3147, 16777619;
	xor.b32  	%r3149, %r5032, %r3148;
	mul.lo.s32 	%r3150, %r3149, 16777619;
	xor.b32  	%r3151, %r5031, %r3150;
	mul.lo.s32 	%r3152, %r3151, 16777619;
	xor.b32  	%r3153, %r5030, %r3152;
	mul.lo.s32 	%r3154, %r3153, 16777619;
	xor.b32  	%r3155, %r5029, %r3154;
	mul.lo.s32 	%r3156, %r3155, 16777619;
	xor.b32  	%r3157, %r5028, %r3156;
	mul.lo.s32 	%r3158, %r3157, 16777619;
	xor.b32  	%r3159, %r5027, %r3158;
	mul.lo.s32 	%r3160, %r3159, 16777619;
	xor.b32  	%r3161, %r5026, %r3160;
	mul.lo.s32 	%r3162, %r3161, 16777619;
	xor.b32  	%r3163, %r5025, %r3162;
	mul.lo.s32 	%r3164, %r3163, 16777619;
	xor.b32  	%r3165, %r5024, %r3164;
	mul.lo.s32 	%r3166, %r3165, 16777619;
	xor.b32  	%r3167, %r5023, %r3166;
	mul.lo.s32 	%r3168, %r3167, 16777619;
	xor.b32  	%r3169, %r5022, %r3168;
	mul.lo.s32 	%r3170, %r3169, 16777619;
	xor.b32  	%r3171, %r5021, %r3170;
	mul.lo.s32 	%r3172, %r3171, 16777619;
	xor.b32  	%r3173, %r5020, %r3172;
	mul.lo.s32 	%r3174, %r3173, 16777619;
	xor.b32  	%r3175, %r5019, %r3174;
	mul.lo.s32 	%r3176, %r3175, 16777619;
	xor.b32  	%r3177, %r5018, %r3176;
	mul.lo.s32 	%r3178, %r3177, 16777619;
	xor.b32  	%r3179, %r5017, %r3178;
	mul.lo.s32 	%r3180, %r3179, 16777619;
	xor.b32  	%r3181, %r5016, %r3180;
	mul.lo.s32 	%r3182, %r3181, 16777619;
	xor.b32  	%r3183, %r5015, %r3182;
	mul.lo.s32 	%r3184, %r3183, 16777619;
	xor.b32  	%r3185, %r5014, %r3184;
	mul.lo.s32 	%r3186, %r3185, 16777619;
	xor.b32  	%r3187, %r5013, %r3186;
	mul.lo.s32 	%r3188, %r3187, 16777619;
	xor.b32  	%r3189, %r5012, %r3188;
	mul.lo.s32 	%r3190, %r3189, 16777619;
	st.local.v4.u32 	[%rd5+32], {%r2998, %r3062, %r3126, %r3190};
	xor.b32  	%r3191, %r5011, -2128831035;
	mul.lo.s32 	%r3192, %r3191, 16777619;
	xor.b32  	%r3193, %r5010, %r3192;
	mul.lo.s32 	%r3194, %r3193, 16777619;
	xor.b32  	%r3195, %r5009, %r3194;
	mul.lo.s32 	%r3196, %r3195, 16777619;
	xor.b32  	%r3197, %r5008, %r3196;
	mul.lo.s32 	%r3198, %r3197, 16777619;
	xor.b32  	%r3199, %r5007, %r3198;
	mul.lo.s32 	%r3200, %r3199, 16777619;
	xor.b32  	%r3201, %r5006, %r3200;
	mul.lo.s32 	%r3202, %r3201, 16777619;
	xor.b32  	%r3203, %r5005, %r3202;
	mul.lo.s32 	%r3204, %r3203, 16777619;
	xor.b32  	%r3205, %r5004, %r3204;
	mul.lo.s32 	%r3206, %r3205, 16777619;
	xor.b32  	%r3207, %r5003, %r3206;
	mul.lo.s32 	%r3208, %r3207, 16777619;
	xor.b32  	%r3209, %r5002, %r3208;
	mul.lo.s32 	%r3210, %r3209, 16777619;
	xor.b32  	%r3211, %r5001, %r3210;
	mul.lo.s32 	%r3212, %r3211, 16777619;
	xor.b32  	%r3213, %r5000, %r3212;
	mul.lo.s32 	%r3214, %r3213, 16777619;
	xor.b32  	%r3215, %r4999, %r3214;
	mul.lo.s32 	%r3216, %r3215, 16777619;
	xor.b32  	%r3217, %r4998, %r3216;
	mul.lo.s32 	%r3218, %r3217, 16777619;
	xor.b32  	%r3219, %r4997, %r3218;
	mul.lo.s32 	%r3220, %r3219, 16777619;
	xor.b32  	%r3221, %r4996, %r3220;
	mul.lo.s32 	%r3222, %r3221, 16777619;
	xor.b32  	%r3223, %r4995, %r3222;
	mul.lo.s32 	%r3224, %r3223, 16777619;
	xor.b32  	%r3225, %r4994, %r3224;
	mul.lo.s32 	%r3226, %r3225, 16777619;
	xor.b32  	%r3227, %r4993, %r3226;
	mul.lo.s32 	%r3228, %r3227, 16777619;
	xor.b32  	%r3229, %r4992, %r3228;
	mul.lo.s32 	%r3230, %r3229, 16777619;
	xor.b32  	%r3231, %r4991, %r3230;
	mul.lo.s32 	%r3232, %r3231, 16777619;
	xor.b32  	%r3233, %r4990, %r3232;
	mul.lo.s32 	%r3234, %r3233, 16777619;
	xor.b32  	%r3235, %r4989, %r3234;
	mul.lo.s32 	%r3236, %r3235, 16777619;
	xor.b32  	%r3237, %r4988, %r3236;
	mul.lo.s32 	%r3238, %r3237, 16777619;
	xor.b32  	%r3239, %r4987, %r3238;
	mul.lo.s32 	%r3240, %r3239, 16777619;
	xor.b32  	%r3241, %r4986, %r3240;
	mul.lo.s32 	%r3242, %r3241, 16777619;
	xor.b32  	%r3243, %r4985, %r3242;
	mul.lo.s32 	%r3244, %r3243, 16777619;
	xor.b32  	%r3245, %r4984, %r3244;
	mul.lo.s32 	%r3246, %r3245, 16777619;
	xor.b32  	%r3247, %r4983, %r3246;
	mul.lo.s32 	%r3248, %r3247, 16777619;
	xor.b32  	%r3249, %r4982, %r3248;
	mul.lo.s32 	%r3250, %r3249, 16777619;
	xor.b32  	%r3251, %r4981, %r3250;
	mul.lo.s32 	%r3252, %r3251, 16777619;
	xor.b32  	%r3253, %r4980, %r3252;
	mul.lo.s32 	%r3254, %r3253, 16777619;
	xor.b32  	%r3255, %r4979, -2128831035;
	mul.lo.s32 	%r3256, %r3255, 16777619;
	xor.b32  	%r3257, %r4978, %r3256;
	mul.lo.s32 	%r3258, %r3257, 16777619;
	xor.b32  	%r3259, %r4977, %r3258;
	mul.lo.s32 	%r3260, %r3259, 16777619;
	xor.b32  	%r3261, %r4976, %r3260;
	mul.lo.s32 	%r3262, %r3261, 16777619;
	xor.b32  	%r3263, %r4975, %r3262;
	mul.lo.s32 	%r3264, %r3263, 16777619;
	xor.b32  	%r3265, %r4974, %r3264;
	mul.lo.s32 	%r3266, %r3265, 16777619;
	xor.b32  	%r3267, %r4973, %r3266;
	mul.lo.s32 	%r3268, %r3267, 16777619;
	xor.b32  	%r3269, %r4972, %r3268;
	mul.lo.s32 	%r3270, %r3269, 16777619;
	xor.b32  	%r3271, %r4971, %r3270;
	mul.lo.s32 	%r3272, %r3271, 16777619;
	xor.b32  	%r3273, %r4970, %r3272;
	mul.lo.s32 	%r3274, %r3273, 16777619;
	xor.b32  	%r3275, %r4969, %r3274;
	mul.lo.s32 	%r3276, %r3275, 16777619;
	xor.b32  	%r3277, %r4968, %r3276;
	mul.lo.s32 	%r3278, %r3277, 16777619;
	xor.b32  	%r3279, %r4967, %r3278;
	mul.lo.s32 	%r3280, %r3279, 16777619;
	xor.b32  	%r3281, %r4966, %r3280;
	mul.lo.s32 	%r3282, %r3281, 16777619;
	xor.b32  	%r3283, %r4965, %r3282;
	mul.lo.s32 	%r3284, %r3283, 16777619;
	xor.b32  	%r3285, %r4964, %r3284;
	mul.lo.s32 	%r3286, %r3285, 16777619;
	xor.b32  	%r3287, %r4963, %r3286;
	mul.lo.s32 	%r3288, %r3287, 16777619;
	xor.b32  	%r3289, %r4962, %r3288;
	mul.lo.s32 	%r3290, %r3289, 16777619;
	xor.b32  	%r3291, %r4961, %r3290;
	mul.lo.s32 	%r3292, %r3291, 16777619;
	xor.b32  	%r3293, %r4960, %r3292;
	mul.lo.s32 	%r3294, %r3293, 16777619;
	xor.b32  	%r3295, %r4959, %r3294;
	mul.lo.s32 	%r3296, %r3295, 16777619;
	xor.b32  	%r3297, %r4958, %r3296;
	mul.lo.s32 	%r3298, %r3297, 16777619;
	xor.b32  	%r3299, %r4957, %r3298;
	mul.lo.s32 	%r3300, %r3299, 16777619;
	xor.b32  	%r3301, %r4956, %r3300;
	mul.lo.s32 	%r3302, %r3301, 16777619;
	xor.b32  	%r3303, %r4955, %r3302;
	mul.lo.s32 	%r3304, %r3303, 16777619;
	xor.b32  	%r3305, %r4954, %r3304;
	mul.lo.s32 	%r3306, %r3305, 16777619;
	xor.b32  	%r3307, %r4953, %r3306;
	mul.lo.s32 	%r3308, %r3307, 16777619;
	xor.b32  	%r3309, %r4952, %r3308;
	mul.lo.s32 	%r3310, %r3309, 16777619;
	xor.b32  	%r3311, %r4951, %r3310;
	mul.lo.s32 	%r3312, %r3311, 16777619;
	xor.b32  	%r3313, %r4950, %r3312;
	mul.lo.s32 	%r3314, %r3313, 16777619;
	xor.b32  	%r3315, %r4949, %r3314;
	mul.lo.s32 	%r3316, %r3315, 16777619;
	xor.b32  	%r3317, %r4948, %r3316;
	mul.lo.s32 	%r3318, %r3317, 16777619;
	xor.b32  	%r3319, %r4947, -2128831035;
	mul.lo.s32 	%r3320, %r3319, 16777619;
	xor.b32  	%r3321, %r4946, %r3320;
	mul.lo.s32 	%r3322, %r3321, 16777619;
	xor.b32  	%r3323, %r4945, %r3322;
	mul.lo.s32 	%r3324, %r3323, 16777619;
	xor.b32  	%r3325, %r4944, %r3324;
	mul.lo.s32 	%r3326, %r3325, 16777619;
	xor.b32  	%r3327, %r4943, %r3326;
	mul.lo.s32 	%r3328, %r3327, 16777619;
	xor.b32  	%r3329, %r4942, %r3328;
	mul.lo.s32 	%r3330, %r3329, 16777619;
	xor.b32  	%r3331, %r4941, %r3330;
	mul.lo.s32 	%r3332, %r3331, 16777619;
	xor.b32  	%r3333, %r4940, %r3332;
	mul.lo.s32 	%r3334, %r3333, 16777619;
	xor.b32  	%r3335, %r4939, %r3334;
	mul.lo.s32 	%r3336, %r3335, 16777619;
	xor.b32  	%r3337, %r4938, %r3336;
	mul.lo.s32 	%r3338, %r3337, 16777619;
	xor.b32  	%r3339, %r4937, %r3338;
	mul.lo.s32 	%r3340, %r3339, 16777619;
	xor.b32  	%r3341, %r4936, %r3340;
	mul.lo.s32 	%r3342, %r3341, 16777619;
	xor.b32  	%r3343, %r4935, %r3342;
	mul.lo.s32 	%r3344, %r3343, 16777619;
	xor.b32  	%r3345, %r4934, %r3344;
	mul.lo.s32 	%r3346, %r3345, 16777619;
	xor.b32  	%r3347, %r4933, %r3346;
	mul.lo.s32 	%r3348, %r3347, 16777619;
	xor.b32  	%r3349, %r4932, %r3348;
	mul.lo.s32 	%r3350, %r3349, 16777619;
	xor.b32  	%r3351, %r4931, %r3350;
	mul.lo.s32 	%r3352, %r3351, 16777619;
	xor.b32  	%r3353, %r4930, %r3352;
	mul.lo.s32 	%r3354, %r3353, 16777619;
	xor.b32  	%r3355, %r4929, %r3354;
	mul.lo.s32 	%r3356, %r3355, 16777619;
	xor.b32  	%r3357, %r4928, %r3356;
	mul.lo.s32 	%r3358, %r3357, 16777619;
	xor.b32  	%r3359, %r4927, %r3358;
	mul.lo.s32 	%r3360, %r3359, 16777619;
	xor.b32  	%r3361, %r4926, %r3360;
	mul.lo.s32 	%r3362, %r3361, 16777619;
	xor.b32  	%r3363, %r4925, %r3362;
	mul.lo.s32 	%r3364, %r3363, 16777619;
	xor.b32  	%r3365, %r4924, %r3364;
	mul.lo.s32 	%r3366, %r3365, 16777619;
	xor.b32  	%r3367, %r4923, %r3366;
	mul.lo.s32 	%r3368, %r3367, 16777619;
	xor.b32  	%r3369, %r4922, %r3368;
	mul.lo.s32 	%r3370, %r3369, 16777619;
	xor.b32  	%r3371, %r4921, %r3370;
	mul.lo.s32 	%r3372, %r3371, 16777619;
	xor.b32  	%r3373, %r4920, %r3372;
	mul.lo.s32 	%r3374, %r3373, 16777619;
	xor.b32  	%r3375, %r4919, %r3374;
	mul.lo.s32 	%r3376, %r3375, 16777619;
	xor.b32  	%r3377, %r4918, %r3376;
	mul.lo.s32 	%r3378, %r3377, 16777619;
	xor.b32  	%r3379, %r4917, %r3378;
	mul.lo.s32 	%r3380, %r3379, 16777619;
	xor.b32  	%r3381, %r4916, %r3380;
	mul.lo.s32 	%r3382, %r3381, 16777619;
	xor.b32  	%r3383, %r4915, -2128831035;
	mul.lo.s32 	%r3384, %r3383, 16777619;
	xor.b32  	%r3385, %r4914, %r3384;
	mul.lo.s32 	%r3386, %r3385, 16777619;
	xor.b32  	%r3387, %r4913, %r3386;
	mul.lo.s32 	%r3388, %r3387, 16777619;
	xor.b32  	%r3389, %r4912, %r3388;
	mul.lo.s32 	%r3390, %r3389, 16777619;
	xor.b32  	%r3391, %r4911, %r3390;
	mul.lo.s32 	%r3392, %r3391, 16777619;
	xor.b32  	%r3393, %r4910, %r3392;
	mul.lo.s32 	%r3394, %r3393, 16777619;
	xor.b32  	%r3395, %r4909, %r3394;
	mul.lo.s32 	%r3396, %r3395, 16777619;
	xor.b32  	%r3397, %r4908, %r3396;
	mul.lo.s32 	%r3398, %r3397, 16777619;
	xor.b32  	%r3399, %r4907, %r3398;
	mul.lo.s32 	%r3400, %r3399, 16777619;
	xor.b32  	%r3401, %r4906, %r3400;
	mul.lo.s32 	%r3402, %r3401, 16777619;
	xor.b32  	%r3403, %r4905, %r3402;
	mul.lo.s32 	%r3404, %r3403, 16777619;
	xor.b32  	%r3405, %r4904, %r3404;
	mul.lo.s32 	%r3406, %r3405, 16777619;
	xor.b32  	%r3407, %r4903, %r3406;
	mul.lo.s32 	%r3408, %r3407, 16777619;
	xor.b32  	%r3409, %r4902, %r3408;
	mul.lo.s32 	%r3410, %r3409, 16777619;
	xor.b32  	%r3411, %r4901, %r3410;
	mul.lo.s32 	%r3412, %r3411, 16777619;
	xor.b32  	%r3413, %r4900, %r3412;
	mul.lo.s32 	%r3414, %r3413, 16777619;
	xor.b32  	%r3415, %r4899, %r3414;
	mul.lo.s32 	%r3416, %r3415, 16777619;
	xor.b32  	%r3417, %r4898, %r3416;
	mul.lo.s32 	%r3418, %r3417, 16777619;
	xor.b32  	%r3419, %r4897, %r3418;
	mul.lo.s32 	%r3420, %r3419, 16777619;
	xor.b32  	%r3421, %r4896, %r3420;
	mul.lo.s32 	%r3422, %r3421, 16777619;
	xor.b32  	%r3423, %r4895, %r3422;
	mul.lo.s32 	%r3424, %r3423, 16777619;
	xor.b32  	%r3425, %r4894, %r3424;
	mul.lo.s32 	%r3426, %r3425, 16777619;
	xor.b32  	%r3427, %r4893, %r3426;
	mul.lo.s32 	%r3428, %r3427, 16777619;
	xor.b32  	%r3429, %r4892, %r3428;
	mul.lo.s32 	%r3430, %r3429, 16777619;
	xor.b32  	%r3431, %r4891, %r3430;
	mul.lo.s32 	%r3432, %r3431, 16777619;
	xor.b32  	%r3433, %r4890, %r3432;
	mul.lo.s32 	%r3434, %r3433, 16777619;
	xor.b32  	%r3435, %r4889, %r3434;
	mul.lo.s32 	%r3436, %r3435, 16777619;
	xor.b32  	%r3437, %r4888, %r3436;
	mul.lo.s32 	%r3438, %r3437, 16777619;
	xor.b32  	%r3439, %r4887, %r3438;
	mul.lo.s32 	%r3440, %r3439, 16777619;
	xor.b32  	%r3441, %r4886, %r3440;
	mul.lo.s32 	%r3442, %r3441, 16777619;
	xor.b32  	%r3443, %r4885, %r3442;
	mul.lo.s32 	%r3444, %r3443, 16777619;
	xor.b32  	%r3445, %r4884, %r3444;
	mul.lo.s32 	%r3446, %r3445, 16777619;
	st.local.v4.u32 	[%rd5+48], {%r3254, %r3318, %r3382, %r3446};
	add.s32 	%r1104, %r5396, 1;
	xor.b32  	%r3447, %r1104, -2128831035;
	xor.b32  	%r3448, %r5396, -2128831035;
	mul.lo.s32 	%r3449, %r3448, 16777619;
	mul.lo.s32 	%r3450, %r3448, 52822016;
	xor.b32  	%r3451, %r3450, %r3449;
	shr.u32 	%r3452, %r3451, 13;
	xor.b32  	%r3453, %r3452, %r3451;
	shl.b32 	%r3454, %r3453, 5;
	xor.b32  	%r3455, %r3454, %r3453;
	mad.lo.s32 	%r3456, %r3447, -827803209, 1234567;
	xor.b32  	%r3457, %r32, %r3456;
	xor.b32  	%r3458, %r3457, %r3453;
	shl.b32 	%r3459, %r3455, 17;
	xor.b32  	%r3460, %r3459, %r3455;
	shr.u32 	%r3461, %r3460, 13;
	xor.b32  	%r3462, %r3461, %r3460;
	shl.b32 	%r3463, %r3462, 5;
	xor.b32  	%r3464, %r3463, %r3462;
	shl.b32 	%r3465, %r3458, 2;
	cvt.u64.u32 	%rd50, %r3465;
	and.b64  	%rd51, %rd50, 60;
	add.s64 	%rd52, %rd5, %rd51;
	ld.local.u32 	%r1105, [%rd52];
	shl.b32 	%r3466, %r3464, 17;
	xor.b32  	%r3467, %r3466, %r3464;
	shr.u32 	%r3468, %r3467, 13;
	xor.b32  	%r3469, %r3468, %r3467;
	shl.b32 	%r3470, %r3469, 5;
	xor.b32  	%r3471, %r3470, %r3469;
	mad.lo.s32 	%r3472, %r3447, -1182263217, 249762113;
	xor.b32  	%r3473, %r35, %r3472;
	xor.b32  	%r3474, %r3473, %r3471;
	mul.hi.u32 	%r3475, %r3474, -858993459;
	shr.u32 	%r3476, %r3475, 2;
	mul.lo.s32 	%r3477, %r3476, 5;
	sub.s32 	%r2422, %r3474, %r3477;
	setp.gt.s32 	%p8, %r2422, 1;
	@%p8 bra 	$L__BB0_15;
	setp.eq.s32 	%p11, %r2422, 0;
	@%p11 bra 	$L__BB0_14;
	bra.uni 	$L__BB0_18;
$L__BB0_14:
	xor.b32  	%r3550, %r1104, -2128831035;
	mad.lo.s32 	%r3551, %r3550, -935198069, -627803230;
	xor.b32  	%r3552, %r34, %r3551;
	xor.b32  	%r3553, %r5396, -2128831035;
	mul.lo.s32 	%r3554, %r3553, 52822016;
	mul.lo.s32 	%r3555, %r3553, 16777619;
	xor.b32  	%r3556, %r3554, %r3555;
	shr.u32 	%r3557, %r3556, 13;
	xor.b32  	%r3558, %r3557, %r3556;
	shl.b32 	%r3559, %r3558, 5;
	xor.b32  	%r3560, %r3559, %r3558;
	shl.b32 	%r3561, %r3560, 17;
	xor.b32  	%r3562, %r3561, %r3560;
	shr.u32 	%r3563, %r3562, 13;
	xor.b32  	%r3564, %r3563, %r3562;
	shl.b32 	%r3565, %r3564, 5;
	xor.b32  	%r3566, %r3565, %r3564;
	xor.b32  	%r3567, %r3552, %r3566;
	add.s32 	%r5397, %r1105, %r3567;
	bra.uni 	$L__BB0_21;
$L__BB0_15:
	setp.eq.s32 	%p9, %r2422, 2;
	@%p9 bra 	$L__BB0_19;
	setp.eq.s32 	%p10, %r2422, 3;
	@%p10 bra 	$L__BB0_17;
	bra.uni 	$L__BB0_20;
$L__BB0_17:
	xor.b32  	%r3496, %r1104, -2128831035;
	mad.lo.s32 	%r3497, %r3496, -935198069, -627803230;
	xor.b32  	%r3498, %r34, %r3497;
	xor.b32  	%r3499, %r5396, -2128831035;
	mul.lo.s32 	%r3500, %r3499, 52822016;
	mul.lo.s32 	%r3501, %r3499, 16777619;
	xor.b32  	%r3502, %r3500, %r3501;
	shr.u32 	%r3503, %r3502, 13;
	xor.b32  	%r3504, %r3503, %r3502;
	shl.b32 	%r3505, %r3504, 5;
	xor.b32  	%r3506, %r3505, %r3504;
	shl.b32 	%r3507, %r3506, 17;
	xor.b32  	%r3508, %r3507, %r3506;
	shr.u32 	%r3509, %r3508, 13;
	xor.b32  	%r3510, %r3509, %r3508;
	shl.b32 	%r3511, %r3510, 5;
	xor.b32  	%r3512, %r3511, %r3510;
	xor.b32  	%r3513, %r3498, %r3512;
	or.b32  	%r5397, %r1105, %r3513;
	bra.uni 	$L__BB0_21;
$L__BB0_18:
	xor.b32  	%r3532, %r1104, -2128831035;
	mad.lo.s32 	%r3533, %r3532, -935198069, -627803230;
	xor.b32  	%r3534, %r34, %r3533;
	xor.b32  	%r3535, %r5396, -2128831035;
	mul.lo.s32 	%r3536, %r3535, 52822016;
	mul.lo.s32 	%r3537, %r3535, 16777619;
	xor.b32  	%r3538, %r3536, %r3537;
	shr.u32 	%r3539, %r3538, 13;
	xor.b32  	%r3540, %r3539, %r3538;
	shl.b32 	%r3541, %r3540, 5;
	xor.b32  	%r3542, %r3541, %r3540;
	shl.b32 	%r3543, %r3542, 17;
	xor.b32  	%r3544, %r3543, %r3542;
	shr.u32 	%r3545, %r3544, 13;
	xor.b32  	%r3546, %r3545, %r3544;
	shl.b32 	%r3547, %r3546, 5;
	xor.b32  	%r3548, %r3547, %r3546;
	xor.b32  	%r3549, %r3534, %r3548;
	mul.lo.s32 	%r5397, %r1105, %r3549;
	bra.uni 	$L__BB0_21;
$L__BB0_19:
	xor.b32  	%r3514, %r1104, -2128831035;
	mad.lo.s32 	%r3515, %r3514, -935198069, -627803230;
	xor.b32  	%r3516, %r34, %r3515;
	xor.b32  	%r3517, %r5396, -2128831035;
	mul.lo.s32 	%r3518, %r3517, 52822016;
	mul.lo.s32 	%r3519, %r3517, 16777619;
	xor.b32  	%r3520, %r3518, %r3519;
	shr.u32 	%r3521, %r3520, 13;
	xor.b32  	%r3522, %r3521, %r3520;
	shl.b32 	%r3523, %r3522, 5;
	xor.b32  	%r3524, %r3523, %r3522;
	shl.b32 	%r3525, %r3524, 17;
	xor.b32  	%r3526, %r3525, %r3524;
	shr.u32 	%r3527, %r3526, 13;
	xor.b32  	%r3528, %r3527, %r3526;
	shl.b32 	%r3529, %r3528, 5;
	xor.b32  	%r3530, %r3529, %r3528;
	xor.b32  	%r3531, %r3516, %r3530;
	and.b32  	%r5397, %r1105, %r3531;
	bra.uni 	$L__BB0_21;
$L__BB0_20:
	xor.b32  	%r3478, %r1104, -2128831035;
	mad.lo.s32 	%r3479, %r3478, -935198069, -627803230;
	xor.b32  	%r3480, %r34, %r3479;
	xor.b32  	%r3481, %r5396, -2128831035;
	mul.lo.s32 	%r3482, %r3481, 52822016;
	mul.lo.s32 	%r3483, %r3481, 16777619;
	xor.b32  	%r3484, %r3482, %r3483;
	shr.u32 	%r3485, %r3484, 13;
	xor.b32  	%r3486, %r3485, %r3484;
	shl.b32 	%r3487, %r3486, 5;
	xor.b32  	%r3488, %r3487, %r3486;
	shl.b32 	%r3489, %r3488, 17;
	xor.b32  	%r3490, %r3489, %r3488;
	shr.u32 	%r3491, %r3490, 13;
	xor.b32  	%r3492, %r3491, %r3490;
	shl.b32 	%r3493, %r3492, 5;
	xor.b32  	%r3494, %r3493, %r3492;
	xor.b32  	%r3495, %r3480, %r3494;
	xor.b32  	%r5397, %r1105, %r3495;
$L__BB0_21:
	xor.b32  	%r3569, %r1104, -2128831035;
	mad.lo.s32 	%r3570, %r3569, -827803209, 1234567;
	xor.b32  	%r3571, %r32, %r3570;
	xor.b32  	%r3572, %r5396, -2128831035;
	mul.lo.s32 	%r3573, %r3572, 52822016;
	mul.lo.s32 	%r3574, %r3572, 16777619;
	xor.b32  	%r3575, %r3573, %r3574;
	shr.u32 	%r3576, %r3575, 13;
	xor.b32  	%r3577, %r3576, %r3575;
	xor.b32  	%r3578, %r3571, %r3577;
	shl.b32 	%r3579, %r3578, 2;
	cvt.u64.u32 	%rd53, %r3579;
	and.b64  	%rd54, %rd53, 60;
	add.s64 	%rd55, %rd5, %rd54;
	st.local.u32 	[%rd55], %r5397;
	shl.b32 	%r3580, %r3577, 5;
	xor.b32  	%r3581, %r3580, %r3577;
	shl.b32 	%r3582, %r3581, 17;
	xor.b32  	%r3583, %r3582, %r3581;
	shr.u32 	%r3584, %r3583, 13;
	xor.b32  	%r3585, %r3584, %r3583;
	shl.b32 	%r3586, %r3585, 5;
	xor.b32  	%r3587, %r3586, %r3585;
	shl.b32 	%r3588, %r3587, 17;
	xor.b32  	%r3589, %r3588, %r3587;
	shr.u32 	%r3590, %r3589, 13;
	xor.b32  	%r3591, %r3590, %r3589;
	shl.b32 	%r3592, %r3591, 5;
	xor.b32  	%r3593, %r3592, %r3591;
	shl.b32 	%r3594, %r3593, 17;
	xor.b32  	%r3595, %r3594, %r3593;
	shr.u32 	%r3596, %r3595, 13;
	xor.b32  	%r3597, %r3596, %r3595;
	shl.b32 	%r3598, %r3597, 5;
	xor.b32  	%r3599, %r3598, %r3597;
	mad.lo.s32 	%r3600, %r3569, -1819903421, -2063010668;
	xor.b32  	%r3601, %r36, %r3600;
	xor.b32  	%r3602, %r3601, %r3597;
	shl.b32 	%r3603, %r3599, 17;
	xor.b32  	%r3604, %r3603, %r3599;
	shr.u32 	%r3605, %r3604, 13;
	xor.b32  	%r3606, %r3605, %r3604;
	shl.b32 	%r3607, %r3606, 5;
	xor.b32  	%r3608, %r3607, %r3606;
	mad.lo.s32 	%r3609, %r3569, 1898466983, -247581429;
	xor.b32  	%r3610, %r38, %r3609;
	xor.b32  	%r1112, %r3610, %r3608;
	shl.b32 	%r3611, %r3602, 2;
	cvt.u64.u32 	%rd56, %r3611;
	and.b64  	%rd57, %rd56, 60;
	add.s64 	%rd21, %rd5, %rd57;
	ld.local.u32 	%r1113, [%rd21];
	shl.b32 	%r3612, %r3608, 17;
	xor.b32  	%r3613, %r3612, %r3608;
	shr.u32 	%r3614, %r3613, 13;
	xor.b32  	%r3615, %r3614, %r3613;
	shl.b32 	%r3616, %r3615, 5;
	xor.b32  	%r1114, %r3616, %r3615;
	mad.lo.s32 	%r3617, %r3569, -135498053, -1935679658;
	xor.b32  	%r3618, %r39, %r3617;
	xor.b32  	%r3619, %r3618, %r1114;
	mul.hi.u32 	%r3620, %r3619, -858993459;
	shr.u32 	%r3621, %r3620, 2;
	mul.lo.s32 	%r3622, %r3621, 5;
	sub.s32 	%r3568, %r3619, %r3622;
	setp.gt.s32 	%p12, %r3568, 1;
	@%p12 bra 	$L__BB0_24;
	setp.eq.s32 	%p15, %r3568, 0;
	@%p15 bra 	$L__BB0_29;
	mul.lo.s32 	%r5398, %r1113, %r1112;
	bra.uni 	$L__BB0_30;
$L__BB0_24:
	setp.eq.s32 	%p13, %r3568, 2;
	@%p13 bra 	$L__BB0_28;
	setp.eq.s32 	%p14, %r3568, 3;
	@%p14 bra 	$L__BB0_27;
	xor.b32  	%r5398, %r1113, %r1112;
	bra.uni 	$L__BB0_30;
$L__BB0_27:
	or.b32  	%r5398, %r1113, %r1112;
	bra.uni 	$L__BB0_30;
$L__BB0_28:
	and.b32  	%r5398, %r1113, %r1112;
	bra.uni 	$L__BB0_30;
$L__BB0_29:
	add.s32 	%r5398, %r1113, %r1112;
$L__BB0_30:
	st.local.u32 	[%rd21], %r5398;
	shl.b32 	%r3624, %r1114, 17;
	xor.b32  	%r3625, %r3624, %r1114;
	shr.u32 	%r3626, %r3625, 13;
	xor.b32  	%r3627, %r3626, %r3625;
	shl.b32 	%r3628, %r3627, 5;
	xor.b32  	%r3629, %r3628, %r3627;
	xor.b32  	%r3630, %r1104, -2128831035;
	mad.lo.s32 	%r3631, %r3630, 18715327, -1715073947;
	xor.b32  	%r3632, %r40, %r3631;
	xor.b32  	%r3633, %r3632, %r3627;
	shl.b32 	%r3634, %r3629, 17;
	xor.b32  	%r3635, %r3634, %r3629;
	shr.u32 	%r3636, %r3635, 13;
	xor.b32  	%r3637, %r3636, %r3635;
	shl.b32 	%r3638, %r3637, 5;
	xor.b32  	%r3639, %r3638, %r3637;
	mad.lo.s32 	%r3640, %r3630, -136235533, 1051780200;
	xor.b32  	%r3641, %r42, %r3640;
	xor.b32  	%r1121, %r3641, %r3639;
	shl.b32 	%r3642, %r3633, 2;
	cvt.u64.u32 	%rd58, %r3642;
	and.b64  	%rd59, %rd58, 60;
	add.s64 	%rd22, %rd5, %rd59;
	ld.local.u32 	%r1122, [%rd22];
	shl.b32 	%r3643, %r3639, 17;
	xor.b32  	%r3644, %r3643, %r3639;
	shr.u32 	%r3645, %r3644, 13;
	xor.b32  	%r3646, %r3645, %r3644;
	shl.b32 	%r3647, %r3646, 5;
	xor.b32  	%r1123, %r3647, %r3646;
	mad.lo.s32 	%r3648, %r3630, 621316759, 331023823;
	xor.b32  	%r3649, %r43, %r3648;
	xor.b32  	%r3650, %r3649, %r1123;
	mul.hi.u32 	%r3651, %r3650, -858993459;
	shr.u32 	%r3652, %r3651, 2;
	mul.lo.s32 	%r3653, %r3652, 5;
	sub.s32 	%r3623, %r3650, %r3653;
	setp.gt.s32 	%p16, %r3623, 1;
	@%p16 bra 	$L__BB0_33;
	setp.eq.s32 	%p19, %r3623, 0;
	@%p19 bra 	$L__BB0_38;
	mul.lo.s32 	%r5399, %r1122, %r1121;
	bra.uni 	$L__BB0_39;
$L__BB0_33:
	setp.eq.s32 	%p17, %r3623, 2;
	@%p17 bra 	$L__BB0_37;
	setp.eq.s32 	%p18, %r3623, 3;
	@%p18 bra 	$L__BB0_36;
	xor.b32  	%r5399, %r1122, %r1121;
	bra.uni 	$L__BB0_39;
$L__BB0_36:
	or.b32  	%r5399, %r1122, %r1121;
	bra.uni 	$L__BB0_39;
$L__BB0_37:
	and.b32  	%r5399, %r1122, %r1121;
	bra.uni 	$L__BB0_39;
$L__BB0_38:
	add.s32 	%r5399, %r1122, %r1121;
$L__BB0_39:
	st.local.u32 	[%rd22], %r5399;
	shl.b32 	%r3655, %r1123, 17;
	xor.b32  	%r3656, %r3655, %r1123;
	shr.u32 	%r3657, %r3656, 13;
	xor.b32  	%r3658, %r3657, %r3656;
	shl.b32 	%r3659, %r3658, 5;
	xor.b32  	%r3660, %r3659, %r3658;
	xor.b32  	%r3661, %r1104, -2128831035;
	mad.lo.s32 	%r3662, %r3661, -1585994261, 1374748746;
	xor.b32  	%r3663, %r44, %r3662;
	xor.b32  	%r3664, %r3663, %r3658;
	shl.b32 	%r3665, %r3660, 17;
	xor.b32  	%r3666, %r3665, %r3660;
	shr.u32 	%r3667, %r3666, 13;
	xor.b32  	%r3668, %r3667, %r3666;
	shl.b32 	%r3669, %r3668, 5;
	xor.b32  	%r3670, %r3669, %r3668;
	mad.lo.s32 	%r3671, %r3661, 103271471, -614607927;
	xor.b32  	%r3672, %r46, %r3671;
	xor.b32  	%r1130, %r3672, %r3670;
	shl.b32 	%r3673, %r3664, 2;
	cvt.u64.u32 	%rd60, %r3673;
	and.b64  	%rd61, %rd60, 60;
	add.s64 	%rd23, %rd5, %rd61;
	ld.local.u32 	%r1131, [%rd23];
	shl.b32 	%r3674, %r3670, 17;
	xor.b32  	%r3675, %r3674, %r3670;
	shr.u32 	%r3676, %r3675, 13;
	xor.b32  	%r3677, %r3676, %r3675;
	shl.b32 	%r3678, %r3677, 5;
	xor.b32  	%r1132, %r3678, %r3677;
	mad.lo.s32 	%r3679, %r3661, -1083448157, 1103078268;
	xor.b32  	%r3680, %r47, %r3679;
	xor.b32  	%r3681, %r3680, %r1132;
	mul.hi.u32 	%r3682, %r3681, -858993459;
	shr.u32 	%r3683, %r3682, 2;
	mul.lo.s32 	%r3684, %r3683, 5;
	sub.s32 	%r3654, %r3681, %r3684;
	setp.gt.s32 	%p20, %r3654, 1;
	@%p20 bra 	$L__BB0_42;
	setp.eq.s32 	%p23, %r3654, 0;
	@%p23 bra 	$L__BB0_47;
	mul.lo.s32 	%r5400, %r1131, %r1130;
	bra.uni 	$L__BB0_48;
$L__BB0_42:
	setp.eq.s32 	%p21, %r3654, 2;
	@%p21 bra 	$L__BB0_46;
	setp.eq.s32 	%p22, %r3654, 3;
	@%p22 bra 	$L__BB0_45;
	xor.b32  	%r5400, %r1131, %r1130;
	bra.uni 	$L__BB0_48;
$L__BB0_45:
	or.b32  	%r5400, %r1131, %r1130;
	bra.uni 	$L__BB0_48;
$L__BB0_46:
	and.b32  	%r5400, %r1131, %r1130;
	bra.uni 	$L__BB0_48;
$L__BB0_47:
	add.s32 	%r5400, %r1131, %r1130;
$L__BB0_48:
	st.local.u32 	[%rd23], %r5400;
	shl.b32 	%r3686, %r1132, 17;
	xor.b32  	%r3687, %r3686, %r1132;
	shr.u32 	%r3688, %r3687, 13;
	xor.b32  	%r3689, %r3688, %r3687;
	shl.b32 	%r3690, %r3689, 5;
	xor.b32  	%r3691, %r3690, %r3689;
	xor.b32  	%r3692, %r1104, -2128831035;
	mad.lo.s32 	%r3693, %r3692, -1465557625, 89263315;
	xor.b32  	%r3694, %r48, %r3693;
	xor.b32  	%r3695, %r3694, %r3689;
	shl.b32 	%r3696, %r3691, 17;
	xor.b32  	%r3697, %r3696, %r3691;
	shr.u32 	%r3698, %r3697, 13;
	xor.b32  	%r3699, %r3698, %r3697;
	shl.b32 	%r3700, %r3699, 5;
	xor.b32  	%r3701, %r3700, %r3699;
	mad.lo.s32 	%r3702, %r3692, -810368997, 2051068542;
	xor.b32  	%r3703, %r50, %r3702;
	xor.b32  	%r1139, %r3703, %r3701;
	shl.b32 	%r3704, %r3695, 2;
	cvt.u64.u32 	%rd62, %r3704;
	and.b64  	%rd63, %rd62, 60;
	add.s64 	%rd24, %rd5, %rd63;
	ld.local.u32 	%r1140, [%rd24];
	shl.b32 	%r3705, %r3701, 17;
	xor.b32  	%r3706, %r3705, %r3701;
	shr.u32 	%r3707, %r3706, 13;
	xor.b32  	%r3708, %r3707, %r3706;
	shl.b32 	%r3709, %r3708, 5;
	xor.b32  	%r1141, %r3709, %r3708;
	mad.lo.s32 	%r1142, %r3692, 637547679, 53070701;
	xor.b32  	%r3710, %r51, %r1142;
	xor.b32  	%r3711, %r3710, %r1141;
	mul.hi.u32 	%r3712, %r3711, -858993459;
	shr.u32 	%r3713, %r3712, 2;
	mul.lo.s32 	%r3714, %r3713, 5;
	sub.s32 	%r3685, %r3711, %r3714;
	setp.gt.s32 	%p24, %r3685, 1;
	@%p24 bra 	$L__BB0_51;
	setp.eq.s32 	%p27, %r3685, 0;
	@%p27 bra 	$L__BB0_56;
	mul.lo.s32 	%r5401, %r1140, %r1139;
	bra.uni 	$L__BB0_57;
$L__BB0_51:
	setp.eq.s32 	%p25, %r3685, 2;
	@%p25 bra 	$L__BB0_55;
	setp.eq.s32 	%p26, %r3685, 3;
	@%p26 bra 	$L__BB0_54;
	xor.b32  	%r5401, %r1140, %r1139;
	bra.uni 	$L__BB0_57;
$L__BB0_54:
	or.b32  	%r5401, %r1140, %r1139;
	bra.uni 	$L__BB0_57;
$L__BB0_55:
	and.b32  	%r5401, %r1140, %r1139;
	bra.uni 	$L__BB0_57;
$L__BB0_56:
	add.s32 	%r5401, %r1140, %r1139;
$L__BB0_57:
	st.local.u32 	[%rd24], %r5401;
	shl.b32 	%r3716, %r1141, 17;
	xor.b32  	%r3717, %r3716, %r1141;
	shr.u32 	%r3718, %r3717, 13;
	xor.b32  	%r3719, %r3718, %r3717;
	shl.b32 	%r3720, %r3719, 5;
	xor.b32  	%r3721, %r3720, %r3719;
	mad.lo.s32 	%r3722, %r1142, 69069, 1234567;
	xor.b32  	%r3723, %r52, %r3722;
	xor.b32  	%r3724, %r3723, %r3719;
	shl.b32 	%r3725, %r3721, 17;
	xor.b32  	%r3726, %r3725, %r3721;
	shr.u32 	%r3727, %r3726, 13;
	xor.b32  	%r3728, %r3727, %r3726;
	shl.b32 	%r3729, %r3728, 5;
	xor.b32  	%r3730, %r3729, %r3728;
	mad.lo.s32 	%r3731, %r1142, 475559465, -627803230;
	xor.b32  	%r3732, %r54, %r3731;
	xor.b32  	%r1149, %r3732, %r3730;
	shl.b32 	%r3733, %r3724, 2;
	cvt.u64.u32 	%rd64, %r3733;
	and.b64  	%rd65, %rd64, 60;
	add.s64 	%rd25, %rd5, %rd65;
	ld.local.u32 	%r1150, [%rd25];
	shl.b32 	%r3734, %r3730, 17;
	xor.b32  	%r3735, %r3734, %r3730;
	shr.u32 	%r3736, %r3735, 13;
	xor.b32  	%r3737, %r3736, %r3735;
	shl.b32 	%r3738, %r3737, 5;
	xor.b32  	%r1151, %r3738, %r3737;
	mad.lo.s32 	%r1152, %r1142, -1493191723, 249762113;
	xor.b32  	%r3739, %r55, %r1152;
	xor.b32  	%r3740, %r3739, %r1151;
	mul.hi.u32 	%r3741, %r3740, -858993459;
	shr.u32 	%r3742, %r3741, 2;
	mul.lo.s32 	%r3743, %r3742, 5;
	sub.s32 	%r3715, %r3740, %r3743;
	setp.gt.s32 	%p28, %r3715, 1;
	@%p28 bra 	$L__BB0_60;
	setp.eq.s32 	%p31, %r3715, 0;
	@%p31 bra 	$L__BB0_65;
	mul.lo.s32 	%r5402, %r1150, %r1149;
	bra.uni 	$L__BB0_66;
$L__BB0_60:
	setp.eq.s32 	%p29, %r3715, 2;
	@%p29 bra 	$L__BB0_64;
	setp.eq.s32 	%p30, %r3715, 3;
	@%p30 bra 	$L__BB0_63;
	xor.b32  	%r5402, %r1150, %r1149;
	bra.uni 	$L__BB0_66;
$L__BB0_63:
	or.b32  	%r5402, %r1150, %r1149;
	bra.uni 	$L__BB0_66;
$L__BB0_64:
	and.b32  	%r5402, %r1150, %r1149;
	bra.uni 	$L__BB0_66;
$L__BB0_65:
	add.s32 	%r5402, %r1150, %r1149;
$L__BB0_66:
	st.local.u32 	[%rd25], %r5402;
	shl.b32 	%r3745, %r1151, 17;
	xor.b32  	%r3746, %r3745, %r1151;
	shr.u32 	%r3747, %r3746, 13;
	xor.b32  	%r3748, %r3747, %r3746;
	shl.b32 	%r3749, %r3748, 5;
	xor.b32  	%r3750, %r3749, %r3748;
	mad.lo.s32 	%r3751, %r1152, 69069, 1234567;
	xor.b32  	%r3752, %r56, %r3751;
	xor.b32  	%r3753, %r3752, %r3748;
	shl.b32 	%r3754, %r3750, 17;
	xor.b32  	%r3755, %r3754, %r3750;
	shr.u32 	%r3756, %r3755, 13;
	xor.b32  	%r3757, %r3756, %r3755;
	shl.b32 	%r3758, %r3757, 5;
	xor.b32  	%r3759, %r3758, %r3757;
	mad.lo.s32 	%r3760, %r1152, 475559465, -627803230;
	xor.b32  	%r3761, %r58, %r3760;
	xor.b32  	%r1159, %r3761, %r3759;
	shl.b32 	%r3762, %r3753, 2;
	cvt.u64.u32 	%rd66, %r3762;
	and.b64  	%rd67, %rd66, 60;
	add.s64 	%rd26, %rd5, %rd67;
	ld.local.u32 	%r1160, [%rd26];
	shl.b32 	%r3763, %r3759, 17;
	xor.b32  	%r3764, %r3763, %r3759;
	shr.u32 	%r3765, %r3764, 13;
	xor.b32  	%r3766, %r3765, %r3764;
	shl.b32 	%r3767, %r3766, 5;
	xor.b32  	%r1161, %r3767, %r3766;
	mad.lo.s32 	%r1162, %r1152, -1493191723, 249762113;
	xor.b32  	%r3768, %r59, %r1162;
	xor.b32  	%r3769, %r3768, %r1161;
	mul.hi.u32 	%r3770, %r3769, -858993459;
	shr.u32 	%r3771, %r3770, 2;
	mul.lo.s32 	%r3772, %r3771, 5;
	sub.s32 	%r3744, %r3769, %r3772;
	setp.gt.s32 	%p32, %r3744, 1;
	@%p32 bra 	$L__BB0_69;
	setp.eq.s32 	%p35, %r3744, 0;
	@%p35 bra 	$L__BB0_74;
	mul.lo.s32 	%r5403, %r1160, %r1159;
	bra.uni 	$L__BB0_75;
$L__BB0_69:
	setp.eq.s32 	%p33, %r3744, 2;
	@%p33 bra 	$L__BB0_73;
	setp.eq.s32 	%p34, %r3744, 3;
	@%p34 bra 	$L__BB0_72;
	xor.b32  	%r5403, %r1160, %r1159;
	bra.uni 	$L__BB0_75;
$L__BB0_72:
	or.b32  	%r5403, %r1160, %r1159;
	bra.uni 	$L__BB0_75;
$L__BB0_73:
	and.b32  	%r5403, %r1160, %r1159;
	bra.uni 	$L__BB0_75;
$L__BB0_74:
	add.s32 	%r5403, %r1160, %r1159;
$L__BB0_75:
	st.local.u32 	[%rd26], %r5403;
	shl.b32 	%r3774, %r1161, 17;
	xor.b32  	%r3775, %r3774, %r1161;
	shr.u32 	%r3776, %r3775, 13;
	xor.b32  	%r3777, %r3776, %r3775;
	shl.b32 	%r3778, %r3777, 5;
	xor.b32  	%r3779, %r3778, %r3777;
	mad.lo.s32 	%r3780, %r1162, 69069, 1234567;
	xor.b32  	%r3781, %r60, %r3780;
	xor.b32  	%r3782, %r3781, %r3777;
	shl.b32 	%r3783, %r3779, 17;
	xor.b32  	%r3784, %r3783, %r3779;
	shr.u32 	%r3785, %r3784, 13;
	xor.b32  	%r3786, %r3785, %r3784;
	shl.b32 	%r3787, %r3786, 5;
	xor.b32  	%r3788, %r3787, %r3786;
	mad.lo.s32 	%r3789, %r1162, 475559465, -627803230;
	xor.b32  	%r3790, %r62, %r3789;
	xor.b32  	%r1169, %r3790, %r3788;
	shl.b32 	%r3791, %r3782, 2;
	cvt.u64.u32 	%rd68, %r3791;
	and.b64  	%rd69, %rd68, 60;
	add.s64 	%rd27, %rd5, %rd69;
	ld.local.u32 	%r1170, [%rd27];
	shl.b32 	%r3792, %r3788, 17;
	xor.b32  	%r3793, %r3792, %r3788;
	shr.u32 	%r3794, %r3793, 13;
	xor.b32  	%r3795, %r3794, %r3793;
	shl.b32 	%r3796, %r3795, 5;
	xor.b32  	%r1171, %r3796, %r3795;
	mad.lo.s32 	%r1172, %r1162, -1493191723, 249762113;
	xor.b32  	%r3797, %r63, %r1172;
	xor.b32  	%r3798, %r3797, %r1171;
	mul.hi.u32 	%r3799, %r3798, -858993459;
	shr.u32 	%r3800, %r3799, 2;
	mul.lo.s32 	%r3801, %r3800, 5;
	sub.s32 	%r3773, %r3798, %r3801;
	setp.gt.s32 	%p36, %r3773, 1;
	@%p36 bra 	$L__BB0_78;
	setp.eq.s32 	%p39, %r3773, 0;
	@%p39 bra 	$L__BB0_83;
	mul.lo.s32 	%r5404, %r1170, %r1169;
	bra.uni 	$L__BB0_84;
$L__BB0_78:
	setp.eq.s32 	%p37, %r3773, 2;
	@%p37 bra 	$L__BB0_82;
	setp.eq.s32 	%p38, %r3773, 3;
	@%p38 bra 	$L__BB0_81;
	xor.b32  	%r5404, %r1170, %r1169;
	bra.uni 	$L__BB0_84;
$L__BB0_81:
	or.b32  	%r5404, %r1170, %r1169;
	bra.uni 	$L__BB0_84;
$L__BB0_82:
	and.b32  	%r5404, %r1170, %r1169;
	bra.uni 	$L__BB0_84;
$L__BB0_83:
	add.s32 	%r5404, %r1170, %r1169;
$L__BB0_84:
	st.local.u32 	[%rd27], %r5404;
	shl.b32 	%r3803, %r1171, 17;
	xor.b32  	%r3804, %r3803, %r1171;
	shr.u32 	%r3805, %r3804, 13;
	xor.b32  	%r3806, %r3805, %r3804;
	shl.b32 	%r3807, %r3806, 5;
	xor.b32  	%r3808, %r3807, %r3806;
	mad.lo.s32 	%r3809, %r1172, 69069, 1234567;
	xor.b32  	%r3810, %r64, %r3809;
	xor.b32  	%r3811, %r3810, %r3806;
	shl.b32 	%r3812, %r3808, 17;
	xor.b32  	%r3813, %r3812, %r3808;
	shr.u32 	%r3814, %r3813, 13;
	xor.b32  	%r3815, %r3814, %r3813;
	shl.b32 	%r3816, %r3815, 5;
	xor.b32  	%r3817, %r3816, %r3815;
	mad.lo.s32 	%r3818, %r1172, 475559465, -627803230;
	xor.b32  	%r3819, %r66, %r3818;
	xor.b32  	%r1179, %r3819, %r3817;
	shl.b32 	%r3820, %r3811, 2;
	cvt.u64.u32 	%rd70, %r3820;
	and.b64  	%rd71, %rd70, 60;
	add.s64 	%rd28, %rd5, %rd71;
	ld.local.u32 	%r1180, [%rd28];
	shl.b32 	%r3821, %r3817, 17;
	xor.b32  	%r3822, %r3821, %r3817;
	shr.u32 	%r3823, %r3822, 13;
	xor.b32  	%r3824, %r3823, %r3822;
	shl.b32 	%r3825, %r3824, 5;
	xor.b32  	%r1181, %r3825, %r3824;
	mad.lo.s32 	%r1182, %r1172, -1493191723, 249762113;
	xor.b32  	%r3826, %r67, %r1182;
	xor.b32  	%r3827, %r3826, %r1181;
	mul.hi.u32 	%r3828, %r3827, -858993459;
	shr.u32 	%r3829, %r3828, 2;
	mul.lo.s32 	%r3830, %r3829, 5;
	sub.s32 	%r3802, %r3827, %r3830;
	setp.gt.s32 	%p40, %r3802, 1;
	@%p40 bra 	$L__BB0_87;
	setp.eq.s32 	%p43, %r3802, 0;
	@%p43 bra 	$L__BB0_92;
	mul.lo.s32 	%r5405, %r1180, %r1179;
	bra.uni 	$L__BB0_93;
$L__BB0_87:
	setp.eq.s32 	%p41, %r3802, 2;
	@%p41 bra 	$L__BB0_91;
	setp.eq.s32 	%p42, %r3802, 3;
	@%p42 bra 	$L__BB0_90;
	xor.b32  	%r5405, %r1180, %r1179;
	bra.uni 	$L__BB0_93;
$L__BB0_90:
	or.b32  	%r5405, %r1180, %r1179;
	bra.uni 	$L__BB0_93;
$L__BB0_91:
	and.b32  	%r5405, %r1180, %r1179;
	bra.uni 	$L__BB0_93;
$L__BB0_92:
	add.s32 	%r5405, %r1180, %r1179;
$L__BB0_93:
	st.local.u32 	[%rd28], %r5405;
	shl.b32 	%r3832, %r1181, 17;
	xor.b32  	%r3833, %r3832, %r1181;
	shr.u32 	%r3834, %r3833, 13;
	xor.b32  	%r3835, %r3834, %r3833;
	shl.b32 	%r3836, %r3835, 5;
	xor.b32  	%r3837, %r3836, %r3835;
	mad.lo.s32 	%r3838, %r1182, 69069, 1234567;
	xor.b32  	%r3839, %r68, %r3838;
	xor.b32  	%r3840, %r3839, %r3835;
	shl.b32 	%r3841, %r3837, 17;
	xor.b32  	%r3842, %r3841, %r3837;
	shr.u32 	%r3843, %r3842, 13;
	xor.b32  	%r3844, %r3843, %r3842;
	shl.b32 	%r3845, %r3844, 5;
	xor.b32  	%r3846, %r3845, %r3844;
	mad.lo.s32 	%r3847, %r1182, 475559465, -627803230;
	xor.b32  	%r3848, %r70, %r3847;
	xor.b32  	%r1189, %r3848, %r3846;
	shl.b32 	%r3849, %r3840, 2;
	cvt.u64.u32 	%rd72, %r3849;
	and.b64  	%rd73, %rd72, 60;
	add.s64 	%rd29, %rd5, %rd73;
	ld.local.u32 	%r1190, [%rd29];
	shl.b32 	%r3850, %r3846, 17;
	xor.b32  	%r3851, %r3850, %r3846;
	shr.u32 	%r3852, %r3851, 13;
	xor.b32  	%r3853, %r3852, %r3851;
	shl.b32 	%r3854, %r3853, 5;
	xor.b32  	%r1191, %r3854, %r3853;
	mad.lo.s32 	%r1192, %r1182, -1493191723, 249762113;
	xor.b32  	%r3855, %r71, %r1192;
	xor.b32  	%r3856, %r3855, %r1191;
	mul.hi.u32 	%r3857, %r3856, -858993459;
	shr.u32 	%r3858, %r3857, 2;
	mul.lo.s32 	%r3859, %r3858, 5;
	sub.s32 	%r3831, %r3856, %r3859;
	setp.gt.s32 	%p44, %r3831, 1;
	@%p44 bra 	$L__BB0_96;
	setp.eq.s32 	%p47, %r3831, 0;
	@%p47 bra 	$L__BB0_101;
	mul.lo.s32 	%r5406, %r1190, %r1189;
	bra.uni 	$L__BB0_102;
$L__BB0_96:
	setp.eq.s32 	%p45, %r3831, 2;
	@%p45 bra 	$L__BB0_100;
	setp.eq.s32 	%p46, %r3831, 3;
	@%p46 bra 	$L__BB0_99;
	xor.b32  	%r5406, %r1190, %r1189;
	bra.uni 	$L__BB0_102;
$L__BB0_99:
	or.b32  	%r5406, %r1190, %r1189;
	bra.uni 	$L__BB0_102;
$L__BB0_100:
	and.b32  	%r5406, %r1190, %r1189;
	bra.uni 	$L__BB0_102;
$L__BB0_101:
	add.s32 	%r5406, %r1190, %r1189;
$L__BB0_102:
	st.local.u32 	[%rd29], %r5406;
	shl.b32 	%r3861, %r1191, 17;
	xor.b32  	%r3862, %r3861, %r1191;
	shr.u32 	%r3863, %r3862, 13;
	xor.b32  	%r3864, %r3863, %r3862;
	shl.b32 	%r3865, %r3864, 5;
	xor.b32  	%r3866, %r3865, %r3864;
	mad.lo.s32 	%r3867, %r1192, 69069, 1234567;
	xor.b32  	%r3868, %r72, %r3867;
	xor.b32  	%r3869, %r3868, %r3864;
	shl.b32 	%r3870, %r3866, 17;
	xor.b32  	%r3871, %r3870, %r3866;
	shr.u32 	%r3872, %r3871, 13;
	xor.b32  	%r3873, %r3872, %r3871;
	shl.b32 	%r3874, %r3873, 5;
	xor.b32  	%r3875, %r3874, %r3873;
	mad.lo.s32 	%r3876, %r1192, 475559465, -627803230;
	xor.b32  	%r3877, %r75, %r3876;
	xor.b32  	%r1199, %r3877, %r3875;
	shl.b32 	%r3878, %r3869, 2;
	cvt.u64.u32 	%rd74, %r3878;
	and.b64  	%rd75, %rd74, 60;
	add.s64 	%rd30, %rd5, %rd75;
	ld.local.u32 	%r1200, [%rd30];
	shl.b32 	%r3879, %r3875, 17;
	xor.b32  	%r3880, %r3879, %r3875;
	shr.u32 	%r3881, %r3880, 13;
	xor.b32  	%r3882, %r3881, %r3880;
	shl.b32 	%r3883, %r3882, 5;
	xor.b32  	%r5418, %r3883, %r3882;
	mad.lo.s32 	%r5419, %r1192, -1493191723, 249762113;
	add.s32 	%r3884, %r588, 73400320;
	xor.b32  	%r3885, %r3884, %r5419;
	xor.b32  	%r3886, %r3885, %r5418;
	mul.hi.u32 	%r3887, %r3886, -858993459;
	shr.u32 	%r3888, %r3887, 2;
	mul.lo.s32 	%r3889, %r3888, 5;
	sub.s32 	%r3860, %r3886, %r3889;
	setp.gt.s32 	%p48, %r3860, 1;
	@%p48 bra 	$L__BB0_105;
	setp.eq.s32 	%p51, %r3860, 0;
	@%p51 bra 	$L__BB0_110;
	mul.lo.s32 	%r5407, %r1200, %r1199;
	bra.uni 	$L__BB0_111;
$L__BB0_105:
	setp.eq.s32 	%p49, %r3860, 2;
	@%p49 bra 	$L__BB0_109;
	setp.eq.s32 	%p50, %r3860, 3;
	@%p50 bra 	$L__BB0_108;
	xor.b32  	%r5407, %r1200, %r1199;
	bra.uni 	$L__BB0_111;
$L__BB0_108:
	or.b32  	%r5407, %r1200, %r1199;
	bra.uni 	$L__BB0_111;
$L__BB0_109:
	and.b32  	%r5407, %r1200, %r1199;
	bra.uni 	$L__BB0_111;
$L__BB0_110:
	add.s32 	%r5407, %r1200, %r1199;
$L__BB0_111:
	st.local.u32 	[%rd30], %r5407;
	mov.b32 	%r5416, 1515193440;
	mov.b32 	%r5408, 0;
	mov.u32 	%r5417, %r588;
$L__BB0_112:
	and.b32  	%r3893, %r5416, 65535;
	shr.u32 	%r3894, %r5416, 16;
	mad.lo.s32 	%r3895, %r3893, 36969, %r3894;
	and.b32  	%r3896, %r5417, 65535;
	shr.u32 	%r3897, %r5417, 16;
	mad.lo.s32 	%r3898, %r3896, 18000, %r3897;
	shl.b32 	%r3899, %r5418, 17;
	xor.b32  	%r3900, %r3899, %r5418;
	shr.u32 	%r3901, %r3900, 13;
	xor.b32  	%r3902, %r3901, %r3900;
	shl.b32 	%r3903, %r3902, 5;
	xor.b32  	%r3904, %r3903, %r3902;
	mad.lo.s32 	%r3905, %r5419, 69069, 1234567;
	xor.b32  	%r3906, %r3897, %r3905;
	xor.b32  	%r3907, %r3906, %r3902;
	and.b32  	%r3908, %r3895, 65535;
	shr.u32 	%r3909, %r3895, 16;
	mad.lo.s32 	%r3910, %r3908, 36969, %r3909;
	and.b32  	%r3911, %r3898, 65535;
	shr.u32 	%r3912, %r3898, 16;
	mad.lo.s32 	%r3913, %r3911, 18000, %r3912;
	shl.b32 	%r3914, %r3904, 17;
	xor.b32  	%r3915, %r3914, %r3904;
	shr.u32 	%r3916, %r3915, 13;
	xor.b32  	%r3917, %r3916, %r3915;
	shl.b32 	%r3918, %r3917, 5;
	xor.b32  	%r3919, %r3918, %r3917;
	mad.lo.s32 	%r3920, %r5419, 475559465, -627803230;
	xor.b32  	%r3921, %r3912, %r3920;
	xor.b32  	%r3922, %r3921, %r3917;
	and.b32  	%r3923, %r3910, 65535;
	shr.u32 	%r3924, %r3910, 16;
	mad.lo.s32 	%r3925, %r3923, 36969, %r3924;
	and.b32  	%r3926, %r3913, 65535;
	shr.u32 	%r3927, %r3913, 16;
	mad.lo.s32 	%r3928, %r3926, 18000, %r3927;
	shl.b32 	%r3929, %r3919, 17;
	xor.b32  	%r3930, %r3929, %r3919;
	shr.u32 	%r3931, %r3930, 13;
	xor.b32  	%r3932, %r3931, %r3930;
	shl.b32 	%r3933, %r3932, 5;
	xor.b32  	%r3934, %r3933, %r3932;
	mad.lo.s32 	%r3935, %r5419, -1493191723, 249762113;
	xor.b32  	%r3936, %r3927, %r3935;
	xor.b32  	%r1214, %r3936, %r3932;
	shl.b32 	%r3937, %r3907, 2;
	cvt.u64.u32 	%rd76, %r3937;
	and.b64  	%rd77, %rd76, 60;
	add.s64 	%rd78, %rd5, %rd77;
	ld.local.u32 	%r1215, [%rd78];
	shl.b32 	%r3938, %r3922, 2;
	cvt.u64.u32 	%rd79, %r3938;
	and.b64  	%rd80, %rd79, 60;
	add.s64 	%rd81, %rd5, %rd80;
	ld.local.u32 	%r1216, [%rd81];
	and.b32  	%r3939, %r3925, 65535;
	shr.u32 	%r3940, %r3925, 16;
	mad.lo.s32 	%r1217, %r3939, 36969, %r3940;
	and.b32  	%r3941, %r3928, 65535;
	shr.u32 	%r3942, %r3928, 16;
	mad.lo.s32 	%r1218, %r3941, 18000, %r3942;
	shl.b32 	%r3943, %r3934, 17;
	xor.b32  	%r3944, %r3943, %r3934;
	shr.u32 	%r3945, %r3944, 13;
	xor.b32  	%r3946, %r3945, %r3944;
	shl.b32 	%r3947, %r3946, 5;
	xor.b32  	%r1219, %r3947, %r3946;
	mad.lo.s32 	%r1220, %r5419, 1790562961, -2063010668;
	shl.b32 	%r3948, %r1217, 16;
	add.s32 	%r3949, %r3948, %r1218;
	xor.b32  	%r3950, %r3949, %r1220;
	xor.b32  	%r3951, %r3950, %r1219;
	mul.hi.u32 	%r3952, %r3951, 954437177;
	shr.u32 	%r3953, %r3952, 1;
	mul.lo.s32 	%r3954, %r3953, 9;
	sub.s32 	%r3892, %r3951, %r3954;
	setp.gt.s32 	%p52, %r3892, 3;
	@%p52 bra 	$L__BB0_116;
	setp.gt.s32 	%p57, %r3892, 1;
	@%p57 bra 	$L__BB0_124;
	setp.eq.s32 	%p59, %r3892, 0;
	@%p59 bra 	$L__BB0_115;
	bra.uni 	$L__BB0_122;
$L__BB0_115:
	add.s32 	%r5413, %r1216, %r1215;
	bra.uni 	$L__BB0_129;
$L__BB0_116:
	setp.gt.s32 	%p53, %r3892, 5;
	@%p53 bra 	$L__BB0_119;
	setp.eq.s32 	%p56, %r3892, 4;
	@%p56 bra 	$L__BB0_118;
	bra.uni 	$L__BB0_126;
$L__BB0_118:
	xor.b32  	%r5413, %r1216, %r1215;
	bra.uni 	$L__BB0_129;
$L__BB0_119:
	setp.eq.s32 	%p54, %r3892, 6;
	@%p54 bra 	$L__BB0_127;
	setp.eq.s32 	%p55, %r3892, 7;
	@%p55 bra 	$L__BB0_121;
	bra.uni 	$L__BB0_128;
$L__BB0_121:
	popc.b32 	%r5413, %r1215;
	bra.uni 	$L__BB0_129;
$L__BB0_122:
	sub.s32 	%r5413, %r1215, %r1216;
	bra.uni 	$L__BB0_129;
$L__BB0_123:
	mul.lo.s32 	%r5413, %r1216, %r1215;
	bra.uni 	$L__BB0_129;
$L__BB0_124:
	setp.eq.s32 	%p58, %r3892, 2;
	@%p58 bra 	$L__BB0_123;
	mul.hi.u32 	%r5413, %r1215, %r1216;
	bra.uni 	$L__BB0_129;
$L__BB0_126:
	shf.l.wrap.b32 	%r5413, %r1215, %r1215, %r1216;
	bra.uni 	$L__BB0_129;
$L__BB0_127:
	shf.r.wrap.b32 	%r5413, %r1215, %r1215, %r1216;
	bra.uni 	$L__BB0_129;
$L__BB0_128:
	clz.b32 	%r5413, %r1215;
$L__BB0_129:
	shl.b32 	%r3956, %r1214, 2;
	cvt.u64.u32 	%rd82, %r3956;
	and.b64  	%rd83, %rd82, 60;
	add.s64 	%rd31, %rd5, %rd83;
	ld.local.u32 	%r1231, [%rd31];
	and.b32  	%r3957, %r1217, 65535;
	shr.u32 	%r3958, %r1217, 16;
	mad.lo.s32 	%r5416, %r3957, 36969, %r3958;
	and.b32  	%r3959, %r1218, 65535;
	shr.u32 	%r3960, %r1218, 16;
	mad.lo.s32 	%r5417, %r3959, 18000, %r3960;
	shl.b32 	%r3961, %r1219, 17;
	xor.b32  	%r3962, %r3961, %r1219;
	shr.u32 	%r3963, %r3962, 13;
	xor.b32  	%r3964, %r3963, %r3962;
	shl.b32 	%r3965, %r3964, 5;
	xor.b32  	%r5418, %r3965, %r3964;
	mad.lo.s32 	%r5419, %r1220, 69069, 1234567;
	shl.b32 	%r3966, %r5416, 16;
	add.s32 	%r3967, %r3966, %r5417;
	xor.b32  	%r3968, %r3967, %r5419;
	xor.b32  	%r3969, %r3968, %r5418;
	mul.hi.u32 	%r3970, %r3969, -858993459;
	shr.u32 	%r3971, %r3970, 2;
	mul.lo.s32 	%r3972, %r3971, 5;
	sub.s32 	%r3955, %r3969, %r3972;
	setp.gt.s32 	%p60, %r3955, 1;
	@%p60 bra 	$L__BB0_132;
	setp.eq.s32 	%p63, %r3955, 0;
	@%p63 bra 	$L__BB0_131;
	bra.uni 	$L__BB0_135;
$L__BB0_131:
	add.s32 	%r5414, %r1231, %r5413;
	bra.uni 	$L__BB0_138;
$L__BB0_132:
	setp.eq.s32 	%p61, %r3955, 2;
	@%p61 bra 	$L__BB0_136;
	setp.eq.s32 	%p62, %r3955, 3;
	@%p62 bra 	$L__BB0_134;
	bra.uni 	$L__BB0_137;
$L__BB0_134:
	or.b32  	%r5414, %r1231, %r5413;
	bra.uni 	$L__BB0_138;
$L__BB0_135:
	mul.lo.s32 	%r5414, %r1231, %r5413;
	bra.uni 	$L__BB0_138;
$L__BB0_136:
	and.b32  	%r5414, %r1231, %r5413;
	bra.uni 	$L__BB0_138;
$L__BB0_137:
	xor.b32  	%r5414, %r1231, %r5413;
$L__BB0_138:
	st.local.u32 	[%rd31], %r5414;
	add.s32 	%r5408, %r5408, 1;
	setp.ne.s32 	%p64, %r5408, 18;
	@%p64 bra 	$L__BB0_112;
	mov.b32 	%r5415, 0;
$L__BB0_140:
	mov.u32 	%r1243, %r5415;
	ld.param.u64 	%rd197, [kawpow_search_param_3];
	shl.b32 	%r3974, %r1243, 2;
	cvt.u64.u32 	%rd84, %r3974;
	and.b64  	%rd85, %rd84, 60;
	add.s64 	%rd86, %rd5, %rd85;
	ld.local.u32 	%r1248, [%rd86];
	shr.u64 	%rd87, %rd197, 6;
	and.b64  	%rd88, %rd87, 288230371856744448;
	setp.ne.s64 	%p65, %rd88, 0;
	@%p65 bra 	$L__BB0_142;
	ld.param.u64 	%rd199, [kawpow_search_param_3];
	shr.u64 	%rd91, %rd199, 6;
	cvt.u32.u64 	%r3977, %rd91;
	xor.b32  	%r3978, %r1248, %r5396;
	mul.lo.s32 	%r3979, %r3978, 16777619;
	rem.u32 	%r3980, %r3979, %r3977;
	cvt.u64.u32 	%rd209, %r3980;
	bra.uni 	$L__BB0_143;
$L__BB0_142:
	ld.param.u64 	%rd198, [kawpow_search_param_3];
	xor.b32  	%r3975, %r1248, %r5396;
	mul.lo.s32 	%r3976, %r3975, 16777619;
	cvt.u64.u32 	%rd89, %r3976;
	shr.u64 	%rd90, %rd198, 6;
	rem.u64 	%rd209, %rd89, %rd90;
$L__BB0_143:
	ld.param.u64 	%rd196, [kawpow_search_param_2];
	shl.b64 	%rd92, %rd209, 6;
	cvta.to.global.u64 	%rd93, %rd196;
	add.s64 	%rd94, %rd93, %rd92;
	ld.global.nc.u32 	%r1249, [%rd94];
	ld.global.nc.u32 	%r1250, [%rd94+4];
	ld.global.nc.u32 	%r1251, [%rd94+8];
	ld.global.nc.u32 	%r1252, [%rd94+12];
	ld.global.nc.u32 	%r1253, [%rd94+16];
	ld.global.nc.u32 	%r1254, [%rd94+20];
	ld.global.nc.u32 	%r1255, [%rd94+24];
	ld.global.nc.u32 	%r1256, [%rd94+28];
	ld.global.nc.u32 	%r1257, [%rd94+32];
	ld.global.nc.u32 	%r1258, [%rd94+36];
	ld.global.nc.u32 	%r1259, [%rd94+40];
	ld.global.nc.u32 	%r1260, [%rd94+44];
	ld.global.nc.u32 	%r1261, [%rd94+48];
	ld.global.nc.u32 	%r1262, [%rd94+52];
	ld.global.nc.u32 	%r1263, [%rd94+56];
	ld.global.nc.u32 	%r1264, [%rd94+60];
	and.b32  	%r3982, %r5416, 65535;
	shr.u32 	%r3983, %r5416, 16;
	mad.lo.s32 	%r1265, %r3982, 36969, %r3983;
	and.b32  	%r3984, %r5417, 65535;
	shr.u32 	%r3985, %r5417, 16;
	mad.lo.s32 	%r1266, %r3984, 18000, %r3985;
	shl.b32 	%r3986, %r5418, 17;
	xor.b32  	%r3987, %r3986, %r5418;
	shr.u32 	%r3988, %r3987, 13;
	xor.b32  	%r3989, %r3988, %r3987;
	shl.b32 	%r3990, %r3989, 5;
	xor.b32  	%r1267, %r3990, %r3989;
	mad.lo.s32 	%r1268, %r5419, 69069, 1234567;
	shl.b32 	%r3991, %r1265, 16;
	add.s32 	%r3992, %r3991, %r1266;
	xor.b32  	%r3993, %r1268, %r3992;
	xor.b32  	%r3994, %r3993, %r1267;
	mul.hi.u32 	%r3995, %r3994, -858993459;
	shr.u32 	%r3996, %r3995, 2;
	mul.lo.s32 	%r3997, %r3996, 5;
	sub.s32 	%r3981, %r3994, %r3997;
	setp.gt.s32 	%p66, %r3981, 1;
	@%p66 bra 	$L__BB0_146;
	setp.eq.s32 	%p69, %r3981, 0;
	@%p69 bra 	$L__BB0_145;
	bra.uni 	$L__BB0_149;
$L__BB0_145:
	add.s32 	%r5420, %r1249, %r1248;
	bra.uni 	$L__BB0_152;
$L__BB0_146:
	setp.eq.s32 	%p67, %r3981, 2;
	@%p67 bra 	$L__BB0_150;
	setp.eq.s32 	%p68, %r3981, 3;
	@%p68 bra 	$L__BB0_148;
	bra.uni 	$L__BB0_151;
$L__BB0_148:
	or.b32  	%r5420, %r1249, %r1248;
	bra.uni 	$L__BB0_152;
$L__BB0_149:
	mul.lo.s32 	%r5420, %r1249, %r1248;
	bra.uni 	$L__BB0_152;
$L__BB0_150:
	and.b32  	%r5420, %r1249, %r1248;
	bra.uni 	$L__BB0_152;
$L__BB0_151:
	xor.b32  	%r5420, %r1249, %r1248;
$L__BB0_152:
	shl.b32 	%r3999, %r1243, 2;
	cvt.u64.u32 	%rd95, %r3999;
	and.b64  	%rd96, %rd95, 60;
	add.s64 	%rd97, %rd5, %rd96;
	st.local.u32 	[%rd97], %r5420;
	add.s32 	%r5415, %r1243, 1;
	shl.b32 	%r4000, %r5415, 2;
	cvt.u64.u32 	%rd98, %r4000;
	and.b64  	%rd99, %rd98, 60;
	add.s64 	%rd100, %rd5, %rd99;
	ld.local.u32 	%r1276, [%rd100];
	and.b32  	%r4001, %r1265, 65535;
	shr.u32 	%r4002, %r1265, 16;
	mad.lo.s32 	%r1277, %r4001, 36969, %r4002;
	and.b32  	%r4003, %r1266, 65535;
	shr.u32 	%r4004, %r1266, 16;
	mad.lo.s32 	%r1278, %r4003, 18000, %r4004;
	shl.b32 	%r4005, %r1267, 17;
	xor.b32  	%r4006, %r4005, %r1267;
	shr.u32 	%r4007, %r4006, 13;
	xor.b32  	%r4008, %r4007, %r4006;
	shl.b32 	%r4009, %r4008, 5;
	xor.b32  	%r1279, %r4009, %r4008;
	mad.lo.s32 	%r1280, %r1268, 69069, 1234567;
	shl.b32 	%r4010, %r1277, 16;
	add.s32 	%r4011, %r4010, %r1278;
	xor.b32  	%r4012, %r1280, %r4011;
	xor.b32  	%r4013, %r4012, %r1279;
	mul.hi.u32 	%r4014, %r4013, -858993459;
	shr.u32 	%r4015, %r4014, 2;
	mul.lo.s32 	%r4016, %r4015, 5;
	sub.s32 	%r3998, %r4013, %r4016;
	setp.gt.s32 	%p70, %r3998, 1;
	@%p70 bra 	$L__BB0_155;
	setp.eq.s32 	%p73, %r3998, 0;
	@%p73 bra 	$L__BB0_160;
	mul.lo.s32 	%r5421, %r1250, %r1276;
	bra.uni 	$L__BB0_161;
$L__BB0_155:
	setp.eq.s32 	%p71, %r3998, 2;
	@%p71 bra 	$L__BB0_159;
	setp.eq.s32 	%p72, %r3998, 3;
	@%p72 bra 	$L__BB0_158;
	xor.b32  	%r5421, %r1250, %r1276;
	bra.uni 	$L__BB0_161;
$L__BB0_158:
	or.b32  	%r5421, %r1250, %r1276;
	bra.uni 	$L__BB0_161;
$L__BB0_159:
	and.b32  	%r5421, %r1250, %r1276;
	bra.uni 	$L__BB0_161;
$L__BB0_160:
	add.s32 	%r5421, %r1250, %r1276;
$L__BB0_161:
	shl.b32 	%r4018, %r5415, 2;
	cvt.u64.u32 	%rd101, %r4018;
	and.b64  	%rd102, %rd101, 60;
	add.s64 	%rd103, %rd5, %rd102;
	st.local.u32 	[%rd103], %r5421;
	shl.b32 	%r4019, %r1243, 2;
	add.s32 	%r4020, %r4019, 8;
	cvt.u64.u32 	%rd104, %r4020;
	and.b64  	%rd105, %rd104, 60;
	add.s64 	%rd106, %rd5, %rd105;
	ld.local.u32 	%r1287, [%rd106];
	and.b32  	%r4021, %r1277, 65535;
	shr.u32 	%r4022, %r1277, 16;
	mad.lo.s32 	%r1288, %r4021, 36969, %r4022;
	and.b32  	%r4023, %r1278, 65535;
	shr.u32 	%r4024, %r1278, 16;
	mad.lo.s32 	%r1289, %r4023, 18000, %r4024;
	shl.b32 	%r4025, %r1279, 17;
	xor.b32  	%r4026, %r4025, %r1279;
	shr.u32 	%r4027, %r4026, 13;
	xor.b32  	%r4028, %r4027, %r4026;
	shl.b32 	%r4029, %r4028, 5;
	xor.b32  	%r1290, %r4029, %r4028;
	mad.lo.s32 	%r1291, %r1280, 69069, 1234567;
	shl.b32 	%r4030, %r1288, 16;
	add.s32 	%r4031, %r4030, %r1289;
	xor.b32  	%r4032, %r1291, %r4031;
	xor.b32  	%r4033, %r4032, %r1290;
	mul.hi.u32 	%r4034, %r4033, -858993459;
	shr.u32 	%r4035, %r4034, 2;
	mul.lo.s32 	%r4036, %r4035, 5;
	sub.s32 	%r4017, %r4033, %r4036;
	setp.gt.s32 	%p74, %r4017, 1;
	@%p74 bra 	$L__BB0_164;
	setp.eq.s32 	%p77, %r4017, 0;
	@%p77 bra 	$L__BB0_169;
	mul.lo.s32 	%r5422, %r1251, %r1287;
	bra.uni 	$L__BB0_170;
$L__BB0_164:
	setp.eq.s32 	%p75, %r4017, 2;
	@%p75 bra 	$L__BB0_168;
	setp.eq.s32 	%p76, %r4017, 3;
	@%p76 bra 	$L__BB0_167;
	xor.b32  	%r5422, %r1251, %r1287;
	bra.uni 	$L__BB0_170;
$L__BB0_167:
	or.b32  	%r5422, %r1251, %r1287;
	bra.uni 	$L__BB0_170;
$L__BB0_168:
	and.b32  	%r5422, %r1251, %r1287;
	bra.uni 	$L__BB0_170;
$L__BB0_169:
	add.s32 	%r5422, %r1251, %r1287;
$L__BB0_170:
	shl.b32 	%r4038, %r1243, 2;
	add.s32 	%r4039, %r4038, 8;
	cvt.u64.u32 	%rd107, %r4039;
	and.b64  	%rd108, %rd107, 60;
	add.s64 	%rd109, %rd5, %rd108;
	st.local.u32 	[%rd109], %r5422;
	add.s32 	%r4040, %r4038, 12;
	cvt.u64.u32 	%rd110, %r4040;
	and.b64  	%rd111, %rd110, 60;
	add.s64 	%rd112, %rd5, %rd111;
	ld.local.u32 	%r1298, [%rd112];
	and.b32  	%r4041, %r1288, 65535;
	shr.u32 	%r4042, %r1288, 16;
	mad.lo.s32 	%r1299, %r4041, 36969, %r4042;
	and.b32  	%r4043, %r1289, 65535;
	shr.u32 	%r4044, %r1289, 16;
	mad.lo.s32 	%r1300, %r4043, 18000, %r4044;
	shl.b32 	%r4045, %r1290, 17;
	xor.b32  	%r4046, %r4045, %r1290;
	shr.u32 	%r4047, %r4046, 13;
	xor.b32  	%r4048, %r4047, %r4046;
	shl.b32 	%r4049, %r4048, 5;
	xor.b32  	%r1301, %r4049, %r4048;
	mad.lo.s32 	%r1302, %r1291, 69069, 1234567;
	shl.b32 	%r4050, %r1299, 16;
	add.s32 	%r4051, %r4050, %r1300;
	xor.b32  	%r4052, %r1302, %r4051;
	xor.b32  	%r4053, %r4052, %r1301;
	mul.hi.u32 	%r4054, %r4053, -858993459;
	shr.u32 	%r4055, %r4054, 2;
	mul.lo.s32 	%r4056, %r4055, 5;
	sub.s32 	%r4037, %r4053, %r4056;
	setp.gt.s32 	%p78, %r4037, 1;
	@%p78 bra 	$L__BB0_173;
	setp.eq.s32 	%p81, %r4037, 0;
	@%p81 bra 	$L__BB0_178;
	mul.lo.s32 	%r5423, %r1252, %r1298;
	bra.uni 	$L__BB0_179;
$L__BB0_173:
	setp.eq.s32 	%p79, %r4037, 2;
	@%p79 bra 	$L__BB0_177;
	setp.eq.s32 	%p80, %r4037, 3;
	@%p80 bra 	$L__BB0_176;
	xor.b32  	%r5423, %r1252, %r1298;
	bra.uni 	$L__BB0_179;
$L__BB0_176:
	or.b32  	%r5423, %r1252, %r1298;
	bra.uni 	$L__BB0_179;
$L__BB0_177:
	and.b32  	%r5423, %r1252, %r1298;
	bra.uni 	$L__BB0_179;
$L__BB0_178:
	add.s32 	%r5423, %r1252, %r1298;
$L__BB0_179:
	shl.b32 	%r4058, %r1243, 2;
	add.s32 	%r4059, %r4058, 12;
	cvt.u64.u32 	%rd113, %r4059;
	and.b64  	%rd114, %rd113, 60;
	add.s64 	%rd115, %rd5, %rd114;
	st.local.u32 	[%rd115], %r5423;
	add.s32 	%r4060, %r4058, 16;
	cvt.u64.u32 	%rd116, %r4060;
	and.b64  	%rd117, %rd116, 60;
	add.s64 	%rd118, %rd5, %rd117;
	ld.local.u32 	%r1309, [%rd118];
	and.b32  	%r4061, %r1299, 65535;
	shr.u32 	%r4062, %r1299, 16;
	mad.lo.s32 	%r1310, %r4061, 36969, %r4062;
	and.b32  	%r4063, %r1300, 65535;
	shr.u32 	%r4064, %r1300, 16;
	mad.lo.s32 	%r1311, %r4063, 18000, %r4064;
	shl.b32 	%r4065, %r1301, 17;
	xor.b32  	%r4066, %r4065, %r1301;
	shr.u32 	%r4067, %r4066, 13;
	xor.b32  	%r4068, %r4067, %r4066;
	shl.b32 	%r4069, %r4068, 5;
	xor.b32  	%r1312, %r4069, %r4068;
	mad.lo.s32 	%r1313, %r1302, 69069, 1234567;
	shl.b32 	%r4070, %r1310, 16;
	add.s32 	%r4071, %r4070, %r1311;
	xor.b32  	%r4072, %r1313, %r4071;
	xor.b32  	%r4073, %r4072, %r1312;
	mul.hi.u32 	%r4074, %r4073, -858993459;
	shr.u32 	%r4075, %r4074, 2;
	mul.lo.s32 	%r4076, %r4075, 5;
	sub.s32 	%r4057, %r4073, %r4076;
	setp.gt.s32 	%p82, %r4057, 1;
	@%p82 bra 	$L__BB0_182;
	setp.eq.s32 	%p85, %r4057, 0;
	@%p85 bra 	$L__BB0_187;
	mul.lo.s32 	%r5424, %r1253, %r1309;
	bra.uni 	$L__BB0_188;
$L__BB0_182:
	setp.eq.s32 	%p83, %r4057, 2;
	@%p83 bra 	$L__BB0_186;
	setp.eq.s32 	%p84, %r4057, 3;
	@%p84 bra 	$L__BB0_185;
	xor.b32  	%r5424, %r1253, %r1309;
	bra.uni 	$L__BB0_188;
$L__BB0_185:
	or.b32  	%r5424, %r1253, %r1309;
	bra.uni 	$L__BB0_188;
$L__BB0_186:
	and.b32  	%r5424, %r1253, %r1309;
	bra.uni 	$L__BB0_188;
$L__BB0_187:
	add.s32 	%r5424, %r1253, %r1309;
$L__BB0_188:
	shl.b32 	%r4078, %r1243, 2;
	add.s32 	%r4079, %r4078, 16;
	cvt.u64.u32 	%rd119, %r4079;
	and.b64  	%rd120, %rd119, 60;
	add.s64 	%rd121, %rd5, %rd120;
	st.local.u32 	[%rd121], %r5424;
	add.s32 	%r4080, %r4078, 20;
	cvt.u64.u32 	%rd122, %r4080;
	and.b64  	%rd123, %rd122, 60;
	add.s64 	%rd124, %rd5, %rd123;
	ld.local.u32 	%r1320, [%rd124];
	and.b32  	%r4081, %r1310, 65535;
	shr.u32 	%r4082, %r1310, 16;
	mad.lo.s32 	%r1321, %r4081, 36969, %r4082;
	and.b32  	%r4083, %r1311, 65535;
	shr.u32 	%r4084, %r1311, 16;
	mad.lo.s32 	%r1322, %r4083, 18000, %r4084;
	shl.b32 	%r4085, %r1312, 17;
	xor.b32  	%r4086, %r4085, %r1312;
	shr.u32 	%r4087, %r4086, 13;
	xor.b32  	%r4088, %r4087, %r4086;
	shl.b32 	%r4089, %r4088, 5;
	xor.b32  	%r1323, %r4089, %r4088;
	mad.lo.s32 	%r1324, %r1313, 69069, 1234567;
	shl.b32 	%r4090, %r1321, 16;
	add.s32 	%r4091, %r4090, %r1322;
	xor.b32  	%r4092, %r1324, %r4091;
	xor.b32  	%r4093, %r4092, %r1323;
	mul.hi.u32 	%r4094, %r4093, -858993459;
	shr.u32 	%r4095, %r4094, 2;
	mul.lo.s32 	%r4096, %r4095, 5;
	sub.s32 	%r4077, %r4093, %r4096;
	setp.gt.s32 	%p86, %r4077, 1;
	@%p86 bra 	$L__BB0_191;
	setp.eq.s32 	%p89, %r4077, 0;
	@%p89 bra 	$L__BB0_196;
	mul.lo.s32 	%r5425, %r1254, %r1320;
	bra.uni 	$L__BB0_197;
$L__BB0_191:
	setp.eq.s32 	%p87, %r4077, 2;
	@%p87 bra 	$L__BB0_195;
	setp.eq.s32 	%p88, %r4077, 3;
	@%p88 bra 	$L__BB0_194;
	xor.b32  	%r5425, %r1254, %r1320;
	bra.uni 	$L__BB0_197;
$L__BB0_194:
	or.b32  	%r5425, %r1254, %r1320;
	bra.uni 	$L__BB0_197;
$L__BB0_195:
	and.b32  	%r5425, %r1254, %r1320;
	bra.uni 	$L__BB0_197;
$L__BB0_196:
	add.s32 	%r5425, %r1254, %r1320;
$L__BB0_197:
	shl.b32 	%r4098, %r1243, 2;
	add.s32 	%r4099, %r4098, 20;
	cvt.u64.u32 	%rd125, %r4099;
	and.b64  	%rd126, %rd125, 60;
	add.s64 	%rd127, %rd5, %rd126;
	st.local.u32 	[%rd127], %r5425;
	add.s32 	%r4100, %r4098, 24;
	cvt.u64.u32 	%rd128, %r4100;
	and.b64  	%rd129, %rd128, 60;
	add.s64 	%rd130, %rd5, %rd129;
	ld.local.u32 	%r1331, [%rd130];
	and.b32  	%r4101, %r1321, 65535;
	shr.u32 	%r4102, %r1321, 16;
	mad.lo.s32 	%r1332, %r4101, 36969, %r4102;
	and.b32  	%r4103, %r1322, 65535;
	shr.u32 	%r4104, %r1322, 16;
	mad.lo.s32 	%r1333, %r4103, 18000, %r4104;
	shl.b32 	%r4105, %r1323, 17;
	xor.b32  	%r4106, %r4105, %r1323;
	shr.u32 	%r4107, %r4106, 13;
	xor.b32  	%r4108, %r4107, %r4106;
	shl.b32 	%r4109, %r4108, 5;
	xor.b32  	%r1334, %r4109, %r4108;
	mad.lo.s32 	%r1335, %r1324, 69069, 1234567;
	shl.b32 	%r4110, %r1332, 16;
	add.s32 	%r4111, %r4110, %r1333;
	xor.b32  	%r4112, %r1335, %r4111;
	xor.b32  	%r4113, %r4112, %r1334;
	mul.hi.u32 	%r4114, %r4113, -858993459;
	shr.u32 	%r4115, %r4114, 2;
	mul.lo.s32 	%r4116, %r4115, 5;
	sub.s32 	%r4097, %r4113, %r4116;
	setp.gt.s32 	%p90, %r4097, 1;
	@%p90 bra 	$L__BB0_200;
	setp.eq.s32 	%p93, %r4097, 0;
	@%p93 bra 	$L__BB0_205;
	mul.lo.s32 	%r5426, %r1255, %r1331;
	bra.uni 	$L__BB0_206;
$L__BB0_200:
	setp.eq.s32 	%p91, %r4097, 2;
	@%p91 bra 	$L__BB0_204;
	setp.eq.s32 	%p92, %r4097, 3;
	@%p92 bra 	$L__BB0_203;
	xor.b32  	%r5426, %r1255, %r1331;
	bra.uni 	$L__BB0_206;
$L__BB0_203:
	or.b32  	%r5426, %r1255, %r1331;
	bra.uni 	$L__BB0_206;
$L__BB0_204:
	and.b32  	%r5426, %r1255, %r1331;
	bra.uni 	$L__BB0_206;
$L__BB0_205:
	add.s32 	%r5426, %r1255, %r1331;
$L__BB0_206:
	shl.b32 	%r4118, %r1243, 2;
	add.s32 	%r4119, %r4118, 24;
	cvt.u64.u32 	%rd131, %r4119;
	and.b64  	%rd132, %rd131, 60;
	add.s64 	%rd133, %rd5, %rd132;
	st.local.u32 	[%rd133], %r5426;
	add.s32 	%r4120, %r4118, 28;
	cvt.u64.u32 	%rd134, %r4120;
	and.b64  	%rd135, %rd134, 60;
	add.s64 	%rd136, %rd5, %rd135;
	ld.local.u32 	%r1342, [%rd136];
	and.b32  	%r4121, %r1332, 65535;
	shr.u32 	%r4122, %r1332, 16;
	mad.lo.s32 	%r1343, %r4121, 36969, %r4122;
	and.b32  	%r4123, %r1333, 65535;
	shr.u32 	%r4124, %r1333, 16;
	mad.lo.s32 	%r1344, %r4123, 18000, %r4124;
	shl.b32 	%r4125, %r1334, 17;
	xor.b32  	%r4126, %r4125, %r1334;
	shr.u32 	%r4127, %r4126, 13;
	xor.b32  	%r4128, %r4127, %r4126;
	shl.b32 	%r4129, %r4128, 5;
	xor.b32  	%r1345, %r4129, %r4128;
	mad.lo.s32 	%r1346, %r1335, 69069, 1234567;
	shl.b32 	%r4130, %r1343, 16;
	add.s32 	%r4131, %r4130, %r1344;
	xor.b32  	%r4132, %r1346, %r4131;
	xor.b32  	%r4133, %r4132, %r1345;
	mul.hi.u32 	%r4134, %r4133, -858993459;
	shr.u32 	%r4135, %r4134, 2;
	mul.lo.s32 	%r4136, %r4135, 5;
	sub.s32 	%r4117, %r4133, %r4136;
	setp.gt.s32 	%p94, %r4117, 1;
	@%p94 bra 	$L__BB0_209;
	setp.eq.s32 	%p97, %r4117, 0;
	@%p97 bra 	$L__BB0_214;
	mul.lo.s32 	%r5427, %r1256, %r1342;
	bra.uni 	$L__BB0_215;
$L__BB0_209:
	setp.eq.s32 	%p95, %r4117, 2;
	@%p95 bra 	$L__BB0_213;
	setp.eq.s32 	%p96, %r4117, 3;
	@%p96 bra 	$L__BB0_212;
	xor.b32  	%r5427, %r1256, %r1342;
	bra.uni 	$L__BB0_215;
$L__BB0_212:
	or.b32  	%r5427, %r1256, %r1342;
	bra.uni 	$L__BB0_215;
$L__BB0_213:
	and.b32  	%r5427, %r1256, %r1342;
	bra.uni 	$L__BB0_215;
$L__BB0_214:
	add.s32 	%r5427, %r1256, %r1342;
$L__BB0_215:
	shl.b32 	%r4138, %r1243, 2;
	add.s32 	%r4139, %r4138, 28;
	cvt.u64.u32 	%rd137, %r4139;
	and.b64  	%rd138, %rd137, 60;
	add.s64 	%rd139, %rd5, %rd138;
	st.local.u32 	[%rd139], %r5427;
	cvt.u64.u32 	%rd140, %r4138;
	and.b64  	%rd141, %rd140, 60;
	xor.b64  	%rd142, %rd141, 32;
	add.s64 	%rd143, %rd5, %rd142;
	ld.local.u32 	%r1353, [%rd143];
	and.b32  	%r4140, %r1343, 65535;
	shr.u32 	%r4141, %r1343, 16;
	mad.lo.s32 	%r1354, %r4140, 36969, %r4141;
	and.b32  	%r4142, %r1344, 65535;
	shr.u32 	%r4143, %r1344, 16;
	mad.lo.s32 	%r1355, %r4142, 18000, %r4143;
	shl.b32 	%r4144, %r1345, 17;
	xor.b32  	%r4145, %r4144, %r1345;
	shr.u32 	%r4146, %r4145, 13;
	xor.b32  	%r4147, %r4146, %r4145;
	shl.b32 	%r4148, %r4147, 5;
	xor.b32  	%r1356, %r4148, %r4147;
	mad.lo.s32 	%r1357, %r1346, 69069, 1234567;
	shl.b32 	%r4149, %r1354, 16;
	add.s32 	%r4150, %r4149, %r1355;
	xor.b32  	%r4151, %r1357, %r4150;
	xor.b32  	%r4152, %r4151, %r1356;
	mul.hi.u32 	%r4153, %r4152, -858993459;
	shr.u32 	%r4154, %r4153, 2;
	mul.lo.s32 	%r4155, %r4154, 5;
	sub.s32 	%r4137, %r4152, %r4155;
	setp.gt.s32 	%p98, %r4137, 1;
	@%p98 bra 	$L__BB0_218;
	setp.eq.s32 	%p101, %r4137, 0;
	@%p101 bra 	$L__BB0_223;
	mul.lo.s32 	%r5428, %r1257, %r1353;
	bra.uni 	$L__BB0_224;
$L__BB0_218:
	setp.eq.s32 	%p99, %r4137, 2;
	@%p99 bra 	$L__BB0_222;
	setp.eq.s32 	%p100, %r4137, 3;
	@%p100 bra 	$L__BB0_221;
	xor.b32  	%r5428, %r1257, %r1353;
	bra.uni 	$L__BB0_224;
$L__BB0_221:
	or.b32  	%r5428, %r1257, %r1353;
	bra.uni 	$L__BB0_224;
$L__BB0_222:
	and.b32  	%r5428, %r1257, %r1353;
	bra.uni 	$L__BB0_224;
$L__BB0_223:
	add.s32 	%r5428, %r1257, %r1353;
$L__BB0_224:
	shl.b32 	%r4157, %r1243, 2;
	cvt.u64.u32 	%rd144, %r4157;
	and.b64  	%rd145, %rd144, 60;
	xor.b64  	%rd146, %rd145, 32;
	add.s64 	%rd147, %rd5, %rd146;
	st.local.u32 	[%rd147], %r5428;
	add.s32 	%r4158, %r4157, 36;
	cvt.u64.u32 	%rd148, %r4158;
	and.b64  	%rd149, %rd148, 60;
	add.s64 	%rd150, %rd5, %rd149;
	ld.local.u32 	%r1364, [%rd150];
	and.b32  	%r4159, %r1354, 65535;
	shr.u32 	%r4160, %r1354, 16;
	mad.lo.s32 	%r1365, %r4159, 36969, %r4160;
	and.b32  	%r4161, %r1355, 65535;
	shr.u32 	%r4162, %r1355, 16;
	mad.lo.s32 	%r1366, %r4161, 18000, %r4162;
	shl.b32 	%r4163, %r1356, 17;
	xor.b32  	%r4164, %r4163, %r1356;
	shr.u32 	%r4165, %r4164, 13;
	xor.b32  	%r4166, %r4165, %r4164;
	shl.b32 	%r4167, %r4166, 5;
	xor.b32  	%r1367, %r4167, %r4166;
	mad.lo.s32 	%r1368, %r1357, 69069, 1234567;
	shl.b32 	%r4168, %r1365, 16;
	add.s32 	%r4169, %r4168, %r1366;
	xor.b32  	%r4170, %r1368, %r4169;
	xor.b32  	%r4171, %r4170, %r1367;
	mul.hi.u32 	%r4172, %r4171, -858993459;
	shr.u32 	%r4173, %r4172, 2;
	mul.lo.s32 	%r4174, %r4173, 5;
	sub.s32 	%r4156, %r4171, %r4174;
	setp.gt.s32 	%p102, %r4156, 1;
	@%p102 bra 	$L__BB0_227;
	setp.eq.s32 	%p105, %r4156, 0;
	@%p105 bra 	$L__BB0_232;
	mul.lo.s32 	%r5429, %r1258, %r1364;
	bra.uni 	$L__BB0_233;
$L__BB0_227:
	setp.eq.s32 	%p103, %r4156, 2;
	@%p103 bra 	$L__BB0_231;
	setp.eq.s32 	%p104, %r4156, 3;
	@%p104 bra 	$L__BB0_230;
	xor.b32  	%r5429, %r1258, %r1364;
	bra.uni 	$L__BB0_233;
$L__BB0_230:
	or.b32  	%r5429, %r1258, %r1364;
	bra.uni 	$L__BB0_233;
$L__BB0_231:
	and.b32  	%r5429, %r1258, %r1364;
	bra.uni 	$L__BB0_233;
$L__BB0_232:
	add.s32 	%r5429, %r1258, %r1364;
$L__BB0_233:
	shl.b32 	%r4176, %r1243, 2;
	add.s32 	%r4177, %r4176, 36;
	cvt.u64.u32 	%rd151, %r4177;
	and.b64  	%rd152, %rd151, 60;
	add.s64 	%rd153, %rd5, %rd152;
	st.local.u32 	[%rd153], %r5429;
	add.s32 	%r4178, %r4176, 40;
	cvt.u64.u32 	%rd154, %r4178;
	and.b64  	%rd155, %rd154, 60;
	add.s64 	%rd156, %rd5, %rd155;
	ld.local.u32 	%r1375, [%rd156];
	and.b32  	%r4179, %r1365, 65535;
	shr.u32 	%r4180, %r1365, 16;
	mad.lo.s32 	%r1376, %r4179, 36969, %r4180;
	and.b32  	%r4181, %r1366, 65535;
	shr.u32 	%r4182, %r1366, 16;
	mad.lo.s32 	%r1377, %r4181, 18000, %r4182;
	shl.b32 	%r4183, %r1367, 17;
	xor.b32  	%r4184, %r4183, %r1367;
	shr.u32 	%r4185, %r4184, 13;
	xor.b32  	%r4186, %r4185, %r4184;
	shl.b32 	%r4187, %r4186, 5;
	xor.b32  	%r1378, %r4187, %r4186;
	mad.lo.s32 	%r1379, %r1368, 69069, 1234567;
	shl.b32 	%r4188, %r1376, 16;
	add.s32 	%r4189, %r4188, %r1377;
	xor.b32  	%r4190, %r1379, %r4189;
	xor.b32  	%r4191, %r4190, %r1378;
	mul.hi.u32 	%r4192, %r4191, -858993459;
	shr.u32 	%r4193, %r4192, 2;
	mul.lo.s32 	%r4194, %r4193, 5;
	sub.s32 	%r4175, %r4191, %r4194;
	setp.gt.s32 	%p106, %r4175, 1;
	@%p106 bra 	$L__BB0_236;
	setp.eq.s32 	%p109, %r4175, 0;
	@%p109 bra 	$L__BB0_241;
	mul.lo.s32 	%r5430, %r1259, %r1375;
	bra.uni 	$L__BB0_242;
$L__BB0_236:
	setp.eq.s32 	%p107, %r4175, 2;
	@%p107 bra 	$L__BB0_240;
	setp.eq.s32 	%p108, %r4175, 3;
	@%p108 bra 	$L__BB0_239;
	xor.b32  	%r5430, %r1259, %r1375;
	bra.uni 	$L__BB0_242;
$L__BB0_239:
	or.b32  	%r5430, %r1259, %r1375;
	bra.uni 	$L__BB0_242;
$L__BB0_240:
	and.b32  	%r5430, %r1259, %r1375;
	bra.uni 	$L__BB0_242;
$L__BB0_241:
	add.s32 	%r5430, %r1259, %r1375;
$L__BB0_242:
	shl.b32 	%r4196, %r1243, 2;
	add.s32 	%r4197, %r4196, 40;
	cvt.u64.u32 	%rd157, %r4197;
	and.b64  	%rd158, %rd157, 60;
	add.s64 	%rd159, %rd5, %rd158;
	st.local.u32 	[%rd159], %r5430;
	add.s32 	%r4198, %r4196, 44;
	cvt.u64.u32 	%rd160, %r4198;
	and.b64  	%rd161, %rd160, 60;
	add.s64 	%rd162, %rd5, %rd161;
	ld.local.u32 	%r1386, [%rd162];
	and.b32  	%r4199, %r1376, 65535;
	shr.u32 	%r4200, %r1376, 16;
	mad.lo.s32 	%r1387, %r4199, 36969, %r4200;
	and.b32  	%r4201, %r1377, 65535;
	shr.u32 	%r4202, %r1377, 16;
	mad.lo.s32 	%r1388, %r4201, 18000, %r4202;
	shl.b32 	%r4203, %r1378, 17;
	xor.b32  	%r4204, %r4203, %r1378;
	shr.u32 	%r4205, %r4204, 13;
	xor.b32  	%r4206, %r4205, %r4204;
	shl.b32 	%r4207, %r4206, 5;
	xor.b32  	%r1389, %r4207, %r4206;
	mad.lo.s32 	%r1390, %r1379, 69069, 1234567;
	shl.b32 	%r4208, %r1387, 16;
	add.s32 	%r4209, %r4208, %r1388;
	xor.b32  	%r4210, %r1390, %r4209;
	xor.b32  	%r4211, %r4210, %r1389;
	mul.hi.u32 	%r4212, %r4211, -858993459;
	shr.u32 	%r4213, %r4212, 2;
	mul.lo.s32 	%r4214, %r4213, 5;
	sub.s32 	%r4195, %r4211, %r4214;
	setp.gt.s32 	%p110, %r4195, 1;
	@%p110 bra 	$L__BB0_245;
	setp.eq.s32 	%p113, %r4195, 0;
	@%p113 bra 	$L__BB0_250;
	mul.lo.s32 	%r5431, %r1260, %r1386;
	bra.uni 	$L__BB0_251;
$L__BB0_245:
	setp.eq.s32 	%p111, %r4195, 2;
	@%p111 bra 	$L__BB0_249;
	setp.eq.s32 	%p112, %r4195, 3;
	@%p112 bra 	$L__BB0_248;
	xor.b32  	%r5431, %r1260, %r1386;
	bra.uni 	$L__BB0_251;
$L__BB0_248:
	or.b32  	%r5431, %r1260, %r1386;
	bra.uni 	$L__BB0_251;
$L__BB0_249:
	and.b32  	%r5431, %r1260, %r1386;
	bra.uni 	$L__BB0_251;
$L__BB0_250:
	add.s32 	%r5431, %r1260, %r1386;
$L__BB0_251:
	shl.b32 	%r4216, %r1243, 2;
	add.s32 	%r4217, %r4216, 44;
	cvt.u64.u32 	%rd163, %r4217;
	and.b64  	%rd164, %rd163, 60;
	add.s64 	%rd165, %rd5, %rd164;
	st.local.u32 	[%rd165], %r5431;
	add.s32 	%r4218, %r4216, 48;
	cvt.u64.u32 	%rd166, %r4218;
	and.b64  	%rd167, %rd166, 60;
	add.s64 	%rd168, %rd5, %rd167;
	ld.local.u32 	%r1397, [%rd168];
	and.b32  	%r4219, %r1387, 65535;
	shr.u32 	%r4220, %r1387, 16;
	mad.lo.s32 	%r1398, %r4219, 36969, %r4220;
	and.b32  	%r4221, %r1388, 65535;
	shr.u32 	%r4222, %r1388, 16;
	mad.lo.s32 	%r1399, %r4221, 18000, %r4222;
	shl.b32 	%r4223, %r1389, 17;
	xor.b32  	%r4224, %r4223, %r1389;
	shr.u32 	%r4225, %r4224, 13;
	xor.b32  	%r4226, %r4225, %r4224;
	shl.b32 	%r4227, %r4226, 5;
	xor.b32  	%r1400, %r4227, %r4226;
	mad.lo.s32 	%r1401, %r1390, 69069, 1234567;
	shl.b32 	%r4228, %r1398, 16;
	add.s32 	%r4229, %r4228, %r1399;
	xor.b32  	%r4230, %r1401, %r4229;
	xor.b32  	%r4231, %r4230, %r1400;
	mul.hi.u32 	%r4232, %r4231, -858993459;
	shr.u32 	%r4233, %r4232, 2;
	mul.lo.s32 	%r4234, %r4233, 5;
	sub.s32 	%r4215, %r4231, %r4234;
	setp.gt.s32 	%p114, %r4215, 1;
	@%p114 bra 	$L__BB0_254;
	setp.eq.s32 	%p117, %r4215, 0;
	@%p117 bra 	$L__BB0_259;
	mul.lo.s32 	%r5432, %r1261, %r1397;
	bra.uni 	$L__BB0_260;
$L__BB0_254:
	setp.eq.s32 	%p115, %r4215, 2;
	@%p115 bra 	$L__BB0_258;
	setp.eq.s32 	%p116, %r4215, 3;
	@%p116 bra 	$L__BB0_257;
	xor.b32  	%r5432, %r1261, %r1397;
	bra.uni 	$L__BB0_260;
$L__BB0_257:
	or.b32  	%r5432, %r1261, %r1397;
	bra.uni 	$L__BB0_260;
$L__BB0_258:
	and.b32  	%r5432, %r1261, %r1397;
	bra.uni 	$L__BB0_260;
$L__BB0_259:
	add.s32 	%r5432, %r1261, %r1397;
$L__BB0_260:
	shl.b32 	%r4236, %r1243, 2;
	add.s32 	%r4237, %r4236, 48;
	cvt.u64.u32 	%rd169, %r4237;
	and.b64  	%rd170, %rd169, 60;
	add.s64 	%rd171, %rd5, %rd170;
	st.local.u32 	[%rd171], %r5432;
	add.s32 	%r4238, %r4236, 52;
	cvt.u64.u32 	%rd172, %r4238;
	and.b64  	%rd173, %rd172, 60;
	add.s64 	%rd174, %rd5, %rd173;
	ld.local.u32 	%r1408, [%rd174];
	and.b32  	%r4239, %r1398, 65535;
	shr.u32 	%r4240, %r1398, 16;
	mad.lo.s32 	%r1409, %r4239, 36969, %r4240;
	and.b32  	%r4241, %r1399, 65535;
	shr.u32 	%r4242, %r1399, 16;
	mad.lo.s32 	%r1410, %r4241, 18000, %r4242;
	shl.b32 	%r4243, %r1400, 17;
	xor.b32  	%r4244, %r4243, %r1400;
	shr.u32 	%r4245, %r4244, 13;
	xor.b32  	%r4246, %r4245, %r4244;
	shl.b32 	%r4247, %r4246, 5;
	xor.b32  	%r1411, %r4247, %r4246;
	mad.lo.s32 	%r1412, %r1401, 69069, 1234567;
	shl.b32 	%r4248, %r1409, 16;
	add.s32 	%r4249, %r4248, %r1410;
	xor.b32  	%r4250, %r1412, %r4249;
	xor.b32  	%r4251, %r4250, %r1411;
	mul.hi.u32 	%r4252, %r4251, -858993459;
	shr.u32 	%r4253, %r4252, 2;
	mul.lo.s32 	%r4254, %r4253, 5;
	sub.s32 	%r4235, %r4251, %r4254;
	setp.gt.s32 	%p118, %r4235, 1;
	@%p118 bra 	$L__BB0_263;
	setp.eq.s32 	%p121, %r4235, 0;
	@%p121 bra 	$L__BB0_268;
	mul.lo.s32 	%r5433, %r1262, %r1408;
	bra.uni 	$L__BB0_269;
$L__BB0_263:
	setp.eq.s32 	%p119, %r4235, 2;
	@%p119 bra 	$L__BB0_267;
	setp.eq.s32 	%p120, %r4235, 3;
	@%p120 bra 	$L__BB0_266;
	xor.b32  	%r5433, %r1262, %r1408;
	bra.uni 	$L__BB0_269;
$L__BB0_266:
	or.b32  	%r5433, %r1262, %r1408;
	bra.uni 	$L__BB0_269;
$L__BB0_267:
	and.b32  	%r5433, %r1262, %r1408;
	bra.uni 	$L__BB0_269;
$L__BB0_268:
	add.s32 	%r5433, %r1262, %r1408;
$L__BB0_269:
	shl.b32 	%r4256, %r1243, 2;
	add.s32 	%r4257, %r4256, 52;
	cvt.u64.u32 	%rd175, %r4257;
	and.b64  	%rd176, %rd175, 60;
	add.s64 	%rd177, %rd5, %rd176;
	st.local.u32 	[%rd177], %r5433;
	add.s32 	%r4258, %r4256, 56;
	cvt.u64.u32 	%rd178, %r4258;
	and.b64  	%rd179, %rd178, 60;
	add.s64 	%rd180, %rd5, %rd179;
	ld.local.u32 	%r1419, [%rd180];
	and.b32  	%r4259, %r1409, 65535;
	shr.u32 	%r4260, %r1409, 16;
	mad.lo.s32 	%r1420, %r4259, 36969, %r4260;
	and.b32  	%r4261, %r1410, 65535;
	shr.u32 	%r4262, %r1410, 16;
	mad.lo.s32 	%r1421, %r4261, 18000, %r4262;
	shl.b32 	%r4263, %r1411, 17;
	xor.b32  	%r4264, %r4263, %r1411;
	shr.u32 	%r4265, %r4264, 13;
	xor.b32  	%r4266, %r4265, %r4264;
	shl.b32 	%r4267, %r4266, 5;
	xor.b32  	%r1422, %r4267, %r4266;
	mad.lo.s32 	%r1423, %r1412, 69069, 1234567;
	shl.b32 	%r4268, %r1420, 16;
	add.s32 	%r4269, %r4268, %r1421;
	xor.b32  	%r4270, %r1423, %r4269;
	xor.b32  	%r4271, %r4270, %r1422;
	mul.hi.u32 	%r4272, %r4271, -858993459;
	shr.u32 	%r4273, %r4272, 2;
	mul.lo.s32 	%r4274, %r4273, 5;
	sub.s32 	%r4255, %r4271, %r4274;
	setp.gt.s32 	%p122, %r4255, 1;
	@%p122 bra 	$L__BB0_272;
	setp.eq.s32 	%p125, %r4255, 0;
	@%p125 bra 	$L__BB0_277;
	mul.lo.s32 	%r5434, %r1263, %r1419;
	bra.uni 	$L__BB0_278;
$L__BB0_272:
	setp.eq.s32 	%p123, %r4255, 2;
	@%p123 bra 	$L__BB0_276;
	setp.eq.s32 	%p124, %r4255, 3;
	@%p124 bra 	$L__BB0_275;
	xor.b32  	%r5434, %r1263, %r1419;
	bra.uni 	$L__BB0_278;
$L__BB0_275:
	or.b32  	%r5434, %r1263, %r1419;
	bra.uni 	$L__BB0_278;
$L__BB0_276:
	and.b32  	%r5434, %r1263, %r1419;
	bra.uni 	$L__BB0_278;
$L__BB0_277:
	add.s32 	%r5434, %r1263, %r1419;
$L__BB0_278:
	shl.b32 	%r4276, %r1243, 2;
	add.s32 	%r4277, %r4276, 56;
	cvt.u64.u32 	%rd181, %r4277;
	and.b64  	%rd182, %rd181, 60;
	add.s64 	%rd183, %rd5, %rd182;
	st.local.u32 	[%rd183], %r5434;
	add.s32 	%r4278, %r4276, -4;
	cvt.u64.u32 	%rd184, %r4278;
	and.b64  	%rd185, %rd184, 60;
	add.s64 	%rd186, %rd5, %rd185;
	ld.local.u32 	%r1430, [%rd186];
	and.b32  	%r4279, %r1420, 65535;
	shr.u32 	%r4280, %r1420, 16;
	mad.lo.s32 	%r5416, %r4279, 36969, %r4280;
	and.b32  	%r4281, %r1421, 65535;
	shr.u32 	%r4282, %r1421, 16;
	mad.lo.s32 	%r5417, %r4281, 18000, %r4282;
	shl.b32 	%r4283, %r1422, 17;
	xor.b32  	%r4284, %r4283, %r1422;
	shr.u32 	%r4285, %r4284, 13;
	xor.b32  	%r4286, %r4285, %r4284;
	shl.b32 	%r4287, %r4286, 5;
	xor.b32  	%r5418, %r4287, %r4286;
	mad.lo.s32 	%r5419, %r1423, 69069, 1234567;
	shl.b32 	%r4288, %r5416, 16;
	add.s32 	%r4289, %r4288, %r5417;
	xor.b32  	%r4290, %r5419, %r4289;
	xor.b32  	%r4291, %r4290, %r5418;
	mul.hi.u32 	%r4292, %r4291, -858993459;
	shr.u32 	%r4293, %r4292, 2;
	mul.lo.s32 	%r4294, %r4293, 5;
	sub.s32 	%r4275, %r4291, %r4294;
	setp.gt.s32 	%p126, %r4275, 1;
	@%p126 bra 	$L__BB0_281;
	setp.eq.s32 	%p129, %r4275, 0;
	@%p129 bra 	$L__BB0_286;
	mul.lo.s32 	%r5435, %r1264, %r1430;
	bra.uni 	$L__BB0_287;
$L__BB0_281:
	setp.eq.s32 	%p127, %r4275, 2;
	@%p127 bra 	$L__BB0_285;
	setp.eq.s32 	%p128, %r4275, 3;
	@%p128 bra 	$L__BB0_284;
	xor.b32  	%r5435, %r1264, %r1430;
	bra.uni 	$L__BB0_287;
$L__BB0_284:
	or.b32  	%r5435, %r1264, %r1430;
	bra.uni 	$L__BB0_287;
$L__BB0_285:
	and.b32  	%r5435, %r1264, %r1430;
	bra.uni 	$L__BB0_287;
$L__BB0_286:
	add.s32 	%r5435, %r1264, %r1430;
$L__BB0_287:
	shl.b32 	%r4295, %r1243, 2;
	add.s32 	%r4296, %r4295, -4;
	cvt.u64.u32 	%rd187, %r4296;
	and.b64  	%rd188, %rd187, 60;
	add.s64 	%rd189, %rd5, %rd188;
	st.local.u32 	[%rd189], %r5435;
	setp.ne.s32 	%p130, %r5415, 64;
	@%p130 bra 	$L__BB0_140;
	ld.local.v4.u32 	{%r4297, %r4298, %r4299, %r4300}, [%rd5];
	xor.b32  	%r1441, %r4297, %r5395;
	mul.lo.s32 	%r5395, %r1441, 16777619;
	xor.b32  	%r4301, %r4297, %r5394;
	mul.lo.s32 	%r5394, %r4301, 16777619;
	xor.b32  	%r4302, %r4297, %r5393;
	mul.lo.s32 	%r5393, %r4302, 16777619;
	xor.b32  	%r4303, %r4297, %r5392;
	mul.lo.s32 	%r5392, %r4303, 16777619;
	st.local.v4.u32 	[%rd4], {%r5395, %r5394, %r5393, %r5392};
	xor.b32  	%r4304, %r4297, %r5391;
	mul.lo.s32 	%r5391, %r4304, 16777619;
	xor.b32  	%r4305, %r4297, %r5390;
	mul.lo.s32 	%r5390, %r4305, 16777619;
	xor.b32  	%r4306, %r4297, %r5389;
	mul.lo.s32 	%r5389, %r4306, 16777619;
	xor.b32  	%r4307, %r4297, %r5388;
	mul.lo.s32 	%r5388, %r4307, 16777619;
	st.local.v4.u32 	[%rd4+16], {%r5391, %r5390, %r5389, %r5388};
	xor.b32  	%r4308, %r4297, %r5387;
	mul.lo.s32 	%r5387, %r4308, 16777619;
	xor.b32  	%r4309, %r4297, %r5386;
	mul.lo.s32 	%r5386, %r4309, 16777619;
	xor.b32  	%r4310, %r4297, %r5385;
	mul.lo.s32 	%r5385, %r4310, 16777619;
	xor.b32  	%r4311, %r4297, %r5384;
	mul.lo.s32 	%r5384, %r4311, 16777619;
	st.local.v4.u32 	[%rd4+32], {%r5387, %r5386, %r5385, %r5384};
	xor.b32  	%r4312, %r4297, %r5383;
	mul.lo.s32 	%r5383, %r4312, 16777619;
	xor.b32  	%r4313, %r4297, %r5382;
	mul.lo.s32 	%r5382, %r4313, 16777619;
	xor.b32  	%r4314, %r4297, %r5381;
	mul.lo.s32 	%r5381, %r4314, 16777619;
	xor.b32  	%r4315, %r4297, %r5380;
	mul.lo.s32 	%r5380, %r4315, 16777619;
	st.local.v4.u32 	[%rd4+48], {%r5383, %r5382, %r5381, %r5380};
	xor.b32  	%r4316, %r4297, %r5379;
	mul.lo.s32 	%r5379, %r4316, 16777619;
	xor.b32  	%r4317, %r4297, %r5378;
	mul.lo.s32 	%r5378, %r4317, 16777619;
	xor.b32  	%r4318, %r4297, %r5377;
	mul.lo.s32 	%r5377, %r4318, 16777619;
	xor.b32  	%r4319, %r4297, %r5376;
	mul.lo.s32 	%r5376, %r4319, 16777619;
	st.local.v4.u32 	[%rd4+64], {%r5379, %r5378, %r5377, %r5376};
	xor.b32  	%r4320, %r4297, %r5375;
	mul.lo.s32 	%r5375, %r4320, 16777619;
	xor.b32  	%r4321, %r4297, %r5374;
	mul.lo.s32 	%r5374, %r4321, 16777619;
	xor.b32  	%r4322, %r4297, %r5373;
	mul.lo.s32 	%r5373, %r4322, 16777619;
	xor.b32  	%r4323, %r4297, %r5372;
	mul.lo.s32 	%r5372, %r4323, 16777619;
	st.local.v4.u32 	[%rd4+80], {%r5375, %r5374, %r5373, %r5372};
	xor.b32  	%r4324, %r4297, %r5371;
	mul.lo.s32 	%r5371, %r4324, 16777619;
	xor.b32  	%r4325, %r4297, %r5370;
	mul.lo.s32 	%r5370, %r4325, 16777619;
	xor.b32  	%r4326, %r4297, %r5369;
	mul.lo.s32 	%r5369, %r4326, 16777619;
	xor.b32  	%r4327, %r4297, %r5368;
	mul.lo.s32 	%r5368, %r4327, 16777619;
	st.local.v4.u32 	[%rd4+96], {%r5371, %r5370, %r5369, %r5368};
	xor.b32  	%r4328, %r4297, %r5367;
	mul.lo.s32 	%r5367, %r4328, 16777619;
	xor.b32  	%r4329, %r4297, %r5366;
	mul.lo.s32 	%r5366, %r4329, 16777619;
	xor.b32  	%r4330, %r4297, %r5365;
	mul.lo.s32 	%r5365, %r4330, 16777619;
	xor.b32  	%r4331, %r4297, %r5364;
	mul.lo.s32 	%r5364, %r4331, 16777619;
	st.local.v4.u32 	[%rd4+112], {%r5367, %r5366, %r5365, %r5364};
	xor.b32  	%r1474, %r4298, %r5363;
	mul.lo.s32 	%r5363, %r1474, 16777619;
	xor.b32  	%r4332, %r4298, %r5362;
	mul.lo.s32 	%r5362, %r4332, 16777619;
	xor.b32  	%r4333, %r4298, %r5361;
	mul.lo.s32 	%r5361, %r4333, 16777619;
	xor.b32  	%r4334, %r4298, %r5360;
	mul.lo.s32 	%r5360, %r4334, 16777619;
	st.local.v4.u32 	[%rd4+128], {%r5363, %r5362, %r5361, %r5360};
	xor.b32  	%r4335, %r4298, %r5359;
	mul.lo.s32 	%r5359, %r4335, 16777619;
	xor.b32  	%r4336, %r4298, %r5358;
	mul.lo.s32 	%r5358, %r4336, 16777619;
	xor.b32  	%r4337, %r4298, %r5357;
	mul.lo.s32 	%r5357, %r4337, 16777619;
	xor.b32  	%r4338, %r4298, %r5356;
	mul.lo.s32 	%r5356, %r4338, 16777619;
	st.local.v4.u32 	[%rd4+144], {%r5359, %r5358, %r5357, %r5356};
	xor.b32  	%r4339, %r4298, %r5355;
	mul.lo.s32 	%r5355, %r4339, 16777619;
	xor.b32  	%r4340, %r4298, %r5354;
	mul.lo.s32 	%r5354, %r4340, 16777619;
	xor.b32  	%r4341, %r4298, %r5353;
	mul.lo.s32 	%r5353, %r4341, 16777619;
	xor.b32  	%r4342, %r4298, %r5352;
	mul.lo.s32 	%r5352, %r4342, 16777619;
	st.local.v4.u32 	[%rd4+160], {%r5355, %r5354, %r5353, %r5352};
	xor.b32  	%r4343, %r4298, %r5351;
	mul.lo.s32 	%r5351, %r4343, 16777619;
	xor.b32  	%r4344, %r4298, %r5350;
	mul.lo.s32 	%r5350, %r4344, 16777619;
	xor.b32  	%r4345, %r4298, %r5349;
	mul.lo.s32 	%r5349, %r4345, 16777619;
	xor.b32  	%r4346, %r4298, %r5348;
	mul.lo.s32 	%r5348, %r4346, 16777619;
	st.local.v4.u32 	[%rd4+176], {%r5351, %r5350, %r5349, %r5348};
	xor.b32  	%r4347, %r4298, %r5347;
	mul.lo.s32 	%r5347, %r4347, 16777619;
	xor.b32  	%r4348, %r4298, %r5346;
	mul.lo.s32 	%r5346, %r4348, 16777619;
	xor.b32  	%r4349, %r4298, %r5345;
	mul.lo.s32 	%r5345, %r4349, 16777619;
	xor.b32  	%r4350, %r4298, %r5344;
	mul.lo.s32 	%r5344, %r4350, 16777619;
	st.local.v4.u32 	[%rd4+192], {%r5347, %r5346, %r5345, %r5344};
	xor.b32  	%r4351, %r4298, %r5343;
	mul.lo.s32 	%r5343, %r4351, 16777619;
	xor.b32  	%r4352, %r4298, %r5342;
	mul.lo.s32 	%r5342, %r4352, 16777619;
	xor.b32  	%r4353, %r4298, %r5341;
	mul.lo.s32 	%r5341, %r4353, 16777619;
	xor.b32  	%r4354, %r4298, %r5340;
	mul.lo.s32 	%r5340, %r4354, 16777619;
	st.local.v4.u32 	[%rd4+208], {%r5343, %r5342, %r5341, %r5340};
	xor.b32  	%r4355, %r4298, %r5339;
	mul.lo.s32 	%r5339, %r4355, 16777619;
	xor.b32  	%r4356, %r4298, %r5338;
	mul.lo.s32 	%r5338, %r4356, 16777619;
	xor.b32  	%r4357, %r4298, %r5337;
	mul.lo.s32 	%r5337, %r4357, 16777619;
	xor.b32  	%r4358, %r4298, %r5336;
	mul.lo.s32 	%r5336, %r4358, 16777619;
	st.local.v4.u32 	[%rd4+224], {%r5339, %r5338, %r5337, %r5336};
	xor.b32  	%r4359, %r4298, %r5335;
	mul.lo.s32 	%r5335, %r4359, 16777619;
	xor.b32  	%r4360, %r4298, %r5334;
	mul.lo.s32 	%r5334, %r4360, 16777619;
	xor.b32  	%r4361, %r4298, %r5333;
	mul.lo.s32 	%r5333, %r4361, 16777619;
	xor.b32  	%r4362, %r4298, %r5332;
	mul.lo.s32 	%r5332, %r4362, 16777619;
	st.local.v4.u32 	[%rd4+240], {%r5335, %r5334, %r5333, %r5332};
	xor.b32  	%r1507, %r4299, %r5331;
	mul.lo.s32 	%r5331, %r1507, 16777619;
	xor.b32  	%r4363, %r4299, %r5330;
	mul.lo.s32 	%r5330, %r4363, 16777619;
	xor.b32  	%r4364, %r4299, %r5329;
	mul.lo.s32 	%r5329, %r4364, 16777619;
	xor.b32  	%r4365, %r4299, %r5328;
	mul.lo.s32 	%r5328, %r4365, 16777619;
	st.local.v4.u32 	[%rd4+256], {%r5331, %r5330, %r5329, %r5328};
	xor.b32  	%r4366, %r4299, %r5327;
	mul.lo.s32 	%r5327, %r4366, 16777619;
	xor.b32  	%r4367, %r4299, %r5326;
	mul.lo.s32 	%r5326, %r4367, 16777619;
	xor.b32  	%r4368, %r4299, %r5325;
	mul.lo.s32 	%r5325, %r4368, 16777619;
	xor.b32  	%r4369, %r4299, %r5324;
	mul.lo.s32 	%r5324, %r4369, 16777619;
	st.local.v4.u32 	[%rd4+272], {%r5327, %r5326, %r5325, %r5324};
	xor.b32  	%r4370, %r4299, %r5323;
	mul.lo.s32 	%r5323, %r4370, 16777619;
	xor.b32  	%r4371, %r4299, %r5322;
	mul.lo.s32 	%r5322, %r4371, 16777619;
	xor.b32  	%r4372, %r4299, %r5321;
	mul.lo.s32 	%r5321, %r4372, 16777619;
	xor.b32  	%r4373, %r4299, %r5320;
	mul.lo.s32 	%r5320, %r4373, 16777619;
	st.local.v4.u32 	[%rd4+288], {%r5323, %r5322, %r5321, %r5320};
	xor.b32  	%r4374, %r4299, %r5319;
	mul.lo.s32 	%r5319, %r4374, 16777619;
	xor.b32  	%r4375, %r4299, %r5318;
	mul.lo.s32 	%r5318, %r4375, 16777619;
	xor.b32  	%r4376, %r4299, %r5317;
	mul.lo.s32 	%r5317, %r4376, 16777619;
	xor.b32  	%r4377, %r4299, %r5316;
	mul.lo.s32 	%r5316, %r4377, 16777619;
	st.local.v4.u32 	[%rd4+304], {%r5319, %r5318, %r5317, %r5316};
	xor.b32  	%r4378, %r4299, %r5315;
	mul.lo.s32 	%r5315, %r4378, 16777619;
	xor.b32  	%r4379, %r4299, %r5314;
	mul.lo.s32 	%r5314, %r4379, 16777619;
	xor.b32  	%r4380, %r4299, %r5313;
	mul.lo.s32 	%r5313, %r4380, 16777619;
	xor.b32  	%r4381, %r4299, %r5312;
	mul.lo.s32 	%r5312, %r4381, 16777619;
	st.local.v4.u32 	[%rd4+320], {%r5315, %r5314, %r5313, %r5312};
	xor.b32  	%r4382, %r4299, %r5311;
	mul.lo.s32 	%r5311, %r4382, 16777619;
	xor.b32  	%r4383, %r4299, %r5310;
	mul.lo.s32 	%r5310, %r4383, 16777619;
	xor.b32  	%r4384, %r4299, %r5309;
	mul.lo.s32 	%r5309, %r4384, 16777619;
	xor.b32  	%r4385, %r4299, %r5308;
	mul.lo.s32 	%r5308, %r4385, 16777619;
	st.local.v4.u32 	[%rd4+336], {%r5311, %r5310, %r5309, %r5308};
	xor.b32  	%r4386, %r4299, %r5307;
	mul.lo.s32 	%r5307, %r4386, 16777619;
	xor.b32  	%r4387, %r4299, %r5306;
	mul.lo.s32 	%r5306, %r4387, 16777619;
	xor.b32  	%r4388, %r4299, %r5305;
	mul.lo.s32 	%r5305, %r4388, 16777619;
	xor.b32  	%r4389, %r4299, %r5304;
	mul.lo.s32 	%r5304, %r4389, 16777619;
	st.local.v4.u32 	[%rd4+352], {%r5307, %r5306, %r5305, %r5304};
	xor.b32  	%r4390, %r4299, %r5303;
	mul.lo.s32 	%r5303, %r4390, 16777619;
	xor.b32  	%r4391, %r4299, %r5302;
	mul.lo.s32 	%r5302, %r4391, 16777619;
	xor.b32  	%r4392, %r4299, %r5301;
	mul.lo.s32 	%r5301, %r4392, 16777619;
	xor.b32  	%r4393, %r4299, %r5300;
	mul.lo.s32 	%r5300, %r4393, 16777619;
	st.local.v4.u32 	[%rd4+368], {%r5303, %r5302, %r5301, %r5300};
	xor.b32  	%r1540, %r4300, %r5299;
	mul.lo.s32 	%r5299, %r1540, 16777619;
	xor.b32  	%r4394, %r4300, %r5298;
	mul.lo.s32 	%r5298, %r4394, 16777619;
	xor.b32  	%r4395, %r4300, %r5297;
	mul.lo.s32 	%r5297, %r4395, 16777619;
	xor.b32  	%r4396, %r4300, %r5296;
	mul.lo.s32 	%r5296, %r4396, 16777619;
	st.local.v4.u32 	[%rd4+384], {%r5299, %r5298, %r5297, %r5296};
	xor.b32  	%r4397, %r4300, %r5295;
	mul.lo.s32 	%r5295, %r4397, 16777619;
	xor.b32  	%r4398, %r4300, %r5294;
	mul.lo.s32 	%r5294, %r4398, 16777619;
	xor.b32  	%r4399, %r4300, %r5293;
	mul.lo.s32 	%r5293, %r4399, 16777619;
	xor.b32  	%r4400, %r4300, %r5292;
	mul.lo.s32 	%r5292, %r4400, 16777619;
	st.local.v4.u32 	[%rd4+400], {%r5295, %r5294, %r5293, %r5292};
	xor.b32  	%r4401, %r4300, %r5291;
	mul.lo.s32 	%r5291, %r4401, 16777619;
	xor.b32  	%r4402, %r4300, %r5290;
	mul.lo.s32 	%r5290, %r4402, 16777619;
	xor.b32  	%r4403, %r4300, %r5289;
	mul.lo.s32 	%r5289, %r4403, 16777619;
	xor.b32  	%r4404, %r4300, %r5288;
	mul.lo.s32 	%r5288, %r4404, 16777619;
	st.local.v4.u32 	[%rd4+416], {%r5291, %r5290, %r5289, %r5288};
	xor.b32  	%r4405, %r4300, %r5287;
	mul.lo.s32 	%r5287, %r4405, 16777619;
	xor.b32  	%r4406, %r4300, %r5286;
	mul.lo.s32 	%r5286, %r4406, 16777619;
	xor.b32  	%r4407, %r4300, %r5285;
	mul.lo.s32 	%r5285, %r4407, 16777619;
	xor.b32  	%r4408, %r4300, %r5284;
	mul.lo.s32 	%r5284, %r4408, 16777619;
	st.local.v4.u32 	[%rd4+432], {%r5287, %r5286, %r5285, %r5284};
	xor.b32  	%r4409, %r4300, %r5283;
	mul.lo.s32 	%r5283, %r4409, 16777619;
	xor.b32  	%r4410, %r4300, %r5282;
	mul.lo.s32 	%r5282, %r4410, 16777619;
	xor.b32  	%r4411, %r4300, %r5281;
	mul.lo.s32 	%r5281, %r4411, 16777619;
	xor.b32  	%r4412, %r4300, %r5280;
	mul.lo.s32 	%r5280, %r4412, 16777619;
	st.local.v4.u32 	[%rd4+448], {%r5283, %r5282, %r5281, %r5280};
	xor.b32  	%r4413, %r4300, %r5279;
	mul.lo.s32 	%r5279, %r4413, 16777619;
	xor.b32  	%r4414, %r4300, %r5278;
	mul.lo.s32 	%r5278, %r4414, 16777619;
	xor.b32  	%r4415, %r4300, %r5277;
	mul.lo.s32 	%r5277, %r4415, 16777619;
	xor.b32  	%r4416, %r4300, %r5276;
	mul.lo.s32 	%r5276, %r4416, 16777619;
	st.local.v4.u32 	[%rd4+464], {%r5279, %r5278, %r5277, %r5276};
	xor.b32  	%r4417, %r4300, %r5275;
	mul.lo.s32 	%r5275, %r4417, 16777619;
	xor.b32  	%r4418, %r4300, %r5274;
	mul.lo.s32 	%r5274, %r4418, 16777619;
	xor.b32  	%r4419, %r4300, %r5273;
	mul.lo.s32 	%r5273, %r4419, 16777619;
	xor.b32  	%r4420, %r4300, %r5272;
	mul.lo.s32 	%r5272, %r4420, 16777619;
	st.local.v4.u32 	[%rd4+480], {%r5275, %r5274, %r5273, %r5272};
	xor.b32  	%r4421, %r4300, %r5271;
	mul.lo.s32 	%r5271, %r4421, 16777619;
	xor.b32  	%r4422, %r4300, %r5270;
	mul.lo.s32 	%r5270, %r4422, 16777619;
	xor.b32  	%r4423, %r4300, %r5269;
	mul.lo.s32 	%r5269, %r4423, 16777619;
	xor.b32  	%r4424, %r4300, %r5268;
	mul.lo.s32 	%r5268, %r4424, 16777619;
	st.local.v4.u32 	[%rd4+496], {%r5271, %r5270, %r5269, %r5268};
	ld.local.v4.u32 	{%r4425, %r4426, %r4427, %r4428}, [%rd5+16];
	xor.b32  	%r1573, %r4425, %r5267;
	mul.lo.s32 	%r5267, %r1573, 16777619;
	xor.b32  	%r4429, %r4425, %r5266;
	mul.lo.s32 	%r5266, %r4429, 16777619;
	xor.b32  	%r4430, %r4425, %r5265;
	mul.lo.s32 	%r5265, %r4430, 16777619;
	xor.b32  	%r4431, %r4425, %r5264;
	mul.lo.s32 	%r5264, %r4431, 16777619;
	st.local.v4.u32 	[%rd4+512], {%r5267, %r5266, %r5265, %r5264};
	xor.b32  	%r4432, %r4425, %r5263;
	mul.lo.s32 	%r5263, %r4432, 16777619;
	xor.b32  	%r4433, %r4425, %r5262;
	mul.lo.s32 	%r5262, %r4433, 16777619;
	xor.b32  	%r4434, %r4425, %r5261;
	mul.lo.s32 	%r5261, %r4434, 16777619;
	xor.b32  	%r4435, %r4425, %r5260;
	mul.lo.s32 	%r5260, %r4435, 16777619;
	st.local.v4.u32 	[%rd4+528], {%r5263, %r5262, %r5261, %r5260};
	xor.b32  	%r4436, %r4425, %r5259;
	mul.lo.s32 	%r5259, %r4436, 16777619;
	xor.b32  	%r4437, %r4425, %r5258;
	mul.lo.s32 	%r5258, %r4437, 16777619;
	xor.b32  	%r4438, %r4425, %r5257;
	mul.lo.s32 	%r5257, %r4438, 16777619;
	xor.b32  	%r4439, %r4425, %r5256;
	mul.lo.s32 	%r5256, %r4439, 16777619;
	st.local.v4.u32 	[%rd4+544], {%r5259, %r5258, %r5257, %r5256};
	xor.b32  	%r4440, %r4425, %r5255;
	mul.lo.s32 	%r5255, %r4440, 16777619;
	xor.b32  	%r4441, %r4425, %r5254;
	mul.lo.s32 	%r5254, %r4441, 16777619;
	xor.b32  	%r4442, %r4425, %r5253;
	mul.lo.s32 	%r5253, %r4442, 16777619;
	xor.b32  	%r4443, %r4425, %r5252;
	mul.lo.s32 	%r5252, %r4443, 16777619;
	st.local.v4.u32 	[%rd4+560], {%r5255, %r5254, %r5253, %r5252};
	xor.b32  	%r4444, %r4425, %r5251;
	mul.lo.s32 	%r5251, %r4444, 16777619;
	xor.b32  	%r4445, %r4425, %r5250;
	mul.lo.s32 	%r5250, %r4445, 16777619;
	xor.b32  	%r4446, %r4425, %r5249;
	mul.lo.s32 	%r5249, %r4446, 16777619;
	xor.b32  	%r4447, %r4425, %r5248;
	mul.lo.s32 	%r5248, %r4447, 16777619;
	st.local.v4.u32 	[%rd4+576], {%r5251, %r5250, %r5249, %r5248};
	xor.b32  	%r4448, %r4425, %r5247;
	mul.lo.s32 	%r5247, %r4448, 16777619;
	xor.b32  	%r4449, %r4425, %r5246;
	mul.lo.s32 	%r5246, %r4449, 16777619;
	xor.b32  	%r4450, %r4425, %r5245;
	mul.lo.s32 	%r5245, %r4450, 16777619;
	xor.b32  	%r4451, %r4425, %r5244;
	mul.lo.s32 	%r5244, %r4451, 16777619;
	st.local.v4.u32 	[%rd4+592], {%r5247, %r5246, %r5245, %r5244};
	xor.b32  	%r4452, %r4425, %r5243;
	mul.lo.s32 	%r5243, %r4452, 16777619;
	xor.b32  	%r4453, %r4425, %r5242;
	mul.lo.s32 	%r5242, %r4453, 16777619;
	xor.b32  	%r4454, %r4425, %r5241;
	mul.lo.s32 	%r5241, %r4454, 16777619;
	xor.b32  	%r4455, %r4425, %r5240;
	mul.lo.s32 	%r5240, %r4455, 16777619;
	st.local.v4.u32 	[%rd4+608], {%r5243, %r5242, %r5241, %r5240};
	xor.b32  	%r4456, %r4425, %r5239;
	mul.lo.s32 	%r5239, %r4456, 16777619;
	xor.b32  	%r4457, %r4425, %r5238;
	mul.lo.s32 	%r5238, %r4457, 16777619;
	xor.b32  	%r4458, %r4425, %r5237;
	mul.lo.s32 	%r5237, %r4458, 16777619;
	xor.b32  	%r4459, %r4425, %r5236;
	mul.lo.s32 	%r5236, %r4459, 16777619;
	st.local.v4.u32 	[%rd4+624], {%r5239, %r5238, %r5237, %r5236};
	xor.b32  	%r1606, %r4426, %r5235;
	mul.lo.s32 	%r5235, %r1606, 16777619;
	xor.b32  	%r4460, %r4426, %r5234;
	mul.lo.s32 	%r5234, %r4460, 16777619;
	xor.b32  	%r4461, %r4426, %r5233;
	mul.lo.s32 	%r5233, %r4461, 16777619;
	xor.b32  	%r4462, %r4426, %r5232;
	mul.lo.s32 	%r5232, %r4462, 16777619;
	st.local.v4.u32 	[%rd4+640], {%r5235, %r5234, %r5233, %r5232};
	xor.b32  	%r4463, %r4426, %r5231;
	mul.lo.s32 	%r5231, %r4463, 16777619;
	xor.b32  	%r4464, %r4426, %r5230;
	mul.lo.s32 	%r5230, %r4464, 16777619;
	xor.b32  	%r4465, %r4426, %r5229;
	mul.lo.s32 	%r5229, %r4465, 16777619;
	xor.b32  	%r4466, %r4426, %r5228;
	mul.lo.s32 	%r5228, %r4466, 16777619;
	st.local.v4.u32 	[%rd4+656], {%r5231, %r5230, %r5229, %r5228};
	xor.b32  	%r4467, %r4426, %r5227;
	mul.lo.s32 	%r5227, %r4467, 16777619;
	xor.b32  	%r4468, %r4426, %r5226;
	mul.lo.s32 	%r5226, %r4468, 16777619;
	xor.b32  	%r4469, %r4426, %r5225;
	mul.lo.s32 	%r5225, %r4469, 16777619;
	xor.b32  	%r4470, %r4426, %r5224;
	mul.lo.s32 	%r5224, %r4470, 16777619;
	st.local.v4.u32 	[%rd4+672], {%r5227, %r5226, %r5225, %r5224};
	xor.b32  	%r4471, %r4426, %r5223;
	mul.lo.s32 	%r5223, %r4471, 16777619;
	xor.b32  	%r4472, %r4426, %r5222;
	mul.lo.s32 	%r5222, %r4472, 16777619;
	xor.b32  	%r4473, %r4426, %r5221;
	mul.lo.s32 	%r5221, %r4473, 16777619;
	xor.b32  	%r4474, %r4426, %r5220;
	mul.lo.s32 	%r5220, %r4474, 16777619;
	st.local.v4.u32 	[%rd4+688], {%r5223, %r5222, %r5221, %r5220};
	xor.b32  	%r4475, %r4426, %r5219;
	mul.lo.s32 	%r5219, %r4475, 16777619;
	xor.b32  	%r4476, %r4426, %r5218;
	mul.lo.s32 	%r5218, %r4476, 16777619;
	xor.b32  	%r4477, %r4426, %r5217;
	mul.lo.s32 	%r5217, %r4477, 16777619;
	xor.b32  	%r4478, %r4426, %r5216;
	mul.lo.s32 	%r5216, %r4478, 16777619;
	st.local.v4.u32 	[%rd4+704], {%r5219, %r5218, %r5217, %r5216};
	xor.b32  	%r4479, %r4426, %r5215;
	mul.lo.s32 	%r5215, %r4479, 16777619;
	xor.b32  	%r4480, %r4426, %r5214;
	mul.lo.s32 	%r5214, %r4480, 16777619;
	xor.b32  	%r4481, %r4426, %r5213;
	mul.lo.s32 	%r5213, %r4481, 16777619;
	xor.b32  	%r4482, %r4426, %r5212;
	mul.lo.s32 	%r5212, %r4482, 16777619;
	st.local.v4.u32 	[%rd4+720], {%r5215, %r5214, %r5213, %r5212};
	xor.b32  	%r4483, %r4426, %r5211;
	mul.lo.s32 	%r5211, %r4483, 16777619;
	xor.b32  	%r4484, %r4426, %r5210;
	mul.lo.s32 	%r5210, %r4484, 16777619;
	xor.b32  	%r4485, %r4426, %r5209;
	mul.lo.s32 	%r5209, %r4485, 16777619;
	xor.b32  	%r4486, %r4426, %r5208;
	mul.lo.s32 	%r5208, %r4486, 16777619;
	st.local.v4.u32 	[%rd4+736], {%r5211, %r5210, %r5209, %r5208};
	xor.b32  	%r4487, %r4426, %r5207;
	mul.lo.s32 	%r5207, %r4487, 16777619;
	xor.b32  	%r4488, %r4426, %r5206;
	mul.lo.s32 	%r5206, %r4488, 16777619;
	xor.b32  	%r4489, %r4426, %r5205;
	mul.lo.s32 	%r5205, %r4489, 16777619;
	xor.b32  	%r4490, %r4426, %r5204;
	mul.lo.s32 	%r5204, %r4490, 16777619;
	st.local.v4.u32 	[%rd4+752], {%r5207, %r5206, %r5205, %r5204};
	xor.b32  	%r1639, %r4427, %r5203;
	mul.lo.s32 	%r5203, %r1639, 16777619;
	xor.b32  	%r4491, %r4427, %r5202;
	mul.lo.s32 	%r5202, %r4491, 16777619;
	xor.b32  	%r4492, %r4427, %r5201;
	mul.lo.s32 	%r5201, %r4492, 16777619;
	xor.b32  	%r4493, %r4427, %r5200;
	mul.lo.s32 	%r5200, %r4493, 16777619;
	st.local.v4.u32 	[%rd4+768], {%r5203, %r5202, %r5201, %r5200};
	xor.b32  	%r4494, %r4427, %r5199;
	mul.lo.s32 	%r5199, %r4494, 16777619;
	xor.b32  	%r4495, %r4427, %r5198;
	mul.lo.s32 	%r5198, %r4495, 16777619;
	xor.b32  	%r4496, %r4427, %r5197;
	mul.lo.s32 	%r5197, %r4496, 16777619;
	xor.b32  	%r4497, %r4427, %r5196;
	mul.lo.s32 	%r5196, %r4497, 16777619;
	st.local.v4.u32 	[%rd4+784], {%r5199, %r5198, %r5197, %r5196};
	xor.b32  	%r4498, %r4427, %r5195;
	mul.lo.s32 	%r5195, %r4498, 16777619;
	xor.b32  	%r4499, %r4427, %r5194;
	mul.lo.s32 	%r5194, %r4499, 16777619;
	xor.b32  	%r4500, %r4427, %r5193;
	mul.lo.s32 	%r5193, %r4500, 16777619;
	xor.b32  	%r4501, %r4427, %r5192;
	mul.lo.s32 	%r5192, %r4501, 16777619;
	st.local.v4.u32 	[%rd4+800], {%r5195, %r5194, %r5193, %r5192};
	xor.b32  	%r4502, %r4427, %r5191;
	mul.lo.s32 	%r5191, %r4502, 16777619;
	xor.b32  	%r4503, %r4427, %r5190;
	mul.lo.s32 	%r5190, %r4503, 16777619;
	xor.b32  	%r4504, %r4427, %r5189;
	mul.lo.s32 	%r5189, %r4504, 16777619;
	xor.b32  	%r4505, %r4427, %r5188;
	mul.lo.s32 	%r5188, %r4505, 16777619;
	st.local.v4.u32 	[%rd4+816], {%r5191, %r5190, %r5189, %r5188};
	xor.b32  	%r4506, %r4427, %r5187;
	mul.lo.s32 	%r5187, %r4506, 16777619;
	xor.b32  	%r4507, %r4427, %r5186;
	mul.lo.s32 	%r5186, %r4507, 16777619;
	xor.b32  	%r4508, %r4427, %r5185;
	mul.lo.s32 	%r5185, %r4508, 16777619;
	xor.b32  	%r4509, %r4427, %r5184;
	mul.lo.s32 	%r5184, %r4509, 16777619;
	st.local.v4.u32 	[%rd4+832], {%r5187, %r5186, %r5185, %r5184};
	xor.b32  	%r4510, %r4427, %r5183;
	mul.lo.s32 	%r5183, %r4510, 16777619;
	xor.b32  	%r4511, %r4427, %r5182;
	mul.lo.s32 	%r5182, %r4511, 16777619;
	xor.b32  	%r4512, %r4427, %r5181;
	mul.lo.s32 	%r5181, %r4512, 16777619;
	xor.b32  	%r4513, %r4427, %r5180;
	mul.lo.s32 	%r5180, %r4513, 16777619;
	st.local.v4.u32 	[%rd4+848], {%r5183, %r5182, %r5181, %r5180};
	xor.b32  	%r4514, %r4427, %r5179;
	mul.lo.s32 	%r5179, %r4514, 16777619;
	xor.b32  	%r4515, %r4427, %r5178;
	mul.lo.s32 	%r5178, %r4515, 16777619;
	xor.b32  	%r4516, %r4427, %r5177;
	mul.lo.s32 	%r5177, %r4516, 16777619;
	xor.b32  	%r4517, %r4427, %r5176;
	mul.lo.s32 	%r5176, %r4517, 16777619;
	st.local.v4.u32 	[%rd4+864], {%r5179, %r5178, %r5177, %r5176};
	xor.b32  	%r4518, %r4427, %r5175;
	mul.lo.s32 	%r5175, %r4518, 16777619;
	xor.b32  	%r4519, %r4427, %r5174;
	mul.lo.s32 	%r5174, %r4519, 16777619;
	xor.b32  	%r4520, %r4427, %r5173;
	mul.lo.s32 	%r5173, %r4520, 16777619;
	xor.b32  	%r4521, %r4427, %r5172;
	mul.lo.s32 	%r5172, %r4521, 16777619;
	st.local.v4.u32 	[%rd4+880], {%r5175, %r5174, %r5173, %r5172};
	xor.b32  	%r1672, %r4428, %r5171;
	mul.lo.s32 	%r5171, %r1672, 16777619;
	xor.b32  	%r4522, %r4428, %r5170;
	mul.lo.s32 	%r5170, %r4522, 16777619;
	xor.b32  	%r4523, %r4428, %r5169;
	mul.lo.s32 	%r5169, %r4523, 16777619;
	xor.b32  	%r4524, %r4428, %r5168;
	mul.lo.s32 	%r5168, %r4524, 16777619;
	st.local.v4.u32 	[%rd4+896], {%r5171, %r5170, %r5169, %r5168};
	xor.b32  	%r4525, %r4428, %r5167;
	mul.lo.s32 	%r5167, %r4525, 16777619;
	xor.b32  	%r4526, %r4428, %r5166;
	mul.lo.s32 	%r5166, %r4526, 16777619;
	xor.b32  	%r4527, %r4428, %r5165;
	mul.lo.s32 	%r5165, %r4527, 16777619;
	xor.b32  	%r4528, %r4428, %r5164;
	mul.lo.s32 	%r5164, %r4528, 16777619;
	st.local.v4.u32 	[%rd4+912], {%r5167, %r5166, %r5165, %r5164};
	xor.b32  	%r4529, %r4428, %r5163;
	mul.lo.s32 	%r5163, %r4529, 16777619;
	xor.b32  	%r4530, %r4428, %r5162;
	mul.lo.s32 	%r5162, %r4530, 16777619;
	xor.b32  	%r4531, %r4428, %r5161;
	mul.lo.s32 	%r5161, %r4531, 16777619;
	xor.b32  	%r4532, %r4428, %r5160;
	mul.lo.s32 	%r5160, %r4532, 16777619;
	st.local.v4.u32 	[%rd4+928], {%r5163, %r5162, %r5161, %r5160};
	xor.b32  	%r4533, %r4428, %r5159;
	mul.lo.s32 	%r5159, %r4533, 16777619;
	xor.b32  	%r4534, %r4428, %r5158;
	mul.lo.s32 	%r5158, %r4534, 16777619;
	xor.b32  	%r4535, %r4428, %r5157;
	mul.lo.s32 	%r5157, %r4535, 16777619;
	xor.b32  	%r4536, %r4428, %r5156;
	mul.lo.s32 	%r5156, %r4536, 16777619;
	st.local.v4.u32 	[%rd4+944], {%r5159, %r5158, %r5157, %r5156};
	xor.b32  	%r4537, %r4428, %r5155;
	mul.lo.s32 	%r5155, %r4537, 16777619;
	xor.b32  	%r4538, %r4428, %r5154;
	mul.lo.s32 	%r5154, %r4538, 16777619;
	xor.b32  	%r4539, %r4428, %r5153;
	mul.lo.s32 	%r5153, %r4539, 16777619;
	xor.b32  	%r4540, %r4428, %r5152;
	mul.lo.s32 	%r5152, %r4540, 16777619;
	st.local.v4.u32 	[%rd4+960], {%r5155, %r5154, %r5153, %r5152};
	xor.b32  	%r4541, %r4428, %r5151;
	mul.lo.s32 	%r5151, %r4541, 16777619;
	xor.b32  	%r4542, %r4428, %r5150;
	mul.lo.s32 	%r5150, %r4542, 16777619;
	xor.b32  	%r4543, %r4428, %r5149;
	mul.lo.s32 	%r5149, %r4543, 16777619;
	xor.b32  	%r4544, %r4428, %r5148;
	mul.lo.s32 	%r5148, %r4544, 16777619;
	st.local.v4.u32 	[%rd4+976], {%r5151, %r5150, %r5149, %r5148};
	xor.b32  	%r4545, %r4428, %r5147;
	mul.lo.s32 	%r5147, %r4545, 16777619;
	xor.b32  	%r4546, %r4428, %r5146;
	mul.lo.s32 	%r5146, %r4546, 16777619;
	xor.b32  	%r4547, %r4428, %r5145;
	mul.lo.s32 	%r5145, %r4547, 16777619;
	xor.b32  	%r4548, %r4428, %r5144;
	mul.lo.s32 	%r5144, %r4548, 16777619;
	st.local.v4.u32 	[%rd4+992], {%r5147, %r5146, %r5145, %r5144};
	xor.b32  	%r4549, %r4428, %r5143;
	mul.lo.s32 	%r5143, %r4549, 16777619;
	xor.b32  	%r4550, %r4428, %r5142;
	mul.lo.s32 	%r5142, %r4550, 16777619;
	xor.b32  	%r4551, %r4428, %r5141;
	mul.lo.s32 	%r5141, %r4551, 16777619;
	xor.b32  	%r4552, %r4428, %r5140;
	mul.lo.s32 	%r5140, %r4552, 16777619;
	st.local.v4.u32 	[%rd4+1008], {%r5143, %r5142, %r5141, %r5140};
	ld.local.v4.u32 	{%r4553, %r4554, %r4555, %r4556}, [%rd5+32];
	xor.b32  	%r4557, %r4553, %r5139;
	mul.lo.s32 	%r5139, %r4557, 16777619;
	xor.b32  	%r4558, %r4553, %r5138;
	mul.lo.s32 	%r5138, %r4558, 16777619;
	xor.b32  	%r4559, %r4553, %r5137;
	mul.lo.s32 	%r5137, %r4559, 16777619;
	xor.b32  	%r4560, %r4553, %r5136;
	mul.lo.s32 	%r5136, %r4560, 16777619;
	st.local.v4.u32 	[%rd4+1024], {%r5139, %r5138, %r5137, %r5136};
	xor.b32  	%r4561, %r4553, %r5135;
	mul.lo.s32 	%r5135, %r4561, 16777619;
	xor.b32  	%r4562, %r4553, %r5134;
	mul.lo.s32 	%r5134, %r4562, 16777619;
	xor.b32  	%r4563, %r4553, %r5133;
	mul.lo.s32 	%r5133, %r4563, 16777619;
	xor.b32  	%r4564, %r4553, %r5132;
	mul.lo.s32 	%r5132, %r4564, 16777619;
	st.local.v4.u32 	[%rd4+1040], {%r5135, %r5134, %r5133, %r5132};
	xor.b32  	%r4565, %r4553, %r5131;
	mul.lo.s32 	%r5131, %r4565, 16777619;
	xor.b32  	%r4566, %r4553, %r5130;
	mul.lo.s32 	%r5130, %r4566, 16777619;
	xor.b32  	%r4567, %r4553, %r5129;
	mul.lo.s32 	%r5129, %r4567, 16777619;
	xor.b32  	%r4568, %r4553, %r5128;
	mul.lo.s32 	%r5128, %r4568, 16777619;
	st.local.v4.u32 	[%rd4+1056], {%r5131, %r5130, %r5129, %r5128};
	xor.b32  	%r4569, %r4553, %r5127;
	mul.lo.s32 	%r5127, %r4569, 16777619;
	xor.b32  	%r4570, %r4553, %r5126;
	mul.lo.s32 	%r5126, %r4570, 16777619;
	xor.b32  	%r4571, %r4553, %r5125;
	mul.lo.s32 	%r5125, %r4571, 16777619;
	xor.b32  	%r4572, %r4553, %r5124;
	mul.lo.s32 	%r5124, %r4572, 16777619;
	st.local.v4.u32 	[%rd4+1072], {%r5127, %r5126, %r5125, %r5124};
	xor.b32  	%r4573, %r4553, %r5123;
	mul.lo.s32 	%r5123, %r4573, 16777619;
	xor.b32  	%r4574, %r4553, %r5122;
	mul.lo.s32 	%r5122, %r4574, 16777619;
	xor.b32  	%r4575, %r4553, %r5121;
	mul.lo.s32 	%r5121, %r4575, 16777619;
	xor.b32  	%r4576, %r4553, %r5120;
	mul.lo.s32 	%r5120, %r4576, 16777619;
	st.local.v4.u32 	[%rd4+1088], {%r5123, %r5122, %r5121, %r5120};
	xor.b32  	%r4577, %r4553, %r5119;
	mul.lo.s32 	%r5119, %r4577, 16777619;
	xor.b32  	%r4578, %r4553, %r5118;
	mul.lo.s32 	%r5118, %r4578, 16777619;
	xor.b32  	%r4579, %r4553, %r5117;
	mul.lo.s32 	%r5117, %r4579, 16777619;
	xor.b32  	%r4580, %r4553, %r5116;
	mul.lo.s32 	%r5116, %r4580, 16777619;
	st.local.v4.u32 	[%rd4+1104], {%r5119, %r5118, %r5117, %r5116};
	xor.b32  	%r4581, %r4553, %r5115;
	mul.lo.s32 	%r5115, %r4581, 16777619;
	xor.b32  	%r4582, %r4553, %r5114;
	mul.lo.s32 	%r5114, %r4582, 16777619;
	xor.b32  	%r4583, %r4553, %r5113;
	mul.lo.s32 	%r5113, %r4583, 16777619;
	xor.b32  	%r4584, %r4553, %r5112;
	mul.lo.s32 	%r5112, %r4584, 16777619;
	st.local.v4.u32 	[%rd4+1120], {%r5115, %r5114, %r5113, %r5112};
	xor.b32  	%r4585, %r4553, %r5111;
	mul.lo.s32 	%r5111, %r4585, 16777619;
	xor.b32  	%r4586, %r4553, %r5110;
	mul.lo.s32 	%r5110, %r4586, 16777619;
	xor.b32  	%r4587, %r4553, %r5109;
	mul.lo.s32 	%r5109, %r4587, 16777619;
	xor.b32  	%r4588, %r4553, %r5108;
	mul.lo.s32 	%r5108, %r4588, 16777619;
	st.local.v4.u32 	[%rd4+1136], {%r5111, %r5110, %r5109, %r5108};
	xor.b32  	%r4589, %r4554, %r5107;
	mul.lo.s32 	%r5107, %r4589, 16777619;
	xor.b32  	%r4590, %r4554, %r5106;
	mul.lo.s32 	%r5106, %r4590, 16777619;
	xor.b32  	%r4591, %r4554, %r5105;
	mul.lo.s32 	%r5105, %r4591, 16777619;
	xor.b32  	%r4592, %r4554, %r5104;
	mul.lo.s32 	%r5104, %r4592, 16777619;
	st.local.v4.u32 	[%rd4+1152], {%r5107, %r5106, %r5105, %r5104};
	xor.b32  	%r4593, %r4554, %r5103;
	mul.lo.s32 	%r5103, %r4593, 16777619;
	xor.b32  	%r4594, %r4554, %r5102;
	mul.lo.s32 	%r5102, %r4594, 16777619;
	xor.b32  	%r4595, %r4554, %r5101;
	mul.lo.s32 	%r5101, %r4595, 16777619;
	xor.b32  	%r4596, %r4554, %r5100;
	mul.lo.s32 	%r5100, %r4596, 16777619;
	st.local.v4.u32 	[%rd4+1168], {%r5103, %r5102, %r5101, %r5100};
	xor.b32  	%r4597, %r4554, %r5099;
	mul.lo.s32 	%r5099, %r4597, 16777619;
	xor.b32  	%r4598, %r4554, %r5098;
	mul.lo.s32 	%r5098, %r4598, 16777619;
	xor.b32  	%r4599, %r4554, %r5097;
	mul.lo.s32 	%r5097, %r4599, 16777619;
	xor.b32  	%r4600, %r4554, %r5096;
	mul.lo.s32 	%r5096, %r4600, 16777619;
	st.local.v4.u32 	[%rd4+1184], {%r5099, %r5098, %r5097, %r5096};
	xor.b32  	%r4601, %r4554, %r5095;
	mul.lo.s32 	%r5095, %r4601, 16777619;
	xor.b32  	%r4602, %r4554, %r5094;
	mul.lo.s32 	%r5094, %r4602, 16777619;
	xor.b32  	%r4603, %r4554, %r5093;
	mul.lo.s32 	%r5093, %r4603, 16777619;
	xor.b32  	%r4604, %r4554, %r5092;
	mul.lo.s32 	%r5092, %r4604, 16777619;
	st.local.v4.u32 	[%rd4+1200], {%r5095, %r5094, %r5093, %r5092};
	xor.b32  	%r4605, %r4554, %r5091;
	mul.lo.s32 	%r5091, %r4605, 16777619;
	xor.b32  	%r4606, %r4554, %r5090;
	mul.lo.s32 	%r5090, %r4606, 16777619;
	xor.b32  	%r4607, %r4554, %r5089;
	mul.lo.s32 	%r5089, %r4607, 16777619;
	xor.b32  	%r4608, %r4554, %r5088;
	mul.lo.s32 	%r5088, %r4608, 16777619;
	st.local.v4.u32 	[%rd4+1216], {%r5091, %r5090, %r5089, %r5088};
	xor.b32  	%r4609, %r4554, %r5087;
	mul.lo.s32 	%r5087, %r4609, 16777619;
	xor.b32  	%r4610, %r4554, %r5086;
	mul.lo.s32 	%r5086, %r4610, 16777619;
	xor.b32  	%r4611, %r4554, %r5085;
	mul.lo.s32 	%r5085, %r4611, 16777619;
	xor.b32  	%r4612, %r4554, %r5084;
	mul.lo.s32 	%r5084, %r4612, 16777619;
	st.local.v4.u32 	[%rd4+1232], {%r5087, %r5086, %r5085, %r5084};
	xor.b32  	%r4613, %r4554, %r5083;
	mul.lo.s32 	%r5083, %r4613, 16777619;
	xor.b32  	%r4614, %r4554, %r5082;
	mul.lo.s32 	%r5082, %r4614, 16777619;
	xor.b32  	%r4615, %r4554, %r5081;
	mul.lo.s32 	%r5081, %r4615, 16777619;
	xor.b32  	%r4616, %r4554, %r5080;
	mul.lo.s32 	%r5080, %r4616, 16777619;
	st.local.v4.u32 	[%rd4+1248], {%r5083, %r5082, %r5081, %r5080};
	xor.b32  	%r4617, %r4554, %r5079;
	mul.lo.s32 	%r5079, %r4617, 16777619;
	xor.b32  	%r4618, %r4554, %r5078;
	mul.lo.s32 	%r5078, %r4618, 16777619;
	xor.b32  	%r4619, %r4554, %r5077;
	mul.lo.s32 	%r5077, %r4619, 16777619;
	xor.b32  	%r4620, %r4554, %r5076;
	mul.lo.s32 	%r5076, %r4620, 16777619;
	st.local.v4.u32 	[%rd4+1264], {%r5079, %r5078, %r5077, %r5076};
	xor.b32  	%r4621, %r4555, %r5075;
	mul.lo.s32 	%r5075, %r4621, 16777619;
	xor.b32  	%r4622, %r4555, %r5074;
	mul.lo.s32 	%r5074, %r4622, 16777619;
	xor.b32  	%r4623, %r4555, %r5073;
	mul.lo.s32 	%r5073, %r4623, 16777619;
	xor.b32  	%r4624, %r4555, %r5072;
	mul.lo.s32 	%r5072, %r4624, 16777619;
	st.local.v4.u32 	[%rd4+1280], {%r5075, %r5074, %r5073, %r5072};
	xor.b32  	%r4625, %r4555, %r5071;
	mul.lo.s32 	%r5071, %r4625, 16777619;
	xor.b32  	%r4626, %r4555, %r5070;
	mul.lo.s32 	%r5070, %r4626, 16777619;
	xor.b32  	%r4627, %r4555, %r5069;
	mul.lo.s32 	%r5069, %r4627, 16777619;
	xor.b32  	%r4628, %r4555, %r5068;
	mul.lo.s32 	%r5068, %r4628, 16777619;
	st.local.v4.u32 	[%rd4+1296], {%r5071, %r5070, %r5069, %r5068};
	xor.b32  	%r4629, %r4555, %r5067;
	mul.lo.s32 	%r5067, %r4629, 16777619;
	xor.b32  	%r4630, %r4555, %r5066;
	mul.lo.s32 	%r5066, %r4630, 16777619;
	xor.b32  	%r4631, %r4555, %r5065;
	mul.lo.s32 	%r5065, %r4631, 16777619;
	xor.b32  	%r4632, %r4555, %r5064;
	mul.lo.s32 	%r5064, %r4632, 16777619;
	st.local.v4.u32 	[%rd4+1312], {%r5067, %r5066, %r5065, %r5064};
	xor.b32  	%r4633, %r4555, %r5063;
	mul.lo.s32 	%r5063, %r4633, 16777619;
	xor.b32  	%r4634, %r4555, %r5062;
	mul.lo.s32 	%r5062, %r4634, 16777619;
	xor.b32  	%r4635, %r4555, %r5061;
	mul.lo.s32 	%r5061, %r4635, 16777619;
	xor.b32  	%r4636, %r4555, %r5060;
	mul.lo.s32 	%r5060, %r4636, 16777619;
	st.local.v4.u32 	[%rd4+1328], {%r5063, %r5062, %r5061, %r5060};
	xor.b32  	%r4637, %r4555, %r5059;
	mul.lo.s32 	%r5059, %r4637, 16777619;
	xor.b32  	%r4638, %r4555, %r5058;
	mul.lo.s32 	%r5058, %r4638, 16777619;
	xor.b32  	%r4639, %r4555, %r5057;
	mul.lo.s32 	%r5057, %r4639, 16777619;
	xor.b32  	%r4640, %r4555, %r5056;
	mul.lo.s32 	%r5056, %r4640, 16777619;
	st.local.v4.u32 	[%rd4+1344], {%r5059, %r5058, %r5057, %r5056};
	xor.b32  	%r4641, %r4555, %r5055;
	mul.lo.s32 	%r5055, %r4641, 16777619;
	xor.b32  	%r4642, %r4555, %r5054;
	mul.lo.s32 	%r5054, %r4642, 16777619;
	xor.b32  	%r4643, %r4555, %r5053;
	mul.lo.s32 	%r5053, %r4643, 16777619;
	xor.b32  	%r4644, %r4555, %r5052;
	mul.lo.s32 	%r5052, %r4644, 16777619;
	st.local.v4.u32 	[%rd4+1360], {%r5055, %r5054, %r5053, %r5052};
	xor.b32  	%r4645, %r4555, %r5051;
	mul.lo.s32 	%r5051, %r4645, 16777619;
	xor.b32  	%r4646, %r4555, %r5050;
	mul.lo.s32 	%r5050, %r4646, 16777619;
	xor.b32  	%r4647, %r4555, %r5049;
	mul.lo.s32 	%r5049, %r4647, 16777619;
	xor.b32  	%r4648, %r4555, %r5048;
	mul.lo.s32 	%r5048, %r4648, 16777619;
	st.local.v4.u32 	[%rd4+1376], {%r5051, %r5050, %r5049, %r5048};
	xor.b32  	%r4649, %r4555, %r5047;
	mul.lo.s32 	%r5047, %r4649, 16777619;
	xor.b32  	%r4650, %r4555, %r5046;
	mul.lo.s32 	%r5046, %r4650, 16777619;
	xor.b32  	%r4651, %r4555, %r5045;
	mul.lo.s32 	%r5045, %r4651, 16777619;
	xor.b32  	%r4652, %r4555, %r5044;
	mul.lo.s32 	%r5044, %r4652, 16777619;
	st.local.v4.u32 	[%rd4+1392], {%r5047, %r5046, %r5045, %r5044};
	xor.b32  	%r4653, %r4556, %r5043;
	mul.lo.s32 	%r5043, %r4653, 16777619;
	xor.b32  	%r4654, %r4556, %r5042;
	mul.lo.s32 	%r5042, %r4654, 16777619;
	xor.b32  	%r4655, %r4556, %r5041;
	mul.lo.s32 	%r5041, %r4655, 16777619;
	xor.b32  	%r4656, %r4556, %r5040;
	mul.lo.s32 	%r5040, %r4656, 16777619;
	st.local.v4.u32 	[%rd4+1408], {%r5043, %r5042, %r5041, %r5040};
	xor.b32  	%r4657, %r4556, %r5039;
	mul.lo.s32 	%r5039, %r4657, 16777619;
	xor.b32  	%r4658, %r4556, %r5038;
	mul.lo.s32 	%r5038, %r4658, 16777619;
	xor.b32  	%r4659, %r4556, %r5037;
	mul.lo.s32 	%r5037, %r4659, 16777619;
	xor.b32  	%r4660, %r4556, %r5036;
	mul.lo.s32 	%r5036, %r4660, 16777619;
	st.local.v4.u32 	[%rd4+1424], {%r5039, %r5038, %r5037, %r5036};
	xor.b32  	%r4661, %r4556, %r5035;
	mul.lo.s32 	%r5035, %r4661, 16777619;
	xor.b32  	%r4662, %r4556, %r5034;
	mul.lo.s32 	%r5034, %r4662, 16777619;
	xor.b32  	%r4663, %r4556, %r5033;
	mul.lo.s32 	%r5033, %r4663, 16777619;
	xor.b32  	%r4664, %r4556, %r5032;
	mul.lo.s32 	%r5032, %r4664, 16777619;
	st.local.v4.u32 	[%rd4+1440], {%r5035, %r5034, %r5033, %r5032};
	xor.b32  	%r4665, %r4556, %r5031;
	mul.lo.s32 	%r5031, %r4665, 16777619;
	xor.b32  	%r4666, %r4556, %r5030;
	mul.lo.s32 	%r5030, %r4666, 16777619;
	xor.b32  	%r4667, %r4556, %r5029;
	mul.lo.s32 	%r5029, %r4667, 16777619;
	xor.b32  	%r4668, %r4556, %r5028;
	mul.lo.s32 	%r5028, %r4668, 16777619;
	st.local.v4.u32 	[%rd4+1456], {%r5031, %r5030, %r5029, %r5028};
	xor.b32  	%r4669, %r4556, %r5027;
	mul.lo.s32 	%r5027, %r4669, 16777619;
	xor.b32  	%r4670, %r4556, %r5026;
	mul.lo.s32 	%r5026, %r4670, 16777619;
	xor.b32  	%r4671, %r4556, %r5025;
	mul.lo.s32 	%r5025, %r4671, 16777619;
	xor.b32  	%r4672, %r4556, %r5024;
	mul.lo.s32 	%r5024, %r4672, 16777619;
	st.local.v4.u32 	[%rd4+1472], {%r5027, %r5026, %r5025, %r5024};
	xor.b32  	%r4673, %r4556, %r5023;
	mul.lo.s32 	%r5023, %r4673, 16777619;
	xor.b32  	%r4674, %r4556, %r5022;
	mul.lo.s32 	%r5022, %r4674, 16777619;
	xor.b32  	%r4675, %r4556, %r5021;
	mul.lo.s32 	%r5021, %r4675, 16777619;
	xor.b32  	%r4676, %r4556, %r5020;
	mul.lo.s32 	%r5020, %r4676, 16777619;
	st.local.v4.u32 	[%rd4+1488], {%r5023, %r5022, %r5021, %r5020};
	xor.b32  	%r4677, %r4556, %r5019;
	mul.lo.s32 	%r5019, %r4677, 16777619;
	xor.b32  	%r4678, %r4556, %r5018;
	mul.lo.s32 	%r5018, %r4678, 16777619;
	xor.b32  	%r4679, %r4556, %r5017;
	mul.lo.s32 	%r5017, %r4679, 16777619;
	xor.b32  	%r4680, %r4556, %r5016;
	mul.lo.s32 	%r5016, %r4680, 16777619;
	st.local.v4.u32 	[%rd4+1504], {%r5019, %r5018, %r5017, %r5016};
	xor.b32  	%r4681, %r4556, %r5015;
	mul.lo.s32 	%r5015, %r4681, 16777619;
	xor.b32  	%r4682, %r4556, %r5014;
	mul.lo.s32 	%r5014, %r4682, 16777619;
	xor.b32  	%r4683, %r4556, %r5013;
	mul.lo.s32 	%r5013, %r4683, 16777619;
	xor.b32  	%r4684, %r4556, %r5012;
	mul.lo.s32 	%r5012, %r4684, 16777619;
	st.local.v4.u32 	[%rd4+1520], {%r5015, %r5014, %r5013, %r5012};
	ld.local.v4.u32 	{%r4685, %r4686, %r4687, %r4688}, [%rd5+48];
	xor.b32  	%r4689, %r4685, %r5011;
	mul.lo.s32 	%r5011, %r4689, 16777619;
	xor.b32  	%r4690, %r4685, %r5010;
	mul.lo.s32 	%r5010, %r4690, 16777619;
	xor.b32  	%r4691, %r4685, %r5009;
	mul.lo.s32 	%r5009, %r4691, 16777619;
	xor.b32  	%r4692, %r4685, %r5008;
	mul.lo.s32 	%r5008, %r4692, 16777619;
	st.local.v4.u32 	[%rd4+1536], {%r5011, %r5010, %r5009, %r5008};
	xor.b32  	%r4693, %r4685, %r5007;
	mul.lo.s32 	%r5007, %r4693, 16777619;
	xor.b32  	%r4694, %r4685, %r5006;
	mul.lo.s32 	%r5006, %r4694, 16777619;
	xor.b32  	%r4695, %r4685, %r5005;
	mul.lo.s32 	%r5005, %r4695, 16777619;
	xor.b32  	%r4696, %r4685, %r5004;
	mul.lo.s32 	%r5004, %r4696, 16777619;
	st.local.v4.u32 	[%rd4+1552], {%r5007, %r5006, %r5005, %r5004};
	xor.b32  	%r4697, %r4685, %r5003;
	mul.lo.s32 	%r5003, %r4697, 16777619;
	xor.b32  	%r4698, %r4685, %r5002;
	mul.lo.s32 	%r5002, %r4698, 16777619;
	xor.b32  	%r4699, %r4685, %r5001;
	mul.lo.s32 	%r5001, %r4699, 16777619;
	xor.b32  	%r4700, %r4685, %r5000;
	mul.lo.s32 	%r5000, %r4700, 16777619;
	st.local.v4.u32 	[%rd4+1568], {%r5003, %r5002, %r5001, %r5000};
	xor.b32  	%r4701, %r4685, %r4999;
	mul.lo.s32 	%r4999, %r4701, 16777619;
	xor.b32  	%r4702, %r4685, %r4998;
	mul.lo.s32 	%r4998, %r4702, 16777619;
	xor.b32  	%r4703, %r4685, %r4997;
	mul.lo.s32 	%r4997, %r4703, 16777619;
	xor.b32  	%r4704, %r4685, %r4996;
	mul.lo.s32 	%r4996, %r4704, 16777619;
	st.local.v4.u32 	[%rd4+1584], {%r4999, %r4998, %r4997, %r4996};
	xor.b32  	%r4705, %r4685, %r4995;
	mul.lo.s32 	%r4995, %r4705, 16777619;
	xor.b32  	%r4706, %r4685, %r4994;
	mul.lo.s32 	%r4994, %r4706, 16777619;
	xor.b32  	%r4707, %r4685, %r4993;
	mul.lo.s32 	%r4993, %r4707, 16777619;
	xor.b32  	%r4708, %r4685, %r4992;
	mul.lo.s32 	%r4992, %r4708, 16777619;
	st.local.v4.u32 	[%rd4+1600], {%r4995, %r4994, %r4993, %r4992};
	xor.b32  	%r4709, %r4685, %r4991;
	mul.lo.s32 	%r4991, %r4709, 16777619;
	xor.b32  	%r4710, %r4685, %r4990;
	mul.lo.s32 	%r4990, %r4710, 16777619;
	xor.b32  	%r4711, %r4685, %r4989;
	mul.lo.s32 	%r4989, %r4711, 16777619;
	xor.b32  	%r4712, %r4685, %r4988;
	mul.lo.s32 	%r4988, %r4712, 16777619;
	st.local.v4.u32 	[%rd4+1616], {%r4991, %r4990, %r4989, %r4988};
	xor.b32  	%r4713, %r4685, %r4987;
	mul.lo.s32 	%r4987, %r4713, 16777619;
	xor.b32  	%r4714, %r4685, %r4986;
	mul.lo.s32 	%r4986, %r4714, 16777619;
	xor.b32  	%r4715, %r4685, %r4985;
	mul.lo.s32 	%r4985, %r4715, 16777619;
	xor.b32  	%r4716, %r4685, %r4984;
	mul.lo.s32 	%r4984, %r4716, 16777619;
	st.local.v4.u32 	[%rd4+1632], {%r4987, %r4986, %r4985, %r4984};
	xor.b32  	%r4717, %r4685, %r4983;
	mul.lo.s32 	%r4983, %r4717, 16777619;
	xor.b32  	%r4718, %r4685, %r4982;
	mul.lo.s32 	%r4982, %r4718, 16777619;
	xor.b32  	%r4719, %r4685, %r4981;
	mul.lo.s32 	%r4981, %r4719, 16777619;
	xor.b32  	%r4720, %r4685, %r4980;
	mul.lo.s32 	%r4980, %r4720, 16777619;
	st.local.v4.u32 	[%rd4+1648], {%r4983, %r4982, %r4981, %r4980};
	xor.b32  	%r4721, %r4686, %r4979;
	mul.lo.s32 	%r4979, %r4721, 16777619;
	xor.b32  	%r4722, %r4686, %r4978;
	mul.lo.s32 	%r4978, %r4722, 16777619;
	xor.b32  	%r4723, %r4686, %r4977;
	mul.lo.s32 	%r4977, %r4723, 16777619;
	xor.b32  	%r4724, %r4686, %r4976;
	mul.lo.s32 	%r4976, %r4724, 16777619;
	st.local.v4.u32 	[%rd4+1664], {%r4979, %r4978, %r4977, %r4976};
	xor.b32  	%r4725, %r4686, %r4975;
	mul.lo.s32 	%r4975, %r4725, 16777619;
	xor.b32  	%r4726, %r4686, %r4974;
	mul.lo.s32 	%r4974, %r4726, 16777619;
	xor.b32  	%r4727, %r4686, %r4973;
	mul.lo.s32 	%r4973, %r4727, 16777619;
	xor.b32  	%r4728, %r4686, %r4972;
	mul.lo.s32 	%r4972, %r4728, 16777619;
	st.local.v4.u32 	[%rd4+1680], {%r4975, %r4974, %r4973, %r4972};
	xor.b32  	%r4729, %r4686, %r4971;
	mul.lo.s32 	%r4971, %r4729, 16777619;
	xor.b32  	%r4730, %r4686, %r4970;
	mul.lo.s32 	%r4970, %r4730, 16777619;
	xor.b32  	%r4731, %r4686, %r4969;
	mul.lo.s32 	%r4969, %r4731, 16777619;
	xor.b32  	%r4732, %r4686, %r4968;
	mul.lo.s32 	%r4968, %r4732, 16777619;
	st.local.v4.u32 	[%rd4+1696], {%r4971, %r4970, %r4969, %r4968};
	xor.b32  	%r4733, %r4686, %r4967;
	mul.lo.s32 	%r4967, %r4733, 16777619;
	xor.b32  	%r4734, %r4686, %r4966;
	mul.lo.s32 	%r4966, %r4734, 16777619;
	xor.b32  	%r4735, %r4686, %r4965;
	mul.lo.s32 	%r4965, %r4735, 16777619;
	xor.b32  	%r4736, %r4686, %r4964;
	mul.lo.s32 	%r4964, %r4736, 16777619;
	st.local.v4.u32 	[%rd4+1712], {%r4967, %r4966, %r4965, %r4964};
	xor.b32  	%r4737, %r4686, %r4963;
	mul.lo.s32 	%r4963, %r4737, 16777619;
	xor.b32  	%r4738, %r4686, %r4962;
	mul.lo.s32 	%r4962, %r4738, 16777619;
	xor.b32  	%r4739, %r4686, %r4961;
	mul.lo.s32 	%r4961, %r4739, 16777619;
	xor.b32  	%r4740, %r4686, %r4960;
	mul.lo.s32 	%r4960, %r4740, 16777619;
	st.local.v4.u32 	[%rd4+1728], {%r4963, %r4962, %r4961, %r4960};
	xor.b32  	%r4741, %r4686, %r4959;
	mul.lo.s32 	%r4959, %r4741, 16777619;
	xor.b32  	%r4742, %r4686, %r4958;
	mul.lo.s32 	%r4958, %r4742, 16777619;
	xor.b32  	%r4743, %r4686, %r4957;
	mul.lo.s32 	%r4957, %r4743, 16777619;
	xor.b32  	%r4744, %r4686, %r4956;
	mul.lo.s32 	%r4956, %r4744, 16777619;
	st.local.v4.u32 	[%rd4+1744], {%r4959, %r4958, %r4957, %r4956};
	xor.b32  	%r4745, %r4686, %r4955;
	mul.lo.s32 	%r4955, %r4745, 16777619;
	xor.b32  	%r4746, %r4686, %r4954;
	mul.lo.s32 	%r4954, %r4746, 16777619;
	xor.b32  	%r4747, %r4686, %r4953;
	mul.lo.s32 	%r4953, %r4747, 16777619;
	xor.b32  	%r4748, %r4686, %r4952;
	mul.lo.s32 	%r4952, %r4748, 16777619;
	st.local.v4.u32 	[%rd4+1760], {%r4955, %r4954, %r4953, %r4952};
	xor.b32  	%r4749, %r4686, %r4951;
	mul.lo.s32 	%r4951, %r4749, 16777619;
	xor.b32  	%r4750, %r4686, %r4950;
	mul.lo.s32 	%r4950, %r4750, 16777619;
	xor.b32  	%r4751, %r4686, %r4949;
	mul.lo.s32 	%r4949, %r4751, 16777619;
	xor.b32  	%r4752, %r4686, %r4948;
	mul.lo.s32 	%r4948, %r4752, 16777619;
	st.local.v4.u32 	[%rd4+1776], {%r4951, %r4950, %r4949, %r4948};
	xor.b32  	%r4753, %r4687, %r4947;
	mul.lo.s32 	%r4947, %r4753, 16777619;
	xor.b32  	%r4754, %r4687, %r4946;
	mul.lo.s32 	%r4946, %r4754, 16777619;
	xor.b32  	%r4755, %r4687, %r4945;
	mul.lo.s32 	%r4945, %r4755, 16777619;
	xor.b32  	%r4756, %r4687, %r4944;
	mul.lo.s32 	%r4944, %r4756, 16777619;
	st.local.v4.u32 	[%rd4+1792], {%r4947, %r4946, %r4945, %r4944};
	xor.b32  	%r4757, %r4687, %r4943;
	mul.lo.s32 	%r4943, %r4757, 16777619;
	xor.b32  	%r4758, %r4687, %r4942;
	mul.lo.s32 	%r4942, %r4758, 16777619;
	xor.b32  	%r4759, %r4687, %r4941;
	mul.lo.s32 	%r4941, %r4759, 16777619;
	xor.b32  	%r4760, %r4687, %r4940;
	mul.lo.s32 	%r4940, %r4760, 16777619;
	st.local.v4.u32 	[%rd4+1808], {%r4943, %r4942, %r4941, %r4940};
	xor.b32  	%r4761, %r4687, %r4939;
	mul.lo.s32 	%r4939, %r4761, 16777619;
	xor.b32  	%r4762, %r4687, %r4938;
	mul.lo.s32 	%r4938, %r4762, 16777619;
	xor.b32  	%r4763, %r4687, %r4937;
	mul.lo.s32 	%r4937, %r4763, 16777619;
	xor.b32  	%r4764, %r4687, %r4936;
	mul.lo.s32 	%r4936, %r4764, 16777619;
	st.local.v4.u32 	[%rd4+1824], {%r4939, %r4938, %r4937, %r4936};
	xor.b32  	%r4765, %r4687, %r4935;
	mul.lo.s32 	%r4935, %r4765, 16777619;
	xor.b32  	%r4766, %r4687, %r4934;
	mul.lo.s32 	%r4934, %r4766, 16777619;
	xor.b32  	%r4767, %r4687, %r4933;
	mul.lo.s32 	%r4933, %r4767, 16777619;
	xor.b32  	%r4768, %r4687, %r4932;
	mul.lo.s32 	%r4932, %r4768, 16777619;
	st.local.v4.u32 	[%rd4+1840], {%r4935, %r4934, %r4933, %r4932};
	xor.b32  	%r4769, %r4687, %r4931;
	mul.lo.s32 	%r4931, %r4769, 16777619;
	xor.b32  	%r4770, %r4687, %r4930;
	mul.lo.s32 	%r4930, %r4770, 16777619;
	xor.b32  	%r4771, %r4687, %r4929;
	mul.lo.s32 	%r4929, %r4771, 16777619;
	xor.b32  	%r4772, %r4687, %r4928;
	mul.lo.s32 	%r4928, %r4772, 16777619;
	st.local.v4.u32 	[%rd4+1856], {%r4931, %r4930, %r4929, %r4928};
	xor.b32  	%r4773, %r4687, %r4927;
	mul.lo.s32 	%r4927, %r4773, 16777619;
	xor.b32  	%r4774, %r4687, %r4926;
	mul.lo.s32 	%r4926, %r4774, 16777619;
	xor.b32  	%r4775, %r4687, %r4925;
	mul.lo.s32 	%r4925, %r4775, 16777619;
	xor.b32  	%r4776, %r4687, %r4924;
	mul.lo.s32 	%r4924, %r4776, 16777619;
	st.local.v4.u32 	[%rd4+1872], {%r4927, %r4926, %r4925, %r4924};
	xor.b32  	%r4777, %r4687, %r4923;
	mul.lo.s32 	%r4923, %r4777, 16777619;
	xor.b32  	%r4778, %r4687, %r4922;
	mul.lo.s32 	%r4922, %r4778, 16777619;
	xor.b32  	%r4779, %r4687, %r4921;
	mul.lo.s32 	%r4921, %r4779, 16777619;
	xor.b32  	%r4780, %r4687, %r4920;
	mul.lo.s32 	%r4920, %r4780, 16777619;
	st.local.v4.u32 	[%rd4+1888], {%r4923, %r4922, %r4921, %r4920};
	xor.b32  	%r4781, %r4687, %r4919;
	mul.lo.s32 	%r4919, %r4781, 16777619;
	xor.b32  	%r4782, %r4687, %r4918;
	mul.lo.s32 	%r4918, %r4782, 16777619;
	xor.b32  	%r4783, %r4687, %r4917;
	mul.lo.s32 	%r4917, %r4783, 16777619;
	xor.b32  	%r4784, %r4687, %r4916;
	mul.lo.s32 	%r4916, %r4784, 16777619;
	st.local.v4.u32 	[%rd4+1904], {%r4919, %r4918, %r4917, %r4916};
	xor.b32  	%r4785, %r4688, %r4915;
	mul.lo.s32 	%r4915, %r4785, 16777619;
	xor.b32  	%r4786, %r4688, %r4914;
	mul.lo.s32 	%r4914, %r4786, 16777619;
	xor.b32  	%r4787, %r4688, %r4913;
	mul.lo.s32 	%r4913, %r4787, 16777619;
	xor.b32  	%r4788, %r4688, %r4912;
	mul.lo.s32 	%r4912, %r4788, 16777619;
	st.local.v4.u32 	[%rd4+1920], {%r4915, %r4914, %r4913, %r4912};
	xor.b32  	%r4789, %r4688, %r4911;
	mul.lo.s32 	%r4911, %r4789, 16777619;
	xor.b32  	%r4790, %r4688, %r4910;
	mul.lo.s32 	%r4910, %r4790, 16777619;
	xor.b32  	%r4791, %r4688, %r4909;
	mul.lo.s32 	%r4909, %r4791, 16777619;
	xor.b32  	%r4792, %r4688, %r4908;
	mul.lo.s32 	%r4908, %r4792, 16777619;
	st.local.v4.u32 	[%rd4+1936], {%r4911, %r4910, %r4909, %r4908};
	xor.b32  	%r4793, %r4688, %r4907;
	mul.lo.s32 	%r4907, %r4793, 16777619;
	xor.b32  	%r4794, %r4688, %r4906;
	mul.lo.s32 	%r4906, %r4794, 16777619;
	xor.b32  	%r4795, %r4688, %r4905;
	mul.lo.s32 	%r4905, %r4795, 16777619;
	xor.b32  	%r4796, %r4688, %r4904;
	mul.lo.s32 	%r4904, %r4796, 16777619;
	st.local.v4.u32 	[%rd4+1952], {%r4907, %r4906, %r4905, %r4904};
	xor.b32  	%r4797, %r4688, %r4903;
	mul.lo.s32 	%r4903, %r4797, 16777619;
	xor.b32  	%r4798, %r4688, %r4902;
	mul.lo.s32 	%r4902, %r4798, 16777619;
	xor.b32  	%r4799, %r4688, %r4901;
	mul.lo.s32 	%r4901, %r4799, 16777619;
	xor.b32  	%r4800, %r4688, %r4900;
	mul.lo.s32 	%r4900, %r4800, 16777619;
	st.local.v4.u32 	[%rd4+1968], {%r4903, %r4902, %r4901, %r4900};
	xor.b32  	%r4801, %r4688, %r4899;
	mul.lo.s32 	%r4899, %r4801, 16777619;
	xor.b32  	%r4802, %r4688, %r4898;
	mul.lo.s32 	%r4898, %r4802, 16777619;
	xor.b32  	%r4803, %r4688, %r4897;
	mul.lo.s32 	%r4897, %r4803, 16777619;
	xor.b32  	%r4804, %r4688, %r4896;
	mul.lo.s32 	%r4896, %r4804, 16777619;
	st.local.v4.u32 	[%rd4+1984], {%r4899, %r4898, %r4897, %r4896};
	xor.b32  	%r4805, %r4688, %r4895;
	mul.lo.s32 	%r4895, %r4805, 16777619;
	xor.b32  	%r4806, %r4688, %r4894;
	mul.lo.s32 	%r4894, %r4806, 16777619;
	xor.b32  	%r4807, %r4688, %r4893;
	mul.lo.s32 	%r4893, %r4807, 16777619;
	xor.b32  	%r4808, %r4688, %r4892;
	mul.lo.s32 	%r4892, %r4808, 16777619;
	st.local.v4.u32 	[%rd4+2000], {%r4895, %r4894, %r4893, %r4892};
	xor.b32  	%r4809, %r4688, %r4891;
	mul.lo.s32 	%r4891, %r4809, 16777619;
	xor.b32  	%r4810, %r4688, %r4890;
	mul.lo.s32 	%r4890, %r4810, 16777619;
	xor.b32  	%r4811, %r4688, %r4889;
	mul.lo.s32 	%r4889, %r4811, 16777619;
	xor.b32  	%r4812, %r4688, %r4888;
	mul.lo.s32 	%r4888, %r4812, 16777619;
	st.local.v4.u32 	[%rd4+2016], {%r4891, %r4890, %r4889, %r4888};
	xor.b32  	%r4813, %r4688, %r4887;
	mul.lo.s32 	%r4887, %r4813, 16777619;
	xor.b32  	%r4814, %r4688, %r4886;
	mul.lo.s32 	%r4886, %r4814, 16777619;
	xor.b32  	%r4815, %r4688, %r4885;
	mul.lo.s32 	%r4885, %r4815, 16777619;
	xor.b32  	%r4816, %r4688, %r4884;
	mul.lo.s32 	%r4884, %r4816, 16777619;
	st.local.v4.u32 	[%rd4+2032], {%r4887, %r4886, %r4885, %r4884};
	setp.ne.s32 	%p131, %r1104, 64;
	mov.u32 	%r5396, %r1104;
	@%p131 bra 	$L__BB0_12;
	ld.param.u64 	%rd203, [kawpow_search_param_8];
	ld.param.u64 	%rd202, [kawpow_search_param_7];
	ld.param.u64 	%rd201, [kawpow_search_param_6];
	ld.param.u64 	%rd200, [kawpow_search_param_5];
	cvta.to.global.u64 	%rd190, %rd201;
	cvta.to.global.u64 	%rd191, %rd203;
	cvta.to.global.u64 	%rd192, %rd202;
	mul.lo.s32 	%r4817, %r1441, 637696617;
	mul.lo.s32 	%r4818, %r1474, 637696617;
	mul.lo.s32 	%r4819, %r1507, 637696617;
	mul.lo.s32 	%r4820, %r1540, 637696617;
	mul.lo.s32 	%r4821, %r1573, 637696617;
	mul.lo.s32 	%r4822, %r1606, 637696617;
	mul.lo.s32 	%r4823, %r1639, 637696617;
	mul.lo.s32 	%r4824, %r1672, 637696617;
	xor.b32  	%r4825, %r5139, %r4817;
	mul.lo.s32 	%r4826, %r4825, 16777619;
	xor.b32  	%r4827, %r5107, %r4818;
	mul.lo.s32 	%r4828, %r4827, 16777619;
	xor.b32  	%r4829, %r5075, %r4819;
	mul.lo.s32 	%r4830, %r4829, 16777619;
	xor.b32  	%r4831, %r5043, %r4820;
	mul.lo.s32 	%r4832, %r4831, 16777619;
	xor.b32  	%r4833, %r5011, %r4821;
	mul.lo.s32 	%r4834, %r4833, 16777619;
	xor.b32  	%r4835, %r4979, %r4822;
	mul.lo.s32 	%r4836, %r4835, 16777619;
	xor.b32  	%r4837, %r4947, %r4823;
	mul.lo.s32 	%r4838, %r4837, 16777619;
	xor.b32  	%r4839, %r4915, %r4824;
	mul.lo.s32 	%r4840, %r4839, 16777619;
	mov.u32 	%r4841, %ctaid.x;
	mov.u32 	%r4842, %ntid.x;
	mov.u32 	%r4843, %tid.x;
	mad.lo.s32 	%r4844, %r4841, %r4842, %r4843;
	cvt.u64.u32 	%rd193, %r4844;
	add.s64 	%rd194, %rd200, %rd193;
	atom.global.exch.b64 	%rd195, [%rd190], %rd194;
	mov.b32 	%r4845, 0;
	st.global.u32 	[%rd192+4], %r4845;
	st.global.u32 	[%rd192+8], %r4845;
	st.global.u32 	[%rd192+20], %r4845;
	st.global.u32 	[%rd192+24], %r4845;
	st.global.u32 	[%rd192+28], %r4845;
	st.global.u32 	[%rd191], %r4826;
	st.global.u32 	[%rd191+4], %r4828;
	st.global.u32 	[%rd191+8], %r4830;
	st.global.u32 	[%rd191+12], %r4832;
	st.global.u32 	[%rd191+16], %r4834;
	st.global.u32 	[%rd191+20], %r4836;
	st.global.u32 	[%rd191+24], %r4838;
	st.global.u32 	[%rd191+28], %r4840;
	ret;

}


// ===== COMPILED SASS (sm_100) =====

	.target	sm_100

	.elftype	@"ET_EXEC"


//--------------------- .note.nv.tkinfo           --------------------------
	.section	.note.nv.tkinfo,"",@"SHT_NOTE"
	.sectionflags	@"SHF_NOTE_NV_TKINFO"
	.tkinfo
        /*0018*/ 	.word	0x00000002
        /*0030*/ 	.string	""
        /*0030*/ 	.string	"ptxas"
        /*0030*/ 	.string	"Cuda compilation tools, release 13.0, V13.0.88"
        /*0030*/ 	.string	"Build cuda_13.0.r13.0/compiler.36424714_0"
        /*0030*/ 	.string	"-arch sm_100 -m 64 "



//--------------------- .note.nv.cuinfo           --------------------------
	.section	.note.nv.cuinfo,"",@"SHT_NOTE"
	.sectionflags	@"SHF_NOTE_NV_CUINFO"
        /*0018*/ 	.short	0x0002
        /*001a*/ 	.short	0x0064
        /*001c*/ 	.short	0x0082
	.zero		2


//--------------------- .nv.info                  --------------------------
	.section	.nv.info,"",@"SHT_CUDA_INFO"
	.align	4


	//----- nvinfo : EIATTR_REGCOUNT
	.align		4
        /*0000*/ 	.byte	0x04, 0x2f
        /*0002*/ 	.short	(.L_1 - .L_0)
	.align		4
.L_0:
        /*0004*/ 	.word	index@(kawpow_search)
        /*0008*/ 	.word	0x000000ff


	//----- nvinfo : EIATTR_FRAME_SIZE
	.align		4
.L_1:
        /*000c*/ 	.byte	0x04, 0x11
        /*000e*/ 	.short	(.L_3 - .L_2)
	.align		4
.L_2:
        /*0010*/ 	.word	index@($__internal_0_$__cuda_sm20_rem_u64)
        /*0014*/ 	.word	0x000012a0


	//----- nvinfo : EIATTR_FRAME_SIZE
	.align		4
.L_3:
        /*0018*/ 	.byte	0x04, 0x11
        /*001a*/ 	.short	(.L_5 - .L_4)
	.align		4
.L_4:
        /*001c*/ 	.word	index@(kawpow_search)
        /*0020*/ 	.word	0x000012a0


	//----- nvinfo : EIATTR_MIN_STACK_SIZE
	.align		4
.L_5:
        /*0024*/ 	.byte	0x04, 0x12
        /*0026*/ 	.short	(.L_7 - .L_6)
	.align		4
.L_6:
        /*0028*/ 	.word	index@(kawpow_search)
        /*002c*/ 	.word	0x000012a0
.L_7:


//--------------------- .nv.compat                --------------------------
	.section	.nv.compat,"",@"SHT_CUDA_COMPAT_INFO"
	.align	4
        /*0000*/ 	.byte	0x02, 0x09, 0x00, 0x00, 0x02, 0x02, 0x01, 0x00, 0x02, 0x05, 0x05, 0x00, 0x03, 0x07, 0x01, 0x01
        /*0010*/ 	.byte	0x02, 0x03, 0x00, 0x00, 0x02, 0x06, 0x01, 0x00, 0x04, 0x0b, 0x08, 0x00, 0x09, 0x00, 0x00, 0x00
        /*0020*/ 	.byte	0x00, 0x00, 0x00, 0x00


//--------------------- .nv.info.kawpow_search    --------------------------
	.section	.nv.info.kawpow_search,"",@"SHT_CUDA_INFO"
	.sectionflags	@""
	.align	4


	//----- nvinfo : EIATTR_CUDA_API_VERSION
	.align		4
        /*0000*/ 	.byte	0x04, 0x37
        /*0002*/ 	.short	(.L_9 - .L_8)
.L_8:
        /*0004*/ 	.word	0x00000082


	//----- nvinfo : EIATTR_KPARAM_INFO
	.align		4
.L_9:
        /*0008*/ 	.byte	0x04, 0x17
        /*000a*/ 	.short	(.L_11 - .L_10)
.L_10:
        /*000c*/ 	.word	0x00000000
        /*0010*/ 	.short	0x0008
        /*0012*/ 	.short	0x0040
        /*0014*/ 	.byte	0x00, 0xf5, 0x21, 0x00


	//----- nvinfo : EIATTR_KPARAM_INFO
	.align		4
.L_11:
        /*0018*/ 	.byte	0x04, 0x17
        /*001a*/ 	.short	(.L_13 - .L_12)
.L_12:
        /*001c*/ 	.word	0x00000000
        /*0020*/ 	.short	0x0007
        /*0022*/ 	.short	0x0038
        /*0024*/ 	.byte	0x00, 0xf5, 0x21, 0x00


	//----- nvinfo : EIATTR_KPARAM_INFO
	.align		4
.L_13:
        /*0028*/ 	.byte	0x04, 0x17
        /*002a*/ 	.short	(.L_15 - .L_14)
.L_14:
        /*002c*/ 	.word	0x00000000
        /*0030*/ 	.short	0x0006
        /*0032*/ 	.short	0x0030
        /*0034*/ 	.byte	0x00, 0xf5, 0x21, 0x00


	//----- nvinfo : EIATTR_KPARAM_INFO
	.align		4
.L_15:
        /*0038*/ 	.byte	0x04, 0x17
        /*003a*/ 	.short	(.L_17 - .L_16)
.L_16:
        /*003c*/ 	.word	0x00000000
        /*0040*/ 	.short	0x0005
        /*0042*/ 	.short	0x0028
        /*0044*/ 	.byte	0x00, 0xf0, 0x21, 0x00


	//----- nvinfo : EIATTR_KPARAM_INFO
	.align		4
.L_17:
        /*0048*/ 	.byte	0x04, 0x17
        /*004a*/ 	.short	(.L_19 - .L_18)
.L_18:
        /*004c*/ 	.word	0x00000000
        /*0050*/ 	.short	0x0004
        /*0052*/ 	.short	0x0020
        /*0054*/ 	.byte	0x00, 0xf5, 0x21, 0x00


	//----- nvinfo : EIATTR_KPARAM_INFO
	.align		4
.L_19:
        /*0058*/ 	.byte	0x04, 0x17
        /*005a*/ 	.short	(.L_21 - .L_20)
.L_20:
        /*005c*/ 	.word	0x00000000
        /*0060*/ 	.short	0x0003
        /*0062*/ 	.short	0x0018
        /*0064*/ 	.byte	0x00, 0xf0, 0x21, 0x00


	//----- nvinfo : EIATTR_KPARAM_INFO
	.align		4
.L_21:
        /*0068*/ 	.byte	0x04, 0x17
        /*006a*/ 	.short	(.L_23 - .L_22)
.L_22:
        /*006c*/ 	.word	0x00000000
        /*0070*/ 	.short	0x0002
        /*0072*/ 	.short	0x0010
        /*0074*/ 	.byte	0x00, 0xf5, 0x21, 0x00


	//----- nvinfo : EIATTR_KPARAM_INFO
	.align		4
.L_23:
        /*0078*/ 	.byte	0x04, 0x17
        /*007a*/ 	.short	(.L_25 - .L_24)
.L_24:
        /*007c*/ 	.word	0x00000000
        /*0080*/ 	.short	0x0001
        /*0082*/ 	.short	0x0008
        /*0084*/ 	.byte	0x00, 0xf0, 0x11, 0x00


	//----- nvinfo : EIATTR_KPARAM_INFO
	.align		4
.L_25:
        /*0088*/ 	.byte	0x04, 0x17
        /*008a*/ 	.short	(.L_27 - .L_26)
.L_26:
        /*008c*/ 	.word	0x00000000
        /*0090*/ 	.short	0x0000
        /*0092*/ 	.short	0x0000
        /*0094*/ 	.byte	0x00, 0xf5, 0x21, 0x00


	//----- nvinfo : EIATTR_SPARSE_MMA_MASK
	.align		4
.L_27:
        /*0098*/ 	.byte	0x03, 0x50
        /*009a*/ 	.short	0x0000


	//----- nvinfo : EIATTR_MAXREG_COUNT
	.align		4
        /*009c*/ 	.byte	0x03, 0x1b
        /*009e*/ 	.short	0x00ff


	//----- nvinfo : EIATTR_ANNOTATIONS
	.align		4
        /*00a0*/ 	.byte	0x04, 0x55
        /*00a2*/ 	.short	(.L_29 - .L_28)


	//   ....[0]....
.L_28:
        /*00a4*/ 	.word	0x00000001
        /*00a8*/ 	.byte	0xc0, 0x13, 0x00, 0x00, 0x01, 0x00, 0x00, 0x00, 0x40, 0x16, 0x00, 0x00, 0x01, 0x00, 0x00, 0x00
        /* <DEDUP_REMOVED lines=1011> */
        /*3fe8*/ 	.byte	0xc0, 0xbb, 0x01, 0x00, 0x01, 0x00, 0x00, 0x00, 0xd0, 0xbb, 0x01, 0x00


	//----- nvinfo : EIATTR_MERCURY_ISA_VERSION
	.align		4
.L_29:
        /*3ff4*/ 	.byte	0x03, 0x5f
        /*3ff6*/ 	.short	0x0101


	//----- nvinfo : EIATTR_VRC_CTA_INIT_COUNT
	.align		4
        /*3ff8*/ 	.byte	0x02, 0x4a
	.zero		1
	.zero		1


	//----- nvinfo : EIATTR_EXIT_INSTR_OFFSETS
	.align		4
        /*3ffc*/ 	.byte	0x04, 0x1c
        /*3ffe*/ 	.short	(.L_31 - .L_30)


	//   ....[0]....
.L_30:
        /*4000*/ 	.word	0x0001c2d0


	//----- nvinfo : EIATTR_INDIRECT_BRANCH_TARGETS
	.align		4
.L_31:
        /*4004*/ 	.byte	0x04, 0x34
        /*4006*/ 	.short	(.L_33 - .L_32)


	//   ....[0]....
.L_32:
        /*4008*/ 	.word	.L_x_102@srel
        /*400c*/ 	.short	0x0
        /*400e*/ 	.short	0x0
        /*4010*/ 	.word	0x3
        /*4014*/ 	.word	.L_x_103@srel
        /*4018*/ 	.word	.L_x_104@srel
        /*401c*/ 	.word	.L_x_105@srel


	//   ....[1]....
        /*4020*/ 	.word	.L_x_106@srel
        /*4024*/ 	.short	0x0
        /*4026*/ 	.short	0x0
        /*4028*/ 	.word	0x3
        /*402c*/ 	.word	.L_x_107@srel
        /*4030*/ 	.word	.L_x_108@srel
        /*4034*/ 	.word	.L_x_109@srel


	//   ....[2]....
        /*4038*/ 	.word	.L_x_110@srel
        /*403c*/ 	.short	0x0
        /*403e*/ 	.short	0x0
        /*4040*/ 	.word	0x3
        /*4044*/ 	.word	.L_x_111@srel
        /*4048*/ 	.word	.L_x_112@srel
        /*404c*/ 	.word	.L_x_113@srel


	//   ....[3]....
        /*4050*/ 	.word	.L_x_114@srel
        /*4054*/ 	.short	0x0
        /*4056*/ 	.short	0x0
        /*4058*/ 	.word	0x3
        /*405c*/ 	.word	.L_x_115@srel
        /*4060*/ 	.word	.L_x_116@srel
        /*4064*/ 	.word	.L_x_117@srel


	//   ....[4]....
        /*4068*/ 	.word	.L_x_118@srel
        /*406c*/ 	.short	0x0
        /*406e*/ 	.short	0x0
        /*4070*/ 	.word	0x3
        /*4074*/ 	.word	.L_x_119@srel
        /*4078*/ 	.word	.L_x_120@srel
        /*407c*/ 	.word	.L_x_121@srel


	//   ....[5]....
        /*4080*/ 	.word	.L_x_122@srel
        /*4084*/ 	.short	0x0
        /*4086*/ 	.short	0x0
        /*4088*/ 	.word	0x3
        /*408c*/ 	.word	.L_x_123@srel
        /*4090*/ 	.word	.L_x_124@srel
        /*4094*/ 	.word	.L_x_125@srel


	//   ....[6]....
        /*4098*/ 	.word	.L_x_126@srel
        /*409c*/ 	.short	0x0
        /*409e*/ 	.short	0x0
        /*40a0*/ 	.word	0x3
        /*40a4*/ 	.word	.L_x_127@srel
        /*40a8*/ 	.word	.L_x_128@srel
        /*40ac*/ 	.word	.L_x_129@srel


	//   ....[7]....
        /*40b0*/ 	.word	.L_x_130@srel
        /*40b4*/ 	.short	0x0
        /*40b6*/ 	.short	0x0
        /*40b8*/ 	.word	0x3
        /*40bc*/ 	.word	.L_x_131@srel
        /*40c0*/ 	.word	.L_x_132@srel
        /*40c4*/ 	.word	.L_x_133@srel


	//   ....[8]....
        /*40c8*/ 	.word	.L_x_134@srel
        /*40cc*/ 	.short	0x0
        /*40ce*/ 	.short	0x0
        /*40d0*/ 	.word	0x3
        /*40d4*/ 	.word	.L_x_135@srel
        /*40d8*/ 	.word	.L_x_136@srel
        /*40dc*/ 	.word	.L_x_137@srel


	//   ....[9]....
        /*40e0*/ 	.word	.L_x_138@srel
        /*40e4*/ 	.short	0x0
        /*40e6*/ 	.short	0x0
        /*40e8*/ 	.word	0x3
        /*40ec*/ 	.word	.L_x_139@srel
        /*40f0*/ 	.word	.L_x_140@srel
        /*40f4*/ 	.word	.L_x_141@srel


	//   ....[10]....
        /*40f8*/ 	.word	.L_x_142@srel
        /*40fc*/ 	.short	0x0
        /*40fe*/ 	.short	0x0
        /*4100*/ 	.word	0x3
        /*4104*/ 	.word	.L_x_143@srel
        /*4108*/ 	.word	.L_x_144@srel
        /*410c*/ 	.word	.L_x_145@srel


	//   ....[11]....
        /*4110*/ 	.word	.L_x_146@srel
        /*4114*/ 	.short	0x0
        /*4116*/ 	.short	0x0
        /*4118*/ 	.word	0x3
        /*411c*/ 	.word	.L_x_147@srel
        /*4120*/ 	.word	.L_x_148@srel
        /*4124*/ 	.word	.L_x_149@srel


	//   ....[12]....
        /*4128*/ 	.word	.L_x_150@srel
        /*412c*/ 	.short	0x0
        /*412e*/ 	.short	0x0
        /*4130*/ 	.word	0x3
        /*4134*/ 	.word	.L_x_151@srel
        /*4138*/ 	.word	.L_x_152@srel
        /*413c*/ 	.word	.L_x_153@srel


	//   ....[13]....
        /*4140*/ 	.word	.L_x_154@srel
        /*4144*/ 	.short	0x0
        /*4146*/ 	.short	0x0
        /*4148*/ 	.word	0x3
        /*414c*/ 	.word	.L_x_155@srel
        /*4150*/ 	.word	.L_x_156@srel
        /*4154*/ 	.word	.L_x_157@srel


	//   ....[14]....
        /*4158*/ 	.word	.L_x_158@srel
        /*415c*/ 	.short	0x0
        /*415e*/ 	.short	0x0
        /*4160*/ 	.word	0x3
        /*4164*/ 	.word	.L_x_159@srel
        /*4168*/ 	.word	.L_x_160@srel
        /*416c*/ 	.word	.L_x_161@srel


	//   ....[15]....
        /*4170*/ 	.word	.L_x_162@srel
        /*4174*/ 	.short	0x0
        /*4176*/ 	.short	0x0
        /*4178*/ 	.word	0x3
        /*417c*/ 	.word	.L_x_163@srel
        /*4180*/ 	.word	.L_x_164@srel
        /*4184*/ 	.word	.L_x_165@srel


	//   ....[16]....
        /*4188*/ 	.word	.L_x_166@srel
        /*418c*/ 	.short	0x0
        /*418e*/ 	.short	0x0
        /*4190*/ 	.word	0x3
        /*4194*/ 	.word	.L_x_167@srel
        /*4198*/ 	.word	.L_x_168@srel
        /*419c*/ 	.word	.L_x_169@srel


	//   ....[17]....
        /*41a0*/ 	.word	.L_x_170@srel
        /*41a4*/ 	.short	0x0
        /*41a6*/ 	.short	0x0
        /*41a8*/ 	.word	0x3
        /*41ac*/ 	.word	.L_x_171@srel
        /*41b0*/ 	.word	.L_x_172@srel
        /*41b4*/ 	.word	.L_x_173@srel


	//   ....[18]....
        /*41b8*/ 	.word	.L_x_174@srel
        /*41bc*/ 	.short	0x0
        /*41be*/ 	.short	0x0
        /*41c0*/ 	.word	0x3
        /*41c4*/ 	.word	.L_x_175@srel
        /*41c8*/ 	.word	.L_x_176@srel
        /*41cc*/ 	.word	.L_x_177@srel


	//   ....[19]....
        /*41d0*/ 	.word	.L_x_178@srel
        /*41d4*/ 	.short	0x0
        /*41d6*/ 	.short	0x0
        /*41d8*/ 	.word	0x3
        /*41dc*/ 	.word	.L_x_179@srel
        /*41e0*/ 	.word	.L_x_180@srel
        /*41e4*/ 	.word	.L_x_181@srel


	//   ....[20]....
        /*41e8*/ 	.word	.L_x_182@srel
        /*41ec*/ 	.short	0x0
        /*41ee*/ 	.short	0x0
        /*41f0*/ 	.word	0x3
        /*41f4*/ 	.word	.L_x_183@srel
        /*41f8*/ 	.word	.L_x_184@srel
        /*41fc*/ 	.word	.L_x_185@srel


	//   ....[21]....
        /*4200*/ 	.word	.L_x_186@srel
        /*4204*/ 	.short	0x0
        /*4206*/ 	.short	0x0
        /*4208*/ 	.word	0x3
        /*420c*/ 	.word	.L_x_187@srel
        /*4210*/ 	.word	.L_x_188@srel
        /*4214*/ 	.word	.L_x_189@srel


	//   ....[22]....
        /*4218*/ 	.word	.L_x_190@srel
        /*421c*/ 	.short	0x0
        /*421e*/ 	.short	0x0
        /*4220*/ 	.word	0x3
        /*4224*/ 	.word	.L_x_191@srel
        /*4228*/ 	.word	.L_x_192@srel
        /*422c*/ 	.word	.L_x_193@srel


	//   ....[23]....
        /*4230*/ 	.word	.L_x_194@srel
        /*4234*/ 	.short	0x0
        /*4236*/ 	.short	0x0
        /*4238*/ 	.word	0x3
        /*423c*/ 	.word	.L_x_195@srel
        /*4240*/ 	.word	.L_x_196@srel
        /*4244*/ 	.word	.L_x_197@srel


	//   ....[24]....
        /*4248*/ 	.word	.L_x_198@srel
        /*424c*/ 	.short	0x0
        /*424e*/ 	.short	0x0
        /*4250*/ 	.word	0x3
        /*4254*/ 	.word	.L_x_199@srel
        /*4258*/ 	.word	.L_x_200@srel
        /*425c*/ 	.word	.L_x_201@srel


	//   ....[25]....
        /*4260*/ 	.word	.L_x_202@srel
        /*4264*/ 	.short	0x0
        /*4266*/ 	.short	0x0
        /*4268*/ 	.word	0x3
        /*426c*/ 	.word	.L_x_203@srel
        /*4270*/ 	.word	.L_x_204@srel
        /*4274*/ 	.word	.L_x_205@srel


	//   ....[26]....
        /*4278*/ 	.word	.L_x_206@srel
        /*427c*/ 	.short	0x0
        /*427e*/ 	.short	0x0
        /*4280*/ 	.word	0x3
        /*4284*/ 	.word	.L_x_207@srel
        /*4288*/ 	.word	.L_x_208@srel
        /*428c*/ 	.word	.L_x_209@srel


	//   ....[27]....
        /*4290*/ 	.word	.L_x_210@srel
        /*4294*/ 	.short	0x0
        /*4296*/ 	.short	0x0
        /*4298*/ 	.word	0x3
        /*429c*/ 	.word	.L_x_211@srel
        /*42a0*/ 	.word	.L_x_212@srel
        /*42a4*/ 	.word	.L_x_213@srel


	//   ....[28]....
        /*42a8*/ 	.word	.L_x_214@srel
        /*42ac*/ 	.short	0x0
        /*42ae*/ 	.short	0x0
        /*42b0*/ 	.word	0x3
        /*42b4*/ 	.word	.L_x_215@srel
        /*42b8*/ 	.word	.L_x_216@srel
        /*42bc*/ 	.word	.L_x_217@srel


	//----- nvinfo : EIATTR_CRS_STACK_SIZE
	.align		4
.L_33:
        /*42c0*/ 	.byte	0x04, 0x1e
        /*42c2*/ 	.short	(.L_35 - .L_34)
.L_34:
        /*42c4*/ 	.word	0x00000000


	//----- nvinfo : EIATTR_CBANK_PARAM_SIZE
	.align		4
.L_35:
        /*42c8*/ 	.byte	0x03, 0x19
        /*42ca*/ 	.short	0x0048


	//----- nvinfo : EIATTR_PARAM_CBANK
	.align		4
        /*42cc*/ 	.byte	0x04, 0x0a
        /*42ce*/ 	.short	(.L_37 - .L_36)
	.align		4
.L_36:
        /*42d0*/ 	.word	index@(.nv.constant0.kawpow_search)
        /*42d4*/ 	.short	0x0380
        /*42d6*/ 	.short	0x0048


	//----- nvinfo : EIATTR_SW_WAR
	.align		4
.L_37:
        /*42d8*/ 	.byte	0x04, 0x36
        /*42da*/ 	.short	(.L_39 - .L_38)
.L_38:
        /*42dc*/ 	.word	0x00000008
.L_39:


//--------------------- .nv.callgraph             --------------------------
	.section	.nv.callgraph,"",@"SHT_CUDA_CALLGRAPH"
	.align	4
	.sectionentsize	8
	.align		4
        /*0000*/ 	.word	0x00000000
	.align		4
        /*0004*/ 	.word	0xffffffff
	.align		4
        /*0008*/ 	.word	0x00000000
	.align		4
        /*000c*/ 	.word	0xfffffffe
	.align		4
        /*0010*/ 	.word	0x00000000
	.align		4
        /*0014*/ 	.word	0xfffffffd
	.align		4
        /*0018*/ 	.word	0x00000000
	.align		4
        /*001c*/ 	.word	0xfffffffc


//--------------------- .nv.constant2.kawpow_search --------------------------
	.section	.nv.constant2.kawpow_search,"a",@progbits
	.sectionflags	@""
	.align	4
.nv.constant2.kawpow_search:
        /* <DEDUP_REMOVED lines=22> */


//--------------------- .text.kawpow_search       --------------------------
	.section	.text.kawpow_search,"ax",@progbits
	.align	128
        .global         kawpow_search
        .type           kawpow_search,@function
        .size           kawpow_search,(.L_x_218 - kawpow_search)
        .other          kawpow_search,@"STO_CUDA_ENTRY STV_DEFAULT"
kawpow_search:
.text.kawpow_search:
[----:B------:R-:W0:Y:S01]  /*0000*/  LDC R1, c[0x0][0x37c] ;  /* 0x0000df00ff017b82 */ /* 0x000e220000000800 */
[----:B------:R-:W1:Y:S07]  /*0010*/  S2R R3, SR_TID.X ;  /* 0x0000000000037919 */ /* 0x000e6e0000002100 */
[----:B------:R-:W1:Y:S01]  /*0020*/  S2UR UR5, SR_CTAID.X ;  /* 0x00000000000579c3 */ /* 0x000e620000002500 */
[----:B------:R-:W2:Y:S01]  /*0030*/  LDCU UR4, c[0x0][0x388] ;  /* 0x00007100ff0477ac */ /* 0x000ea20008000800 */
[----:B0-----:R-:W-:Y:S01]  /*0040*/  VIADD R1, R1, 0xffffed60 ;  /* 0xffffed6001017836 */ /* 0x001fe20000000000 */
[----:B------:R-:W0:Y:S04]  /*0050*/  LDCU.64 UR6, c[0x0][0x3a8] ;  /* 0x00007500ff0677ac */ /* 0x000e280008000a00 */
[----:B------:R3:W-:Y:S01]  /*0060*/  STL.64 [R1+0x58], RZ ;  /* 0x000058ff01007387 */ /* 0x0007e20000100a00 */
[----:B------:R-:W1:Y:S01]  /*0070*/  LDC R20, c[0x0][0x360] ;  /* 0x0000d800ff147b82 */ /* 0x000e620000000800 */
[----:B------:R-:W4:Y:S02]  /*0080*/  LDCU.64 UR12, c[0x0][0x358] ;  /* 0x00006b00ff0c77ac */ /* 0x000f240008000a00 */
[----:B------:R3:W-:Y:S04]  /*0090*/  STL.128 [R1+0x60], RZ ;  /* 0x000060ff01007387 */ /* 0x0007e80000100c00 */
[----:B------:R3:W-:Y:S04]  /*00a0*/  STL.64 [R1+0x70], RZ ;  /* 0x000070ff01007387 */ /* 0x0007e80000100a00 */
[----:B------:R3:W-:Y:S01]  /*00b0*/  STL.128 [R1+0x80], RZ ;  /* 0x000080ff01007387 */ /* 0x0007e20000100c00 */
[----:B--2---:R-:W-:-:S03]  /*00c0*/  UISETP.GE.U32.AND UP0, UPT, UR4, 0x4, UPT ;  /* 0x000000040400788c */ /* 0x004fc6000bf06070 */
[----:B------:R3:W-:Y:S04]  /*00d0*/  STL.128 [R1+0x90], RZ ;  /* 0x000090ff01007387 */ /* 0x0007e80000100c00 */
[----:B------:R3:W-:Y:S04]  /*00e0*/  STL.128 [R1+0xa0], RZ ;  /* 0x0000a0ff01007387 */ /* 0x0007e80000100c00 */
[----:B------:R3:W-:Y:S01]  /*00f0*/  STL.64 [R1+0xb0], RZ ;  /* 0x0000b0ff01007387 */ /* 0x0007e20000100a00 */
[----:B-1----:R-:W-:-:S03]  /*0100*/  IMAD R20, R20, UR5, R3 ;  /* 0x0000000514147c24 */ /* 0x002fc6000f8e0203 */
[----:B------:R3:W-:Y:S02]  /*0110*/  STL [R1+0xb8], RZ ;  /* 0x0000b8ff01007387 */ /* 0x0007e40000100800 */
[----:B0-----:R-:W-:-:S05]  /*0120*/  IADD3 R20, P0, PT, R20, UR6, RZ ;  /* 0x0000000614147c10 */ /* 0x001fca000ff1e0ff */
[----:B------:R-:W-:Y:S01]  /*0130*/  IMAD.X R21, RZ, RZ, UR7, P0 ;  /* 0x00000007ff157e24 */ /* 0x000fe200080e06ff */
[----:B---34-:R-:W-:Y:S07]  /*0140*/  BRA.U !UP0, `(.L_x_0) ;  /* 0x0000000508a47547 */ /* 0x018fee000b800000 */
[----:B------:R-:W-:Y:S01]  /*0150*/  ULEA.HI UR4, UR4, 0xffffffff, URZ, 0x1e ;  /* 0xffffffff04047891 */ /* 0x000fe2000f8ff0ff */
[----:B------:R-:W-:Y:S02]  /*0160*/  VIADD R24, R1, 0x58 ;  /* 0x0000005801187836 */ /* 0x000fe40000000000 */
[----:B------:R-:W-:Y:S01]  /*0170*/  IMAD.MOV.U32 R5, RZ, RZ, RZ ;  /* 0x000000ffff057224 */ /* 0x000fe200078e00ff */
[----:B------:R-:W-:-:S04]  /*0180*/  UISETP.LT.U32.AND UP0, UPT, UR4, 0x18, UPT ;  /* 0x000000180400788c */ /* 0x000fc8000bf01070 */
[----:B------:R-:W-:Y:S02]  /*0190*/  USEL UR5, UR4, 0x18, UP0 ;  /* 0x0000001804057887 */ /* 0x000fe40008000000 */
[----:B------:R-:W-:Y:S02]  /*01a0*/  UISETP.GE.U32.AND UP0, UPT, UR4, 0x3, UPT ;  /* 0x000000030400788c */ /* 0x000fe4000bf06070 */
[----:B------:R-:W-:-:S04]  /*01b0*/  UIADD3 UR5, UPT, UPT, UR5, 0x1, URZ ;  /* 0x0000000105057890 */ /* 0x000fc8000fffe0ff */
[----:B------:R-:W-:-:S03]  /*01c0*/  ULOP3.LUT UR6, UR5, 0x3, URZ, 0xc0, !UPT ;  /* 0x0000000305067892 */ /* 0x000fc6000f8ec0ff */
[----:B------:R-:W-:Y:S09]  /*01d0*/  BRA.U !UP0, `(.L_x_1) ;  /* 0x0000000508487547 */ /* 0x000ff2000b800000 */
[----:B------:R-:W0:Y:S01]  /*01e0*/  LDCU.64 UR8, c[0x0][0x380] ;  /* 0x00007000ff0877ac */ /* 0x000e220008000a00 */
[----:B------:R-:W-:Y:S01]  /*01f0*/  VIADD R4, R1, 0x60 ;  /* 0x0000006001047836 */ /* 0x000fe20000000000 */
[----:B------:R-:W-:-:S06]  /*0200*/  ULOP3.LUT UR7, UR5, 0x3c, URZ, 0xc0, !UPT ;  /* 0x0000003c05077892 */ /* 0x000fcc000f8ec0ff */
[----:B------:R-:W-:Y:S01]  /*0210*/  IMAD.U32 R5, RZ, RZ, UR7 ;  /* 0x00000007ff057e24 */ /* 0x000fe2000f8e00ff */
[----:B0-----:R-:W-:Y:S02]  /*0220*/  UIADD3 UR4, UP0, UPT, UR8, 0x8, URZ ;  /* 0x0000000808047890 */ /* 0x001fe4000ff1e0ff */
[----:B------:R-:W-:Y:S02]  /*0230*/  UIADD3 UR8, UPT, UPT, -UR7, URZ, URZ ;  /* 0x000000ff07087290 */ /* 0x000fe4000fffe1ff */
[----:B------:R-:W-:Y:S02]  /*0240*/  UIADD3.X UR5, UPT, UPT, URZ, UR9, URZ, UP0, !UPT ;  /* 0x00000009ff057290 */ /* 0x000fe400087fe4ff */
[----:B------:R-:W-:Y:S01]  /*0250*/  UISETP.GE.AND UP0, UPT, UR8, URZ, UPT ;  /* 0x000000ff0800728c */ /* 0x000fe2000bf06270 */
[----:B------:R-:W-:-:S03]  /*0260*/  IMAD.U32 R2, RZ, RZ, UR4 ;  /* 0x00000004ff027e24 */ /* 0x000fc6000f8e00ff */
[----:B------:R-:W-:-:S05]  /*0270*/  IMAD.U32 R3, RZ, RZ, UR5 ;  /* 0x00000005ff037e24 */ /* 0x000fca000f8e00ff */
[----:B------:R-:W-:Y:S05]  /*0280*/  BRA.U UP0, `(.L_x_2) ;  /* 0x0000000100e47547 */ /* 0x000fea000b800000 */
[----:B------:R-:W-:Y:S02]  /*0290*/  UIADD3 UR4, UPT, UPT, -UR8, URZ, URZ ;  /* 0x000000ff08047290 */ /* 0x000fe4000fffe1ff */
[----:B------:R-:W-:Y:S02]  /*02a0*/  UPLOP3.LUT UP0, UPT, UPT, UPT, UPT, 0x80, 0x8 ;  /* 0x000000000008789c */ /* 0x000fe40003f0f070 */
[----:B------:R-:W-:-:S09]  /*02b0*/  UISETP.GT.AND UP1, UPT, UR4, 0xc, UPT ;  /* 0x0000000c0400788c */ /* 0x000fd2000bf24270 */
[----:B------:R-:W-:Y:S05]  /*02c0*/  BRA.U !UP1, `(.L_x_3) ;  /* 0x0000000109787547 */ /* 0x000fea000b800000 */
[----:B------:R-:W-:-:S11]  /*02d0*/  UPLOP3.LUT UP0, UPT, UPT, UPT, UPT, 0x40, 0x4 ;  /* 0x000000000004789c */ /* 0x000fd60003f0e870 */
.L_x_4:
[----:B------:R-:W2:Y:S04]  /*02e0*/  LDG.E.CONSTANT R6, desc[UR12][R2.64+-0x8] ;  /* 0xfffff80c02067981 */ /* 0x000ea8000c1e9900 */
[----:B------:R-:W2:Y:S04]  /*02f0*/  LDG.E.CONSTANT R7, desc[UR12][R2.64+-0x4] ;  /* 0xfffffc0c02077981 */ /* 0x000ea8000c1e9900 */
[----:B------:R-:W3:Y:S04]  /*0300*/  LDG.E.CONSTANT R22, desc[UR12][R2.64+0x30] ;  /* 0x0000300c02167981 */ /* 0x000ee8000c1e9900 */
[----:B------:R-:W4:Y:S04]  /*0310*/  LDG.E.CONSTANT R8, desc[UR12][R2.64] ;  /* 0x0000000c02087981 */ /* 0x000f28000c1e9900 */
[----:B------:R-:W4:Y:S04]  /*0320*/  LDG.E.CONSTANT R9, desc[UR12][R2.64+0x4] ;  /* 0x0000040c02097981 */ /* 0x000f28000c1e9900 */
[----:B------:R-:W4:Y:S04]  /*0330*/  LDG.E.CONSTANT R10, desc[UR12][R2.64+0x8] ;  /* 0x0000080c020a7981 */ /* 0x000f28000c1e9900 */
[----:B------:R-:W4:Y:S04]  /*0340*/  LDG.E.CONSTANT R11, desc[UR12][R2.64+0xc] ;  /* 0x00000c0c020b7981 */ /* 0x000f28000c1e9900 */
[----:B------:R-:W5:Y:S04]  /*0350*/  LDG.E.CONSTANT R12, desc[UR12][R2.64+0x10] ;  /* 0x0000100c020c7981 */ /* 0x000f68000c1e9900 */
[----:B------:R-:W5:Y:S04]  /*0360*/  LDG.E.CONSTANT R13, desc[UR12][R2.64+0x14] ;  /* 0x0000140c020d7981 */ /* 0x000f68000c1e9900 */
[----:B------:R-:W5:Y:S04]  /*0370*/  LDG.E.CONSTANT R14, desc[UR12][R2.64+0x18] ;  /* 0x0000180c020e7981 */ /* 0x000f68000c1e9900 */
[----:B------:R-:W5:Y:S04]  /*0380*/  LDG.E.CONSTANT R15, desc[UR12][R2.64+0x1c] ;  /* 0x00001c0c020f7981 */ /* 0x000f68000c1e9900 */
[----:B------:R-:W3:Y:S04]  /*0390*/  LDG.E.CONSTANT R16, desc[UR12][R2.64+0x20] ;  /* 0x0000200c02107981 */ /* 0x000ee8000c1e9900 */
[----:B------:R-:W3:Y:S04]  /*03a0*/  LDG.E.CONSTANT R17, desc[UR12][R2.64+0x24] ;  /* 0x0000240c02117981 */ /* 0x000ee8000c1e9900 */
[----:B------:R-:W3:Y:S04]  /*03b0*/  LDG.E.CONSTANT R18, desc[UR12][R2.64+0x28] ;  /* 0x0000280c02127981 */ /* 0x000ee8000c1e9900 */
[----:B------:R-:W3:Y:S04]  /*03c0*/  LDG.E.CONSTANT R19, desc[UR12][R2.64+0x2c] ;  /* 0x00002c0c02137981 */ /* 0x000ee8000c1e9900 */
[----:B------:R0:W3:Y:S01]  /*03d0*/  LDG.E.CONSTANT R23, desc[UR12][R2.64+0x34] ;  /* 0x0000340c02177981 */ /* 0x0000e2000c1e9900 */
[----:B------:R-:W-:Y:S01]  /*03e0*/  UIADD3 UR8, UPT, UPT, UR8, 0x10, URZ ;  /* 0x0000001008087890 */ /* 0x000fe2000fffe0ff */
[----:B------:R-:W-:-:S03]  /*03f0*/  IADD3 R0, P0, PT, R2, 0x40, RZ ;  /* 0x0000004002007810 */ /* 0x000fc60007f1e0ff */
[----:B------:R-:W-:Y:S02]  /*0400*/  UISETP.GE.AND UP1, UPT, UR8, -0xc, UPT ;  /* 0xfffffff40800788c */ /* 0x000fe4000bf26270 */
[----:B------:R-:W-:Y:S02]  /*0410*/  IMAD.X R25, RZ, RZ, R3, P0 ;  /* 0x000000ffff197224 */ /* 0x000fe400000e0603 */
[----:B0-----:R-:W-:Y:S02]  /*0420*/  IMAD.MOV.U32 R2, RZ, RZ, R0 ;  /* 0x000000ffff027224 */ /* 0x001fe400078e0000 */
[----:B------:R-:W-:Y:S01]  /*0430*/  IMAD.MOV.U32 R3, RZ, RZ, R25 ;  /* 0x000000ffff037224 */ /* 0x000fe200078e0019 */
[----:B--2---:R-:W-:Y:S04]  /*0440*/  STL.64 [R4+-0x8], R6 ;  /* 0xfffff80604007387 */ /* 0x004fe80000100a00 */
[----:B----4-:R-:W-:Y:S04]  /*0450*/  STL.128 [R4], R8 ;  /* 0x0000000804007387 */ /* 0x010fe80000100c00 */
[----:B-----5:R-:W-:Y:S04]  /*0460*/  STL.128 [R4+0x10], R12 ;  /* 0x0000100c04007387 */ /* 0x020fe80000100c00 */
[----:B---3--:R-:W-:Y:S04]  /*0470*/  STL.128 [R4+0x20], R16 ;  /* 0x0000201004007387 */ /* 0x008fe80000100c00 */
[----:B------:R0:W-:Y:S02]  /*0480*/  STL.64 [R4+0x30], R22 ;  /* 0x0000301604007387 */ /* 0x0001e40000100a00 */
[----:B0-----:R-:W-:Y:S01]  /*0490*/  VIADD R4, R4, 0x40 ;  /* 0x0000004004047836 */ /* 0x001fe20000000000 */
[----:B------:R-:W-:Y:S06]  /*04a0*/  BRA.U !UP1, `(.L_x_4) ;  /* 0xfffffffd098c7547 */ /* 0x000fec000b83ffff */
.L_x_3:
[----:B------:R-:W-:-:S04]  /*04b0*/  UIADD3 UR4, UPT, UPT, -UR8, URZ, URZ ;  /* 0x000000ff08047290 */ /* 0x000fc8000fffe1ff */
[----:B------:R-:W-:-:S09]  /*04c0*/  UISETP.GT.AND UP1, UPT, UR4, 0x4, UPT ;  /* 0x000000040400788c */ /* 0x000fd2000bf24270 */
[----:B------:R-:W-:Y:S05]  /*04d0*/  BRA.U !UP1, `(.L_x_5) ;  /* 0x0000000109487547 */ /* 0x000fea000b800000 */
[----:B------:R-:W2:Y:S04]  /*04e0*/  LDG.E.CONSTANT R6, desc[UR12][R2.64+-0x8] ;  /* 0xfffff80c02067981 */ /* 0x000ea8000c1e9900 */
[----:B------:R-:W2:Y:S04]  /*04f0*/  LDG.E.CONSTANT R7, desc[UR12][R2.64+-0x4] ;  /* 0xfffffc0c02077981 */ /* 0x000ea8000c1e9900 */
[----:B------:R-:W3:Y:S04]  /*0500*/  LDG.E.CONSTANT R12, desc[UR12][R2.64+0x10] ;  /* 0x0000100c020c7981 */ /* 0x000ee8000c1e9900 */
[----:B------:R-:W4:Y:S04]  /*0510*/  LDG.E.CONSTANT R8, desc[UR12][R2.64] ;  /* 0x0000000c02087981 */ /* 0x000f28000c1e9900 */
[----:B------:R-:W4:Y:S04]  /*0520*/  LDG.E.CONSTANT R9, desc[UR12][R2.64+0x4] ;  /* 0x0000040c02097981 */ /* 0x000f28000c1e9900 */
[----:B------:R-:W4:Y:S04]  /*0530*/  LDG.E.CONSTANT R10, desc[UR12][R2.64+0x8] ;  /* 0x0000080c020a7981 */ /* 0x000f28000c1e9900 */
[----:B------:R-:W4:Y:S04]  /*0540*/  LDG.E.CONSTANT R11, desc[UR12][R2.64+0xc] ;  /* 0x00000c0c020b7981 */ /* 0x000f28000c1e9900 */
[----:B------:R0:W3:Y:S01]  /*0550*/  LDG.E.CONSTANT R13, desc[UR12][R2.64+0x14] ;  /* 0x0000140c020d7981 */ /* 0x0000e2000c1e9900 */
[----:B------:R-:W-:Y:S01]  /*0560*/  IADD3 R0, P0, PT, R2, 0x20, RZ ;  /* 0x0000002002007810 */ /* 0x000fe20007f1e0ff */
[----:B------:R-:W-:-:S02]  /*0570*/  UIADD3 UR8, UPT, UPT, UR8, 0x8, URZ ;  /* 0x0000000808087890 */ /* 0x000fc4000fffe0ff */
[----:B------:R-:W-:Y:S02]  /*0580*/  UPLOP3.LUT UP0, UPT, UPT, UPT, UPT, 0x40, 0x4 ;  /* 0x000000000004789c */ /* 0x000fe40003f0e870 */
[----:B------:R-:W-:Y:S02]  /*0590*/  IMAD.X R15, RZ, RZ, R3, P0 ;  /* 0x000000ffff0f7224 */ /* 0x000fe400000e0603 */
[----:B0-----:R-:W-:Y:S02]  /*05a0*/  IMAD.MOV.U32 R2, RZ, RZ, R0 ;  /* 0x000000ffff027224 */ /* 0x001fe400078e0000 */
[----:B------:R-:W-:Y:S01]  /*05b0*/  IMAD.MOV.U32 R3, RZ, RZ, R15 ;  /* 0x000000ffff037224 */ /* 0x000fe200078e000f */
[----:B--2---:R-:W-:Y:S04]  /*05c0*/  STL.64 [R4+-0x8], R6 ;  /* 0xfffff80604007387 */ /* 0x004fe80000100a00 */
[----:B----4-:R-:W-:Y:S04]  /*05d0*/  STL.128 [R4], R8 ;  /* 0x0000000804007387 */ /* 0x010fe80000100c00 */
[----:B---3--:R0:W-:Y:S02]  /*05e0*/  STL.64 [R4+0x10], R12 ;  /* 0x0000100c04007387 */ /* 0x0081e40000100a00 */
[----:B0-----:R-:W-:-:S07]  /*05f0*/  VIADD R4, R4, 0x20 ;  /* 0x0000002004047836 */ /* 0x001fce0000000000 */
.L_x_5:
[----:B------:R-:W-:-:S09]  /*0600*/  UISETP.NE.OR UP0, UPT, UR8, URZ, UP0 ;  /* 0x000000ff0800728c */ /* 0x000fd20008705670 */
[----:B------:R-:W-:Y:S05]  /*0610*/  BRA.U !UP0, `(.L_x_1) ;  /* 0x0000000108387547 */ /* 0x000fea000b800000 */
.L_x_2:
[----:B------:R-:W2:Y:S04]  /*0620*/  LDG.E.CONSTANT R8, desc[UR12][R2.64+-0x8] ;  /* 0xfffff80c02087981 */ /* 0x000ea8000c1e9900 */
[----:B------:R-:W2:Y:S04]  /*0630*/  LDG.E.CONSTANT R9, desc[UR12][R2.64+-0x4] ;  /* 0xfffffc0c02097981 */ /* 0x000ea8000c1e9900 */
[----:B------:R-:W3:Y:S04]  /*0640*/  LDG.E.CONSTANT R10, desc[UR12][R2.64] ;  /* 0x0000000c020a7981 */ /* 0x000ee8000c1e9900 */
[----:B------:R0:W3:Y:S01]  /*0650*/  LDG.E.CONSTANT R11, desc[UR12][R2.64+0x4] ;  /* 0x0000040c020b7981 */ /* 0x0000e2000c1e9900 */
[----:B------:R-:W-:Y:S01]  /*0660*/  UIADD3 UR8, UPT, UPT, UR8, 0x4, URZ ;  /* 0x0000000408087890 */ /* 0x000fe2000fffe0ff */
[----:B------:R-:W-:-:S03]  /*0670*/  IADD3 R0, P0, PT, R2, 0x10, RZ ;  /* 0x0000001002007810 */ /* 0x000fc60007f1e0ff */
[----:B------:R-:W-:Y:S02]  /*0680*/  UISETP.NE.AND UP0, UPT, UR8, URZ, UPT ;  /* 0x000000ff0800728c */ /* 0x000fe4000bf05270 */
[----:B------:R-:W-:Y:S02]  /*0690*/  IMAD.X R7, RZ, RZ, R3, P0 ;  /* 0x000000ffff077224 */ /* 0x000fe400000e0603 */
[----:B0-----:R-:W-:Y:S02]  /*06a0*/  IMAD.MOV.U32 R2, RZ, RZ, R0 ;  /* 0x000000ffff027224 */ /* 0x001fe400078e0000 */
[----:B------:R-:W-:Y:S01]  /*06b0*/  IMAD.MOV.U32 R3, RZ, RZ, R7 ;  /* 0x000000ffff037224 */ /* 0x000fe200078e0007 */
[----:B--2---:R-:W-:Y:S04]  /*06c0*/  STL.64 [R4+-0x8], R8 ;  /* 0xfffff80804007387 */ /* 0x004fe80000100a00 */
[----:B---3--:R0:W-:Y:S02]  /*06d0*/  STL.64 [R4], R10 ;  /* 0x0000000a04007387 */ /* 0x0081e40000100a00 */
[----:B0-----:R-:W-:Y:S01]  /*06e0*/  VIADD R4, R4, 0x10 ;  /* 0x0000001004047836 */ /* 0x001fe20000000000 */
[----:B------:R-:W-:Y:S06]  /*06f0*/  BRA.U UP0, `(.L_x_2) ;  /* 0xfffffffd00c87547 */ /* 0x000fec000b83ffff */
.L_x_1:
[----:B------:R-:W-:-:S09]  /*0700*/  UISETP.NE.AND UP0, UPT, UR6, URZ, UPT ;  /* 0x000000ff0600728c */ /* 0x000fd2000bf05270 */
[----:B------:R-:W-:Y:S05]  /*0710*/  BRA.U !UP0, `(.L_x_0) ;  /* 0x0000000108307547 */ /* 0x000fea000b800000 */
[----:B------:R-:W0:Y:S01]  /*0720*/  LDC.64 R2, c[0x0][0x380] ;  /* 0x0000e000ff027b82 */ /* 0x000e220000000a00 */
[----:B------:R-:W-:Y:S01]  /*0730*/  UIADD3 UR6, UPT, UPT, -UR6, URZ, URZ ;  /* 0x000000ff06067290 */ /* 0x000fe2000fffe1ff */
[----:B0-----:R-:W-:-:S04]  /*0740*/  IMAD.WIDE.U32 R2, R5, 0x4, R2 ;  /* 0x0000000405027825 */ /* 0x001fc800078e0002 */
[----:B------:R-:W-:-:S07]  /*0750*/  IMAD R5, R5, 0x4, R24 ;  /* 0x0000000405057824 */ /* 0x000fce00078e0218 */
.L_x_6:
[----:B------:R0:W2:Y:S01]  /*0760*/  LDG.E.CONSTANT R0, desc[UR12][R2.64] ;  /* 0x0000000c02007981 */ /* 0x0000a2000c1e9900 */
[----:B------:R-:W-:-:S04]  /*0770*/  UIADD3 UR6, UPT, UPT, UR6, 0x1, URZ ;  /* 0x0000000106067890 */ /* 0x000fc8000fffe0ff */
[----:B------:R-:W-:Y:S01]  /*0780*/  UISETP.NE.AND UP0, UPT, UR6, URZ, UPT ;  /* 0x000000ff0600728c */ /* 0x000fe2000bf05270 */
[----:B0-----:R-:W-:-:S05]  /*0790*/  IADD3 R2, P0, PT, R2, 0x4, RZ ;  /* 0x0000000402027810 */ /* 0x001fca0007f1e0ff */
[----:B------:R-:W-:Y:S01]  /*07a0*/  IMAD.X R3, RZ, RZ, R3, P0 ;  /* 0x000000ffff037224 */ /* 0x000fe200000e0603 */
[----:B--2---:R0:W-:Y:S02]  /*07b0*/  STL [R5], R0 ;  /* 0x0000000005007387 */ /* 0x0041e40000100800 */
[----:B0-----:R-:W-:Y:S01]  /*07c0*/  VIADD R5, R5, 0x4 ;  /* 0x0000000405057836 */ /* 0x001fe20000000000 */
[----:B------:R-:W-:Y:S06]  /*07d0*/  BRA.U UP0, `(.L_x_6) ;  /* 0xfffffffd00e07547 */ /* 0x000fec000b83ffff */
.L_x_0:
[----:B------:R-:W2:Y:S04]  /*07e0*/  LDL.64 R40, [R1+0x58] ;  /* 0x0000580001287983 */ /* 0x000ea80000100a00 */
[----:B------:R-:W2:Y:S04]  /*07f0*/  LDL.64 R2, [R1+0x70] ;  /* 0x0000700001027983 */ /* 0x000ea80000100a00 */
[----:B------:R-:W2:Y:S04]  /*0800*/  LDL.128 R24, [R1+0x80] ;  /* 0x0000800001187983 */ /* 0x000ea80000100c00 */
[----:B------:R-:W3:Y:S04]  /*0810*/  LDL.128 R44, [R1+0x60] ;  /* 0x00006000012c7983 */ /* 0x000ee80000100c00 */
[----:B------:R-:W3:Y:S01]  /*0820*/  LDL.128 R52, [R1+0x90] ;  /* 0x0000900001347983 */ /* 0x000ee20000100c00 */
[----:B------:R-:W-:-:S03]  /*0830*/  IMAD.MOV.U32 R8, RZ, RZ, 0x1 ;  /* 0x00000001ff087424 */ /* 0x000fc600078e00ff */
[----:B------:R-:W4:Y:S01]  /*0840*/  LDL R0, [R1+0xb8] ;  /* 0x0000b80001007983 */ /* 0x000f220000100800 */
[----:B------:R-:W-:-:S03]  /*0850*/  IMAD.MOV.U32 R9, RZ, RZ, 0x82 ;  /* 0x00000082ff097424 */ /* 0x000fc600078e00ff */
[----:B------:R-:W4:Y:S01]  /*0860*/  LDL.128 R48, [R1+0xa0] ;  /* 0x0000a00001307983 */ /* 0x000f220000100c00 */
[----:B------:R-:W-:Y:S02]  /*0870*/  IMAD.MOV.U32 R10, RZ, RZ, 0x808a ;  /* 0x0000808aff0a7424 */ /* 0x000fe400078e00ff */
[----:B------:R-:W-:Y:S01]  /*0880*/  IMAD.MOV.U32 R11, RZ, RZ, 0x8000 ;  /* 0x00008000ff0b7424 */ /* 0x000fe200078e00ff */
[----:B------:R-:W4:Y:S04]  /*0890*/  LDL.64 R22, [R1+0xb0] ;  /* 0x0000b00001167983 */ /* 0x000f280000100a00 */
[----:B------:R0:W-:Y:S04]  /*08a0*/  STL.128 [R1], R8 ;  /* 0x0000000801007387 */ /* 0x0001e80000100c00 */
[----:B------:R-:W4:Y:S01]  /*08b0*/  LDL.128 R28, [R1] ;  /* 0x00000000011c7983 */ /* 0x000f220000100c00 */
[----:B------:R-:W-:-:S02]  /*08c0*/  IMAD.MOV.U32 R12, RZ, RZ, 0x808b ;  /* 0x0000808bff0c7424 */ /* 0x000fc400078e00ff */
[----:B------:R-:W-:Y:S02]  /*08d0*/  IMAD.MOV.U32 R13, RZ, RZ, -0x7fffffff ;  /* 0x80000001ff0d7424 */ /* 0x000fe400078e00ff */
[----:B------:R-:W-:Y:S02]  /*08e0*/  IMAD.MOV.U32 R14, RZ, RZ, -0x7fff7f7f ;  /* 0x80008081ff0e7424 */ /* 0x000fe400078e00ff */
[----:B------:R-:W-:-:S05]  /*08f0*/  IMAD.MOV.U32 R15, RZ, RZ, -0x7fff7ff7 ;  /* 0x80008009ff0f7424 */ /* 0x000fca00078e00ff */
[----:B------:R1:W-:Y:S04]  /*0900*/  STL.128 [R1+0x10], R12 ;  /* 0x0000100c01007387 */ /* 0x0003e80000100c00 */
[----:B------:R-:W4:Y:S01]  /*0910*/  LDL.128 R4, [R1+0x10] ;  /* 0x0000100001047983 */ /* 0x000f220000100c00 */
[----:B------:R-:W-:Y:S02]  /*0920*/  IMAD.MOV.U32 R16, RZ, RZ, 0x8a ;  /* 0x0000008aff107424 */ /* 0x000fe400078e00ff */
[----:B------:R-:W-:Y:S02]  /*0930*/  IMAD.MOV.U32 R17, RZ, RZ, 0x88 ;  /* 0x00000088ff117424 */ /* 0x000fe400078e00ff */
[----:B------:R-:W-:Y:S02]  /*0940*/  IMAD.MOV.U32 R18, RZ, RZ, -0x7fff7ff7 ;  /* 0x80008009ff127424 */ /* 0x000fe400078e00ff */
[----:B------:R-:W-:-:S05]  /*0950*/  IMAD.MOV.U32 R19, RZ, RZ, -0x7ffffff8 ;  /* 0x80000008ff137424 */ /* 0x000fca00078e00ff */
[----:B------:R1:W-:Y:S04]  /*0960*/  STL.128 [R1+0x20], R16 ;  /* 0x0000201001007387 */ /* 0x0003e80000100c00 */
[----:B0-----:R-:W4:Y:S01]  /*0970*/  LDL.128 R8, [R1+0x20] ;  /* 0x0000200001087983 */ /* 0x001f220000100c00 */
[----:B------:R-:W-:Y:S02]  /*0980*/  IMAD.MOV.U32 R32, RZ, RZ, -0x7fff7ffe ;  /* 0x80008002ff207424 */ /* 0x000fe400078e00ff */
[----:B------:R-:W-:Y:S02]  /*0990*/  IMAD.MOV.U32 R33, RZ, RZ, -0x7fff7ffd ;  /* 0x80008003ff217424 */ /* 0x000fe400078e00ff */
[----:B------:R-:W-:Y:S02]  /*09a0*/  IMAD.MOV.U32 R35, RZ, RZ, -0x7fffff80 ;  /* 0x80000080ff237424 */ /* 0x000fe400078e00ff */
[----:B------:R-:W-:-:S05]  /*09b0*/  IMAD.MOV.U32 R34, RZ, RZ, -0x7fff7ffe ;  /* 0x80008002ff227424 */ /* 0x000fca00078e00ff */
[----:B------:R0:W-:Y:S04]  /*09c0*/  STL.128 [R1+0x30], R32 ;  /* 0x0000302001007387 */ /* 0x0001e80000100c00 */
[----:B-1----:R-:W4:Y:S01]  /*09d0*/  LDL.128 R12, [R1+0x30] ;  /* 0x00003000010c7983 */ /* 0x002f220000100c00 */
[----:B------:R-:W-:Y:S02]  /*09e0*/  IMAD.MOV.U32 R36, RZ, RZ, 0x800a ;  /* 0x0000800aff247424 */ /* 0x000fe400078e00ff */
[----:B------:R-:W-:Y:S02]  /*09f0*/  IMAD.MOV.U32 R37, RZ, RZ, -0x7ffffff6 ;  /* 0x8000000aff257424 */ /* 0x000fe400078e00ff */
[----:B------:R-:W-:Y:S02]  /*0a00*/  IMAD.MOV.U32 R39, RZ, RZ, -0x7fff7f80 ;  /* 0x80008080ff277424 */ /* 0x000fe400078e00ff */
[----:B------:R-:W-:-:S05]  /*0a10*/  IMAD.MOV.U32 R38, RZ, RZ, -0x7fff7f7f ;  /* 0x80008081ff267424 */ /* 0x000fca00078e00ff */
[----:B------:R-:W-:Y:S04]  /*0a20*/  STL.128 [R1+0x40], R36 ;  /* 0x0000402401007387 */ /* 0x000fe80000100c00 */
[----:B------:R-:W4:Y:S01]  /*0a30*/  LDL.128 R16, [R1+0x40] ;  /* 0x0000400001107983 */ /* 0x000f220000100c00 */
[----:B------:R-:W-:Y:S01]  /*0a40*/  UMOV UR4, 0x80000001 ;  /* 0x8000000100047882 */ /* 0x000fe20000000000 */
[----:B--2---:R-:W-:Y:S02]  /*0a50*/  LOP3.LUT R2, R25, R2, R41, 0x96, !PT ;  /* 0x0000000219027212 */ /* 0x004fe400078e9629 */
[----:B---3--:R-:W-:Y:S02]  /*0a60*/  LOP3.LUT R25, R53, R47, R24, 0x96, !PT ;  /* 0x0000002f35197212 */ /* 0x008fe400078e9618 */
[----:B----4-:R-:W-:-:S02]  /*0a70*/  LOP3.LUT R0, R0, R52, R49, 0x96, !PT ;  /* 0x0000003400007212 */ /* 0x010fc400078e9631 */
[----:B------:R-:W-:Y:S02]  /*0a80*/  LOP3.LUT R2, R51, R2, R54, 0x96, !PT ;  /* 0x0000000233027212 */ /* 0x000fe400078e9636 */
[----:B------:R-:W-:Y:S02]  /*0a90*/  LOP3.LUT R25, R40, R25, R50, 0x96, !PT ;  /* 0x0000001928197212 */ /* 0x000fe400078e9632 */
[----:B------:R-:W-:Y:S02]  /*0aa0*/  LOP3.LUT R23, R23, R27, R48, 0x96, !PT ;  /* 0x0000001b17177212 */ /* 0x000fe400078e9630 */
[----:B------:R-:W-:Y:S02]  /*0ab0*/  LOP3.LUT R27, R46, R0, R21, 0x96, !PT ;  /* 0x000000002e1b7212 */ /* 0x000fe400078e9615 */
[----:B------:R-:W-:Y:S02]  /*0ac0*/  SHF.L.W.U32.HI R2, R2, 0x1, R2 ;  /* 0x0000000102027819 */ /* 0x000fe40000010e02 */
[----:B------:R-:W-:-:S02]  /*0ad0*/  SHF.L.W.U32.HI R25, R25, 0x1, R25 ;  /* 0x0000000119197819 */ /* 0x000fc40000010e19 */
[----:B------:R-:W-:Y:S02]  /*0ae0*/  LOP3.LUT R3, R26, R3, R44, 0x96, !PT ;  /* 0x000000031a037212 */ /* 0x000fe400078e962c */
[----:B0-----:R-:W-:Y:S02]  /*0af0*/  LOP3.LUT R33, R27, R2, R28, 0x96, !PT ;  /* 0x000000021b217212 */ /* 0x001fe400078e961c */
[----:B------:R-:W-:Y:S02]  /*0b00*/  LOP3.LUT R23, R25, R23, R20, 0x96, !PT ;  /* 0x0000001719177212 */ /* 0x000fe400078e9614 */
[----:B------:R-:W-:Y:S02]  /*0b10*/  LOP3.LUT R22, R22, R3, R55, 0x96, !PT ;  /* 0x0000000316167212 */ /* 0x000fe400078e9637 */
[----:B------:R-:W-:Y:S02]  /*0b20*/  SHF.L.W.U32.HI R27, R27, 0x1, R27 ;  /* 0x000000011b1b7819 */ /* 0x000fe40000010e1b */
[----:B------:R-:W-:-:S02]  /*0b30*/  LOP3.LUT R40, R33, R40, RZ, 0x3c, !PT ;  /* 0x0000002821287212 */ /* 0x000fc400078e3cff */
[----:B------:R-:W-:Y:S02]  /*0b40*/  LOP3.LUT R23, R46, R23, R45, 0x96, !PT ;  /* 0x000000172e177212 */ /* 0x000fe400078e962d */
[----:B------:R-:W-:Y:S02]  /*0b50*/  LOP3.LUT R22, R45, R27, R22, 0x96, !PT ;  /* 0x0000001b2d167212 */ /* 0x000fe400078e9616 */
[C---:B------:R-:W-:Y:S02]  /*0b60*/  SHF.L.W.U32.HI R0, R40.reuse, 0x1, R40 ;  /* 0x0000000128007819 */ /* 0x040fe40000010e28 */
[C-C-:B------:R-:W-:Y:S02]  /*0b70*/  SHF.L.W.U32.HI R3, R23.reuse, 0x1, R23.reuse ;  /* 0x0000000117037819 */ /* 0x140fe40000010e17 */
[----:B------:R-:W-:Y:S02]  /*0b80*/  LOP3.LUT R29, R40, R29, R23, 0x96, !PT ;  /* 0x0000001d281d7212 */ /* 0x000fe400078e9617 */
[----:B------:R-:W-:-:S02]  /*0b90*/  LOP3.LUT R0, R23, R0, R22, 0x96, !PT ;  /* 0x0000000017007212 */ /* 0x000fc400078e9616 */
[----:B------:R-:W-:Y:S02]  /*0ba0*/  LOP3.LUT R3, R22, R3, RZ, 0x3c, !PT ;  /* 0x0000000316037212 */ /* 0x000fe400078e3cff */
[C---:B------:R-:W-:Y:S02]  /*0bb0*/  SHF.L.W.U32.HI R22, R29.reuse, 0x1, R29 ;  /* 0x000000011d167819 */ /* 0x040fe40000010e1d */
[C-C-:B------:R-:W-:Y:S02]  /*0bc0*/  SHF.L.W.U32.HI R2, R0.reuse, 0x1, R0.reuse ;  /* 0x0000000100027819 */ /* 0x140fe40000010e00 */
[----:B------:R-:W-:Y:S02]  /*0bd0*/  LOP3.LUT R30, R29, R30, R0, 0x96, !PT ;  /* 0x0000001e1d1e7212 */ /* 0x000fe400078e9600 */
[----:B------:R-:W-:Y:S02]  /*0be0*/  LOP3.LUT R22, R0, R22, R3, 0x96, !PT ;  /* 0x0000001600167212 */ /* 0x000fe400078e9603 */
[----:B------:R-:W-:-:S02]  /*0bf0*/  LOP3.LUT R2, R3, R2, RZ, 0x3c, !PT ;  /* 0x0000000203027212 */ /* 0x000fc400078e3cff */
[----:B------:R-:W-:Y:S02]  /*0c00*/  SHF.L.W.U32.HI R23, R30, 0x1, R30 ;  /* 0x000000011e177819 */ /* 0x000fe40000010e1e */
[--C-:B------:R-:W-:Y:S02]  /*0c10*/  SHF.L.W.U32.HI R3, R22, 0x1, R22.reuse ;  /* 0x0000000116037819 */ /* 0x100fe40000010e16 */
[----:B------:R-:W-:Y:S02]  /*0c20*/  LOP3.LUT R31, R30, R31, R22, 0x96, !PT ;  /* 0x0000001f1e1f7212 */ /* 0x000fe400078e9616 */
[----:B------:R-:W-:Y:S02]  /*0c30*/  LOP3.LUT R23, R22, R23, R2, 0x96, !PT ;  /* 0x0000001716177212 */ /* 0x000fe400078e9602 */
[----:B------:R-:W-:Y:S02]  /*0c40*/  LOP3.LUT R3, R2, R3, RZ, 0x3c, !PT ;  /* 0x0000000302037212 */ /* 0x000fe400078e3cff */
[----:B------:R-:W-:-:S02]  /*0c50*/  SHF.L.W.U32.HI R2, R31, 0x1, R31 ;  /* 0x000000011f027819 */ /* 0x000fc40000010e1f */
[--C-:B------:R-:W-:Y:S02]  /*0c60*/  SHF.L.W.U32.HI R0, R23, 0x1, R23.reuse ;  /* 0x0000000117007819 */ /* 0x100fe40000010e17 */
[----:B------:R-:W-:Y:S02]  /*0c70*/  LOP3.LUT R4, R31, R4, R23, 0x96, !PT ;  /* 0x000000041f047212 */ /* 0x000fe400078e9617 */
[----:B------:R-:W-:Y:S02]  /*0c80*/  LOP3.LUT R2, R23, R2, R3, 0x96, !PT ;  /* 0x0000000217027212 */ /* 0x000fe400078e9603 */
[----:B------:R-:W-:Y:S02]  /*0c90*/  LOP3.LUT R0, R3, R0, RZ, 0x3c, !PT ;  /* 0x0000000003007212 */ /* 0x000fe400078e3cff */
[----:B------:R-:W-:Y:S02]  /*0ca0*/  SHF.L.W.U32.HI R23, R4, 0x1, R4 ;  /* 0x0000000104177819 */ /* 0x000fe40000010e04 */
[----:B------:R-:W-:-:S02]  /*0cb0*/  SHF.L.W.U32.HI R3, R2, 0x1, R2 ;  /* 0x0000000102037819 */ /* 0x000fc40000010e02 */
[----:B------:R-:W-:Y:S02]  /*0cc0*/  LOP3.LUT R5, R4, R5, R2, 0x96, !PT ;  /* 0x0000000504057212 */ /* 0x000fe400078e9602 */
[----:B------:R-:W-:Y:S02]  /*0cd0*/  LOP3.LUT R23, R2, R23, R0, 0x96, !PT ;  /* 0x0000001702177212 */ /* 0x000fe400078e9600 */
[----:B------:R-:W-:Y:S02]  /*0ce0*/  LOP3.LUT R3, R0, R3, RZ, 0x3c, !PT ;  /* 0x0000000300037212 */ /* 0x000fe400078e3cff */
[----:B------:R-:W-:Y:S02]  /*0cf0*/  SHF.L.W.U32.HI R2, R5, 0x1, R5 ;  /* 0x0000000105027819 */ /* 0x000fe40000010e05 */
[--C-:B------:R-:W-:Y:S02]  /*0d00*/  SHF.L.W.U32.HI R0, R23, 0x1, R23.reuse ;  /* 0x0000000117007819 */ /* 0x100fe40000010e17 */
[----:B------:R-:W-:-:S02]  /*0d10*/  LOP3.LUT R6, R5, R6, R23, 0x96, !PT ;  /* 0x0000000605067212 */ /* 0x000fc400078e9617 */
[----:B------:R-:W-:Y:S02]  /*0d20*/  LOP3.LUT R2, R23, R2, R3, 0x96, !PT ;  /* 0x0000000217027212 */ /* 0x000fe400078e9603 */
[----:B------:R-:W-:Y:S02]  /*0d30*/  LOP3.LUT R0, R3, R0, RZ, 0x3c, !PT ;  /* 0x0000000003007212 */ /* 0x000fe400078e3cff */
[----:B------:R-:W-:Y:S02]  /*0d40*/  SHF.L.W.U32.HI R5, R6, 0x1, R6 ;  /* 0x0000000106057819 */ /* 0x000fe40000010e06 */
[--C-:B------:R-:W-:Y:S02]  /*0d50*/  SHF.L.W.U32.HI R3, R2, 0x1, R2.reuse ;  /* 0x0000000102037819 */ /* 0x100fe40000010e02 */
[----:B------:R-:W-:Y:S02]  /*0d60*/  LOP3.LUT R7, R6, R7, R2, 0x96, !PT ;  /* 0x0000000706077212 */ /* 0x000fe400078e9602 */
[----:B------:R-:W-:-:S02]  /*0d70*/  LOP3.LUT R5, R2, R5, R0, 0x96, !PT ;  /* 0x0000000502057212 */ /* 0x000fc400078e9600 */
[----:B------:R-:W-:Y:S02]  /*0d80*/  LOP3.LUT R3, R0, R3, RZ, 0x3c, !PT ;  /* 0x0000000300037212 */ /* 0x000fe400078e3cff */
[----:B------:R-:W-:Y:S02]  /*0d90*/  SHF.L.W.U32.HI R2, R7, 0x1, R7 ;  /* 0x0000000107027819 */ /* 0x000fe40000010e07 */
[--C-:B------:R-:W-:Y:S02]  /*0da0*/  SHF.L.W.U32.HI R0, R5, 0x1, R5.reuse ;  /* 0x0000000105007819 */ /* 0x100fe40000010e05 */
        /* <DEDUP_REMOVED lines=58> */
[C---:B------:R-:W-:Y:S02]  /*1150*/  SHF.L.W.U32.HI R0, R18.reuse, 0x1, R18 ;  /* 0x0000000112007819 */ /* 0x040fe40000010e12 */
[----:B------:R-:W-:Y:S02]  /*1160*/  LOP3.LUT R3, R18, UR4, R9, 0x96, !PT ;  /* 0x0000000412037c12 */ /* 0x000fe4000f8e9609 */
[----:B------:R-:W-:Y:S01]  /*1170*/  LOP3.LUT R0, R9, R0, R8, 0x96, !PT ;  /* 0x0000000009007212 */ /* 0x000fe200078e9608 */
[----:B------:R-:W-:-:S03]  /*1180*/  UMOV UR4, 0x80008008 ;  /* 0x8000800800047882 */ /* 0x000fc60000000000 */
[----:B------:R-:W-:-:S04]  /*1190*/  LOP3.LUT R5, R3, UR4, R0, 0x96, !PT ;  /* 0x0000000403057c12 */ /* 0x000fc8000f8e9600 */
[----:B------:R-:W-:-:S05]  /*11a0*/  LOP3.LUT R2, R5, 0x811c9dc5, RZ, 0x3c, !PT ;  /* 0x811c9dc505027812 */ /* 0x000fca00078e3cff */
[----:B------:R-:W-:-:S05]  /*11b0*/  IMAD R2, R2, 0x1000193, RZ ;  /* 0x0100019302027824 */ /* 0x000fca00078e02ff */
[----:B------:R-:W-:Y:S02]  /*11c0*/  LOP3.LUT R4, R2, 0xffff, RZ, 0xc0, !PT ;  /* 0x0000ffff02047812 */ /* 0x000fe400078ec0ff */
[----:B------:R-:W-:-:S05]  /*11d0*/  SHF.R.U32.HI R42, RZ, 0x10, R2 ;  /* 0x00000010ff2a7819 */ /* 0x000fca0000011602 */
[----:B------:R-:W-:-:S05]  /*11e0*/  IMAD R4, R4, 0x4650, R42 ;  /* 0x0000465004047824 */ /* 0x000fca00078e022a */
[----:B------:R-:W-:Y:S02]  /*11f0*/  LOP3.LUT R2, R4, 0xffff, RZ, 0xc0, !PT ;  /* 0x0000ffff04027812 */ /* 0x000fe400078ec0ff */
[----:B------:R-:W-:-:S05]  /*1200*/  SHF.R.U32.HI R7, RZ, 0x10, R4 ;  /* 0x00000010ff077819 */ /* 0x000fca0000011604 */
[----:B------:R-:W-:Y:S01]  /*1210*/  IMAD R7, R2, 0x4650, R7 ;  /* 0x0000465002077824 */ /* 0x000fe200078e0207 */
[----:B------:R-:W-:-:S04]  /*1220*/  SHF.L.W.U32.HI R13, R9, 0x1, R9 ;  /* 0x00000001090d7819 */ /* 0x000fc80000010e09 */
[C---:B------:R-:W-:Y:S02]  /*1230*/  LOP3.LUT R6, R7.reuse, 0xffff, RZ, 0xc0, !PT ;  /* 0x0000ffff07067812 */ /* 0x040fe400078ec0ff */
[----:B------:R-:W-:Y:S01]  /*1240*/  SHF.R.U32.HI R9, RZ, 0x10, R7 ;  /* 0x00000010ff097819 */ /* 0x000fe20000011607 */
[----:B------:R-:W-:-:S04]  /*1250*/  VIADD R51, R7, 0x4a820000 ;  /* 0x4a82000007337836 */ /* 0x000fc80000000000 */
[----:B------:R-:W-:-:S05]  /*1260*/  IMAD R6, R6, 0x4650, R9 ;  /* 0x0000465006067824 */ /* 0x000fca00078e0209 */
[----:B------:R-:W-:Y:S02]  /*1270*/  LOP3.LUT R7, R6, 0xffff, RZ, 0xc0, !PT ;  /* 0x0000ffff06077812 */ /* 0x000fe400078ec0ff */
[----:B------:R-:W-:Y:S01]  /*1280*/  SHF.R.U32.HI R14, RZ, 0x10, R6 ;  /* 0x00000010ff0e7819 */ /* 0x000fe20000011606 */
[----:B------:R-:W-:-:S04]  /*1290*/  IMAD.MOV.U32 R10, RZ, RZ, -0x7fffffff ;  /* 0x80000001ff0a7424 */ /* 0x000fc800078e00ff */
[----:B------:R-:W-:Y:S02]  /*12a0*/  IMAD R7, R7, 0x4650, R14 ;  /* 0x0000465007077824 */ /* 0x000fe400078e020e */
[----:B------:R-:W-:Y:S02]  /*12b0*/  IMAD.MOV.U32 R11, RZ, RZ, -0x7fff7ff8 ;  /* 0x80008008ff0b7424 */ /* 0x000fe400078e00ff */
[----:B------:R-:W-:Y:S01]  /*12c0*/  VIADD R49, R6, 0xd640000 ;  /* 0x0d64000006317836 */ /* 0x000fe20000000000 */
[C---:B------:R-:W-:Y:S01]  /*12d0*/  LOP3.LUT R6, R7.reuse, 0xffff, RZ, 0xc0, !PT ;  /* 0x0000ffff07067812 */ /* 0x040fe200078ec0ff */
[----:B------:R-:W-:Y:S02]  /*12e0*/  VIADD R2, R4, 0xa6c30000 ;  /* 0xa6c3000004027836 */ /* 0x000fe40000000000 */
[----:B------:R-:W-:Y:S01]  /*12f0*/  VIADD R48, R7, 0xe80c0000 ;  /* 0xe80c000007307836 */ /* 0x000fe20000000000 */
[----:B------:R-:W-:Y:S01]  /*1300*/  SHF.R.U32.HI R7, RZ, 0x10, R7 ;  /* 0x00000010ff077819 */ /* 0x000fe20000011607 */
[----:B------:R0:W-:Y:S01]  /*1310*/  STL.64 [R1+0x50], R10 ;  /* 0x0000500a01007387 */ /* 0x0001e20000100a00 */
[----:B------:R-:W-:-:S02]  /*1320*/  LOP3.LUT R4, R8, R13, RZ, 0x3c, !PT ;  /* 0x0000000d08047212 */ /* 0x000fc400078e3cff */
[----:B------:R-:W-:Y:S01]  /*1330*/  LOP3.LUT R8, R2, 0x63e9748e, RZ, 0x3c, !PT ;  /* 0x63e9748e02087812 */ /* 0x000fe200078e3cff */
[----:B------:R-:W-:Y:S01]  /*1340*/  IMAD R7, R6, 0x4650, R7 ;  /* 0x0000465006077824 */ /* 0x000fe200078e0207 */
[----:B------:R-:W-:Y:S02]  /*1350*/  LOP3.LUT R9, R51, 0xba6c386a, RZ, 0x3c, !PT ;  /* 0xba6c386a33097812 */ /* 0x000fe400078e3cff */
[----:B0-----:R-:W-:Y:S02]  /*1360*/  LOP3.LUT R10, R49, 0x2b3c0ef5, RZ, 0x3c, !PT ;  /* 0x2b3c0ef5310a7812 */ /* 0x001fe400078e3cff */
[----:B------:R-:W-:Y:S02]  /*1370*/  LOP3.LUT R11, R48, 0xacfbbff9, RZ, 0x3c, !PT ;  /* 0xacfbbff9300b7812 */ /* 0x000fe400078e3cff */
[----:B------:R-:W-:-:S03]  /*1380*/  LOP3.LUT R6, R7, 0xffff, RZ, 0xc0, !PT ;  /* 0x0000ffff07067812 */ /* 0x000fc600078ec0ff */
[----:B------:R0:W-:Y:S01]  /*1390*/  STL.128 [R1+0xc0], R8 ;  /* 0x0000c00801007387 */ /* 0x0001e20000100c00 */
[C---:B------:R-:W-:Y:S02]  /*13a0*/  LOP3.LUT R12, R2.reuse, 0x770dc826, RZ, 0x3c, !PT ;  /* 0x770dc826020c7812 */ /* 0x040fe400078e3cff */
[C---:B------:R-:W-:Y:S01]  /*13b0*/  LOP3.LUT R16, R2.reuse, 0xe0f067a7, RZ, 0x3c, !PT ;  /* 0xe0f067a702107812 */ /* 0x040fe200078e3cff */
[----:B------:R1:W-:Y:S01]  /*13c0*/  STL [R1+0xe04], R14 ;  /* 0x000e040e01007387 */ /* 0x0003e20000100800 */
[----:B------:R-:W-:Y:S02]  /*13d0*/  LOP3.LUT R24, R2, 0x18ed2f8e, RZ, 0x3c, !PT ;  /* 0x18ed2f8e02187812 */ /* 0x000fe400078e3cff */
[C---:B------:R-:W-:Y:S02]  /*13e0*/  LOP3.LUT R13, R51.reuse, 0x517edd8c, RZ, 0x3c, !PT ;  /* 0x517edd8c330d7812 */ /* 0x040fe400078e3cff */
[C---:B------:R-:W-:Y:S02]  /*13f0*/  LOP3.LUT R17, R51.reuse, 0x45ee46ac, RZ, 0x3c, !PT ;  /* 0x45ee46ac33117812 */ /* 0x040fe400078e3cff */
[----:B------:R-:W-:-:S02]  /*1400*/  LOP3.LUT R25, R51, 0x2425d454, RZ, 0x3c, !PT ;  /* 0x2425d45433197812 */ /* 0x000fc400078e3cff */
[C---:B------:R-:W-:Y:S02]  /*1410*/  LOP3.LUT R18, R49.reuse, 0xa87193ec, RZ, 0x3c, !PT ;  /* 0xa87193ec31127812 */ /* 0x040fe400078e3cff */
[----:B------:R-:W-:Y:S02]  /*1420*/  LOP3.LUT R26, R49, 0x30acefca, RZ, 0x3c, !PT ;  /* 0x30acefca311a7812 */ /* 0x000fe400078e3cff */
[C---:B------:R-:W-:Y:S02]  /*1430*/  LOP3.LUT R29, R51.reuse, 0xaee2c5e8, RZ, 0x3c, !PT ;  /* 0xaee2c5e8331d7812 */ /* 0x040fe400078e3cff */
[----:B------:R-:W-:Y:S02]  /*1440*/  LOP3.LUT R33, R51, 0xd15d8943, RZ, 0x3c, !PT ;  /* 0xd15d894333217812 */ /* 0x000fe400078e3cff */
[C---:B------:R-:W-:Y:S02]  /*1450*/  LOP3.LUT R30, R49.reuse, 0x479c345e, RZ, 0x3c, !PT ;  /* 0x479c345e311e7812 */ /* 0x040fe400078e3cff */
[----:B------:R-:W-:Y:S01]  /*1460*/  LOP3.LUT R34, R49, 0xbec34c55, RZ, 0x3c, !PT ;  /* 0xbec34c5531227812 */ /* 0x000fe200078e3cff */
[----:B------:R2:W-:Y:S01]  /*1470*/  STL.64 [R1+0x78], R20 ;  /* 0x0000781401007387 */ /* 0x0005e20000100a00 */
[----:B0-----:R-:W-:-:S02]  /*1480*/  SHF.R.U32.HI R9, RZ, 0x10, R7 ;  /* 0x00000010ff097819 */ /* 0x001fc40000011607 */
[----:B-1----:R-:W-:Y:S02]  /*1490*/  LOP3.LUT R14, R49, 0xf59e3f72, RZ, 0x3c, !PT ;  /* 0xf59e3f72310e7812 */ /* 0x002fe400078e3cff */
[----:B------:R-:W-:Y:S02]  /*14a0*/  LOP3.LUT R45, R51, 0x5f516c5f, RZ, 0x3c, !PT ;  /* 0x5f516c5f332d7812 */ /* 0x000fe400078e3cff */
[C---:B------:R-:W-:Y:S02]  /*14b0*/  LOP3.LUT R15, R48.reuse, 0x6112fc93, RZ, 0x3c, !PT ;  /* 0x6112fc93300f7812 */ /* 0x040fe400078e3cff */
[C---:B------:R-:W-:Y:S02]  /*14c0*/  LOP3.LUT R19, R48.reuse, 0x5e1c2f9f, RZ, 0x3c, !PT ;  /* 0x5e1c2f9f30137812 */ /* 0x040fe400078e3cff */
[----:B------:R-:W-:Y:S02]  /*14d0*/  LOP3.LUT R27, R48, 0x77957ee4, RZ, 0x3c, !PT ;  /* 0x77957ee4301b7812 */ /* 0x000fe400078e3cff */
[----:B------:R-:W-:-:S02]  /*14e0*/  LOP3.LUT R28, R2, 0x9028a28e, RZ, 0x3c, !PT ;  /* 0x9028a28e021c7812 */ /* 0x000fc400078e3cff */
[----:B------:R-:W-:Y:S02]  /*14f0*/  LOP3.LUT R32, R2, 0x3358d15e, RZ, 0x3c, !PT ;  /* 0x3358d15e02207812 */ /* 0x000fe400078e3cff */
[C---:B------:R-:W-:Y:S02]  /*1500*/  LOP3.LUT R31, R48.reuse, 0xec8a0fbc, RZ, 0x3c, !PT ;  /* 0xec8a0fbc301f7812 */ /* 0x040fe400078e3cff */
[----:B------:R-:W-:Y:S01]  /*1510*/  LOP3.LUT R35, R48, 0xa403c7c5, RZ, 0x3c, !PT ;  /* 0xa403c7c530237812 */ /* 0x000fe200078e3cff */
[----:B------:R-:W-:Y:S01]  /*1520*/  IMAD R6, R6, 0x4650, R9 ;  /* 0x0000465006067824 */ /* 0x000fe200078e0209 */
[----:B------:R0:W-:Y:S01]  /*1530*/  STL.128 [R1+0x140], R12 ;  /* 0x0001400c01007387 */ /* 0x0001e20000100c00 */
[C---:B--2---:R-:W-:Y:S02]  /*1540*/  LOP3.LUT R20, R2.reuse, 0xc6ce1966, RZ, 0x3c, !PT ;  /* 0xc6ce196602147812 */ /* 0x044fe400078e3cff */
[C---:B------:R-:W-:Y:S01]  /*1550*/  LOP3.LUT R36, R2.reuse, 0x9464cbf6, RZ, 0x3c, !PT ;  /* 0x9464cbf602247812 */ /* 0x040fe200078e3cff */
[----:B------:R1:W-:Y:S01]  /*1560*/  STL.128 [R1+0x1c0], R16 ;  /* 0x0001c01001007387 */ /* 0x0003e20000100c00 */
[----:B------:R-:W-:-:S02]  /*1570*/  LOP3.LUT R40, R2, 0xbd87c17f, RZ, 0x3c, !PT ;  /* 0xbd87c17f02287812 */ /* 0x000fc400078e3cff */
[C---:B------:R-:W-:Y:S01]  /*1580*/  LOP3.LUT R44, R2.reuse, 0x409282c7, RZ, 0x3c, !PT ;  /* 0x409282c7022c7812 */ /* 0x040fe200078e3cff */
[----:B------:R2:W-:Y:S01]  /*1590*/  STL.128 [R1+0x240], R24 ;  /* 0x0002401801007387 */ /* 0x0005e20000100c00 */
[----:B------:R-:W-:-:S03]  /*15a0*/  LOP3.LUT R8, R2, 0x4e678217, RZ, 0x3c, !PT ;  /* 0x4e67821702087812 */ /* 0x000fc600078e3cff */
[----:B------:R3:W-:Y:S01]  /*15b0*/  STL.128 [R1+0x340], R28 ;  /* 0x0003401c01007387 */ /* 0x0007e20000100c00 */
[----:B------:R-:W-:-:S03]  /*15c0*/  SHF.R.U32.HI R50, RZ, 0x10, R6 ;  /* 0x00000010ff327819 */ /* 0x000fc60000011606 */
[----:B------:R4:W-:Y:S01]  /*15d0*/  STL.128 [R1+0x3c0], R32 ;  /* 0x0003c02001007387 */ /* 0x0009e20000100c00 */
[C---:B0-----:R-:W-:Y:S02]  /*15e0*/  LOP3.LUT R12, R2.reuse, 0x4f79f667, RZ, 0x3c, !PT ;  /* 0x4f79f667020c7812 */ /* 0x041fe400078e3cff */
[C---:B-1----:R-:W-:Y:S02]  /*15f0*/  LOP3.LUT R16, R2.reuse, 0x4c6a7667, RZ, 0x3c, !PT ;  /* 0x4c6a766702107812 */ /* 0x042fe400078e3cff */
[----:B------:R-:W-:Y:S02]  /*1600*/  LOP3.LUT R46, R49, 0x531ed76a, RZ, 0x3c, !PT ;  /* 0x531ed76a312e7812 */ /* 0x000fe400078e3cff */
[----:B------:R-:W-:Y:S02]  /*1610*/  LOP3.LUT R37, R51, 0x1cef5435, RZ, 0x3c, !PT ;  /* 0x1cef543533257812 */ /* 0x000fe400078e3cff */
[C---:B------:R-:W-:Y:S02]  /*1620*/  LOP3.LUT R22, R49.reuse, 0x185739cc, RZ, 0x3c, !PT ;  /* 0x185739cc31167812 */ /* 0x040fe400078e3cff */
[----:B------:R-:W-:Y:S01]  /*1630*/  LOP3.LUT R38, R49, 0x739b72e4, RZ, 0x3c, !PT ;  /* 0x739b72e431267812 */ /* 0x000fe200078e3cff */
[----:B------:R-:W-:Y:S01]  /*1640*/  STL [R1+0xe08], R42 ;  /* 0x000e082a01007387 */ /* 0x000fe20000100800 */
[----:B--2---:R-:W-:-:S02]  /*1650*/  LOP3.LUT R24, R2, 0x883ebc9f, RZ, 0x3c, !PT ;  /* 0x883ebc9f02187812 */ /* 0x004fc400078e3cff */
[C---:B---3--:R-:W-:Y:S02]  /*1660*/  LOP3.LUT R28, R2.reuse, 0x5c3aeeff, RZ, 0x3c, !PT ;  /* 0x5c3aeeff021c7812 */ /* 0x048fe400078e3cff */
[C---:B------:R-:W-:Y:S01]  /*1670*/  LOP3.LUT R41, R51.reuse, 0x653d01fc, RZ, 0x3c, !PT ;  /* 0x653d01fc33297812 */ /* 0x040fe200078e3cff */
[----:B------:R-:W-:Y:S01]  /*1680*/  STL [R1+0xddc], R49 ;  /* 0x000ddc3101007387 */ /* 0x000fe20000100800 */
[----:B----4-:R-:W-:Y:S02]  /*1690*/  LOP3.LUT R32, R2, 0x113c304f, RZ, 0x3c, !PT ;  /* 0x113c304f02207812 */ /* 0x010fe400078e3cff */
[----:B------:R-:W-:Y:S01]  /*16a0*/  LOP3.LUT R2, R6, 0xffff, RZ, 0xc0, !PT ;  /* 0x0000ffff06027812 */ /* 0x000fe200078ec0ff */
[----:B------:R-:W-:Y:S01]  /*16b0*/  STL [R1+0xd88], R51 ;  /* 0x000d883301007387 */ /* 0x000fe20000100800 */
[----:B------:R-:W-:Y:S02]  /*16c0*/  LOP3.LUT R13, R51, 0x6f148c2e, RZ, 0x3c, !PT ;  /* 0x6f148c2e330d7812 */ /* 0x000fe400078e3cff */
[----:B------:R-:W-:Y:S01]  /*16d0*/  LOP3.LUT R14, R49, 0x6cd1bae1, RZ, 0x3c, !PT ;  /* 0x6cd1bae1310e7812 */ /* 0x000fe200078e3cff */
[----:B------:R-:W-:Y:S01]  /*16e0*/  IMAD R2, R2, 0x4650, R50 ;  /* 0x0000465002027824 */ /* 0x000fe200078e0232 */
[C---:B------:R-:W-:Y:S01]  /*16f0*/  LOP3.LUT R15, R48.reuse, 0x4ceb9c86, RZ, 0x3c, !PT ;  /* 0x4ceb9c86300f7812 */ /* 0x040fe200078e3cff */
[----:B------:R0:W5:Y:S01]  /*1700*/  LDL.128 R220, [R1+0xc0] ;  /* 0x0000c00001dc7983 */ /* 0x0001620000100c00 */
[----:B------:R-:W-:-:S03]  /*1710*/  LOP3.LUT R47, R48, 0x4fc67e8d, RZ, 0x3c, !PT ;  /* 0x4fc67e8d302f7812 */ /* 0x000fc600078e3cff */
[----:B------:R1:W-:Y:S04]  /*1720*/  STL.128 [R1+0x540], R12 ;  /* 0x0005400c01007387 */ /* 0x0003e80000100c00 */
[----:B------:R2:W-:Y:S01]  /*1730*/  STL.128 [R1+0x6c0], R44 ;  /* 0x0006c02c01007387 */ /* 0x0005e20000100c00 */
[----:B------:R-:W-:Y:S02]  /*1740*/  LOP3.LUT R29, R51, 0xf75f771d, RZ, 0x3c, !PT ;  /* 0xf75f771d331d7812 */ /* 0x000fe400078e3cff */
[----:B------:R-:W-:Y:S01]  /*1750*/  LOP3.LUT R30, R49, 0x3afc4c6, RZ, 0x3c, !PT ;  /* 0x03afc4c6311e7812 */ /* 0x000fe200078e3cff */
[----:B------:R0:W5:Y:S01]  /*1760*/  LDL.128 R216, [R1+0x140] ;  /* 0x0001400001d87983 */ /* 0x0001620000100c00 */
[----:B------:R-:W-:Y:S02]  /*1770*/  LOP3.LUT R31, R48, 0x6eed9c3d, RZ, 0x3c, !PT ;  /* 0x6eed9c3d301f7812 */ /* 0x000fe400078e3cff */
[----:B------:R-:W-:Y:S01]  /*1780*/  LOP3.LUT R9, R51, 0x4332702c, RZ, 0x3c, !PT ;  /* 0x4332702c33097812 */ /* 0x000fe200078e3cff */
[----:B------:R0:W5:Y:S01]  /*1790*/  LDL.128 R212, [R1+0x1c0] ;  /* 0x0001c00001d47983 */ /* 0x0001620000100c00 */
[----:B-1----:R-:W-:-:S02]  /*17a0*/  LOP3.LUT R12, R2, 0xffff, RZ, 0xc0, !PT ;  /* 0x0000ffff020c7812 */ /* 0x002fc400078ec0ff */
[----:B------:R-:W-:Y:S02]  /*17b0*/  LOP3.LUT R10, R49, 0x98330744, RZ, 0x3c, !PT ;  /* 0x98330744310a7812 */ /* 0x000fe400078e3cff */
[C---:B------:R-:W-:Y:S02]  /*17c0*/  LOP3.LUT R11, R48.reuse, 0xb477770e, RZ, 0x3c, !PT ;  /* 0xb477770e300b7812 */ /* 0x040fe400078e3cff */
[C---:B------:R-:W-:Y:S02]  /*17d0*/  LOP3.LUT R21, R51.reuse, 0xa6016e79, RZ, 0x3c, !PT ;  /* 0xa6016e7933157812 */ /* 0x040fe400078e3cff */
[C---:B------:R-:W-:Y:S02]  /*17e0*/  LOP3.LUT R23, R48.reuse, 0x1bd904dd, RZ, 0x3c, !PT ;  /* 0x1bd904dd30177812 */ /* 0x040fe400078e3cff */
[----:B------:R-:W-:Y:S02]  /*17f0*/  LOP3.LUT R39, R48, 0x6bee1657, RZ, 0x3c, !PT ;  /* 0x6bee165730277812 */ /* 0x000fe400078e3cff */
[----:B------:R-:W-:-:S02]  /*1800*/  LOP3.LUT R17, R51, 0x1a921f4d, RZ, 0x3c, !PT ;  /* 0x1a921f4d33117812 */ /* 0x000fc400078e3cff */
[----:B------:R-:W-:Y:S02]  /*1810*/  LOP3.LUT R25, R51, 0x516c9bc6, RZ, 0x3c, !PT ;  /* 0x516c9bc633197812 */ /* 0x000fe400078e3cff */
[C---:B------:R-:W-:Y:S02]  /*1820*/  LOP3.LUT R18, R49.reuse, 0x9dab452c, RZ, 0x3c, !PT ;  /* 0x9dab452c31127812 */ /* 0x040fe400078e3cff */
[----:B------:R-:W-:Y:S02]  /*1830*/  LOP3.LUT R26, R49, 0x70d93302, RZ, 0x3c, !PT ;  /* 0x70d93302311a7812 */ /* 0x000fe400078e3cff */
[C---:B------:R-:W-:Y:S02]  /*1840*/  LOP3.LUT R19, R48.reuse, 0xba998713, RZ, 0x3c, !PT ;  /* 0xba99871330137812 */ /* 0x040fe400078e3cff */
[C---:B------:R-:W-:Y:S02]  /*1850*/  LOP3.LUT R27, R48.reuse, 0x1f93d5b8, RZ, 0x3c, !PT ;  /* 0x1f93d5b8301b7812 */ /* 0x040fe400078e3cff */
[----:B------:R-:W-:Y:S01]  /*1860*/  LOP3.LUT R43, R48, 0x61c47d73, RZ, 0x3c, !PT ;  /* 0x61c47d73302b7812 */ /* 0x000fe200078e3cff */
[----:B------:R-:W-:Y:S01]  /*1870*/  STL [R1+0xe00], R50 ;  /* 0x000e003201007387 */ /* 0x000fe20000100800 */
[----:B------:R-:W-:Y:S01]  /*1880*/  SHF.R.U32.HI R13, RZ, 0x10, R2 ;  /* 0x00000010ff0d7819 */ /* 0x000fe20000011602 */
[----:B--2---:R-:W-:-:S02]  /*1890*/  VIADD R46, R7, 0xf4790000 ;  /* 0xf4790000072e7836 */ /* 0x004fc40000000000 */
[----:B------:R-:W-:Y:S01]  /*18a0*/  VIADD R45, R6, 0xd8860000 ;  /* 0xd8860000062d7836 */ /* 0x000fe20000000000 */
[----:B------:R-:W-:Y:S01]  /*18b0*/  LOP3.LUT R33, R51, 0x7488a627, RZ, 0x3c, !PT ;  /* 0x7488a62733217812 */ /* 0x000fe200078e3cff */
[----:B------:R-:W-:Y:S01]  /*18c0*/  IMAD R7, R12, 0x4650, R13 ;  /* 0x000046500c077824 */ /* 0x000fe200078e020d */
[----:B------:R-:W-:Y:S01]  /*18d0*/  LOP3.LUT R34, R49, 0xf518d58, RZ, 0x3c, !PT ;  /* 0x0f518d5831227812 */ /* 0x000fe200078e3cff */
[----:B------:R0:W5:Y:S02]  /*18e0*/  LDL.128 R208, [R1+0x240] ;  /* 0x0002400001d07983 */ /* 0x0001640000100c00 */
[C---:B------:R-:W-:Y:S01]  /*18f0*/  VIADD R44, R7.reuse, 0x2d320000 ;  /* 0x2d320000072c7836 */ /* 0x040fe20000000000 */
[----:B------:R-:W-:Y:S01]  /*1900*/  LOP3.LUT R6, R7, 0xffff, RZ, 0xc0, !PT ;  /* 0x0000ffff07067812 */ /* 0x000fe200078ec0ff */
[----:B------:R0:W5:Y:S01]  /*1910*/  LDL.128 R200, [R1+0x340] ;  /* 0x0003400001c87983 */ /* 0x0001620000100c00 */
[----:B------:R-:W-:Y:S01]  /*1920*/  SHF.R.U32.HI R7, RZ, 0x10, R7 ;  /* 0x00000010ff077819 */ /* 0x000fe20000011607 */
[----:B------:R-:W-:Y:S01]  /*1930*/  VIADD R2, R2, 0xb8de0000 ;  /* 0xb8de000002027836 */ /* 0x000fe20000000000 */
[----:B------:R-:W-:Y:S01]  /*1940*/  LOP3.LUT R35, R48, 0xd9dccf94, RZ, 0x3c, !PT ;  /* 0xd9dccf9430237812 */ /* 0x000fe200078e3cff */
[----:B------:R0:W5:Y:S02]  /*1950*/  LDL.128 R196, [R1+0x3c0] ;  /* 0x0003c00001c47983 */ /* 0x0001640000100c00 */
[----:B------:R-:W-:-:S02]  /*1960*/  IMAD R7, R6, 0x4650, R7 ;  /* 0x0000465006077824 */ /* 0x000fc400078e0207 */
[----:B------:R1:W-:Y:S03]  /*1970*/  STL.128 [R1+0x740], R28 ;  /* 0x0007401c01007387 */ /* 0x0003e60000100c00 */
[----:B------:R-:W-:Y:S01]  /*1980*/  LOP3.LUT R6, R7, 0xffff, RZ, 0xc0, !PT ;  /* 0x0000ffff07067812 */ /* 0x000fe200078ec0ff */
[----:B------:R2:W-:Y:S01]  /*1990*/  STL.128 [R1+0x840], R8 ;  /* 0x0008400801007387 */ /* 0x0005e20000100c00 */
[----:B------:R-:W-:Y:S02]  /*19a0*/  SHF.R.U32.HI R47, RZ, 0x10, R7 ;  /* 0x00000010ff2f7819 */ /* 0x000fe40000011607 */
[----:B------:R-:W-:Y:S01]  /*19b0*/  LOP3.LUT R12, R46, 0x301405fe, RZ, 0x3c, !PT ;  /* 0x301405fe2e0c7812 */ /* 0x000fe200078e3cff */
[----:B------:R0:W5:Y:S01]  /*19c0*/  LDL.128 R184, [R1+0x540] ;  /* 0x0005400001b87983 */ /* 0x0001620000100c00 */
[----:B------:R-:W-:Y:S02]  /*19d0*/  LOP3.LUT R13, R45, 0x3754959d, RZ, 0x3c, !PT ;  /* 0x3754959d2d0d7812 */ /* 0x000fe400078e3cff */
[----:B------:R-:W-:Y:S01]  /*19e0*/  LOP3.LUT R14, R2, 0x5d199b91, RZ, 0x3c, !PT ;  /* 0x5d199b91020e7812 */ /* 0x000fe200078e3cff */
[----:B------:R0:W5:Y:S01]  /*19f0*/  LDL.128 R172, [R1+0x6c0] ;  /* 0x0006c00001ac7983 */ /* 0x0001620000100c00 */
[----:B-1----:R-:W-:-:S02]  /*1a00*/  LOP3.LUT R28, R46, 0xe84a6918, RZ, 0x3c, !PT ;  /* 0xe84a69182e1c7812 */ /* 0x002fc400078e3cff */
[----:B------:R-:W-:Y:S01]  /*1a10*/  LOP3.LUT R15, R44, 0xa2e088e4, RZ, 0x3c, !PT ;  /* 0xa2e088e42c0f7812 */ /* 0x000fe200078e3cff */
[----:B------:R1:W-:Y:S01]  /*1a20*/  STL.128 [R1+0x2c0], R20 ;  /* 0x0002c01401007387 */ /* 0x0003e20000100c00 */
[C---:B------:R-:W-:Y:S02]  /*1a30*/  LOP3.LUT R29, R45.reuse, 0x87273938, RZ, 0x3c, !PT ;  /* 0x872739382d1d7812 */ /* 0x040fe400078e3cff */
[----:B------:R-:W-:Y:S01]  /*1a40*/  LOP3.LUT R30, R2, 0x132343e3, RZ, 0x3c, !PT ;  /* 0x132343e3021e7812 */ /* 0x000fe200078e3cff */
[----:B------:R-:W-:Y:S01]  /*1a50*/  STL.128 [R1+0x440], R36 ;  /* 0x0004402401007387 */ /* 0x000fe20000100c00 */
[----:B------:R-:W-:Y:S02]  /*1a60*/  LOP3.LUT R31, R44, 0x7ca0c075, RZ, 0x3c, !PT ;  /* 0x7ca0c0752c1f7812 */ /* 0x000fe400078e3cff */
[----:B--2---:R-:W-:Y:S01]  /*1a70*/  LOP3.LUT R8, R46, 0x7bbf9a07, RZ, 0x3c, !PT ;  /* 0x7bbf9a072e087812 */ /* 0x004fe200078e3cff */
[----:B------:R-:W-:Y:S01]  /*1a80*/  STL.128 [R1+0x5c0], R16 ;  /* 0x0005c01001007387 */ /* 0x000fe20000100c00 */
[----:B------:R-:W-:-:S02]  /*1a90*/  LOP3.LUT R9, R45, 0x3c1f44aa, RZ, 0x3c, !PT ;  /* 0x3c1f44aa2d097812 */ /* 0x000fc400078e3cff */
[----:B------:R-:W-:Y:S01]  /*1aa0*/  LOP3.LUT R10, R2, 0xafedaf0f, RZ, 0x3c, !PT ;  /* 0xafedaf0f020a7812 */ /* 0x000fe200078e3cff */
[----:B------:R2:W-:Y:S01]  /*1ab0*/  STL.128 [R1+0x350], R28 ;  /* 0x0003501c01007387 */ /* 0x0005e20000100c00 */
[----:B------:R-:W-:Y:S02]  /*1ac0*/  LOP3.LUT R11, R44, 0x80af38b6, RZ, 0x3c, !PT ;  /* 0x80af38b62c0b7812 */ /* 0x000fe400078e3cff */
[----:B------:R-:W-:Y:S01]  /*1ad0*/  LOP3.LUT R42, R49, 0x12dc0fe9, RZ, 0x3c, !PT ;  /* 0x12dc0fe9312a7812 */ /* 0x000fe200078e3cff */
[----:B------:R-:W-:Y:S04]  /*1ae0*/  STL.128 [R1+0x640], R24 ;  /* 0x0006401801007387 */ /* 0x000fe80000100c00 */
[----:B------:R3:W-:Y:S01]  /*1af0*/  STL.128 [R1+0x2d0], R8 ;  /* 0x0002d00801007387 */ /* 0x0007e20000100c00 */
[----:B-1----:R-:W-:-:S02]  /*1b00*/  LOP3.LUT R20, R46, 0x54c487e9, RZ, 0x3c, !PT ;  /* 0x54c487e92e147812 */ /* 0x002fc400078e3cff */
[----:B------:R-:W-:Y:S01]  /*1b10*/  LOP3.LUT R21, R45, 0x5fda8fb, RZ, 0x3c, !PT ;  /* 0x05fda8fb2d157812 */ /* 0x000fe200078e3cff */
[----:B------:R1:W-:Y:S01]  /*1b20*/  STL.128 [R1+0x7c0], R32 ;  /* 0x0007c02001007387 */ /* 0x0003e20000100c00 */
[----:B--2---:R-:W-:Y:S01]  /*1b30*/  IMAD R28, R6, 0x4650, R47 ;  /* 0x00004650061c7824 */ /* 0x004fe200078e022f */
[----:B------:R-:W-:Y:S02]  /*1b40*/  LOP3.LUT R16, R46, 0xcf147e79, RZ, 0x3c, !PT ;  /* 0xcf147e792e107812 */ /* 0x000fe400078e3cff */
[----:B------:R2:W-:Y:S02]  /*1b50*/  STL.128 [R1+0xd0], R12 ;  /* 0x0000d00c01007387 */ /* 0x0005e40000100c00 */
[----:B------:R-:W-:Y:S02]  /*1b60*/  LOP3.LUT R6, R28, 0xffff, RZ, 0xc0, !PT ;  /* 0x0000ffff1c067812 */ /* 0x000fe400078ec0ff */
[----:B------:R-:W-:Y:S01]  /*1b70*/  STL [R1+0xdd8], R46 ;  /* 0x000dd82e01007387 */ /* 0x000fe20000100800 */
[----:B---3--:R-:W-:-:S02]  /*1b80*/  SHF.R.U32.HI R9, RZ, 0x10, R28 ;  /* 0x00000010ff097819 */ /* 0x008fc4000001161c */
[----:B------:R-:W-:Y:S01]  /*1b90*/  LOP3.LUT R24, R46, 0x4167ac6b, RZ, 0x3c, !PT ;  /* 0x4167ac6b2e187812 */ /* 0x000fe200078e3cff */
[----:B------:R-:W-:Y:S01]  /*1ba0*/  STL [R1+0xdd4], R45 ;  /* 0x000dd42d01007387 */ /* 0x000fe20000100800 */
[C---:B------:R-:W-:Y:S02]  /*1bb0*/  LOP3.LUT R17, R45.reuse, 0xfd9d377b, RZ, 0x3c, !PT ;  /* 0xfd9d377b2d117812 */ /* 0x040fe400078e3cff */
[----:B------:R-:W-:Y:S01]  /*1bc0*/  LOP3.LUT R25, R45, 0x48a1720a, RZ, 0x3c, !PT ;  /* 0x48a1720a2d197812 */ /* 0x000fe200078e3cff */
[----:B------:R-:W-:Y:S01]  /*1bd0*/  STL [R1+0xdd0], R44 ;  /* 0x000dd02c01007387 */ /* 0x000fe20000100800 */
[C---:B------:R-:W-:Y:S02]  /*1be0*/  LOP3.LUT R18, R2.reuse, 0x7086c239, RZ, 0x3c, !PT ;  /* 0x7086c23902127812 */ /* 0x040fe400078e3cff */
[C---:B------:R-:W-:Y:S01]  /*1bf0*/  LOP3.LUT R22, R2.reuse, 0xfbdad722, RZ, 0x3c, !PT ;  /* 0xfbdad72202167812 */ /* 0x040fe200078e3cff */
[----:B------:R-:W-:Y:S01]  /*1c00*/  STL [R1+0xdfc], R47 ;  /* 0x000dfc2f01007387 */ /* 0x000fe20000100800 */
[----:B------:R-:W-:-:S02]  /*1c10*/  LOP3.LUT R26, R2, 0x645805d4, RZ, 0x3c, !PT ;  /* 0x645805d4021a7812 */ /* 0x000fc400078e3cff */
[C---:B------:R-:W-:Y:S01]  /*1c20*/  LOP3.LUT R19, R44.reuse, 0xcac045be, RZ, 0x3c, !PT ;  /* 0xcac045be2c137812 */ /* 0x040fe200078e3cff */
[----:B------:R0:W5:Y:S01]  /*1c30*/  LDL.128 R204, [R1+0x2c0] ;  /* 0x0002c00001cc7983 */ /* 0x0001620000100c00 */
[C---:B------:R-:W-:Y:S02]  /*1c40*/  LOP3.LUT R23, R44.reuse, 0x454483e4, RZ, 0x3c, !PT ;  /* 0x454483e42c177812 */ /* 0x040fe400078e3cff */
[----:B------:R-:W-:Y:S01]  /*1c50*/  LOP3.LUT R27, R44, 0xdc608f8d, RZ, 0x3c, !PT ;  /* 0xdc608f8d2c1b7812 */ /* 0x000fe200078e3cff */
[----:B------:R0:W5:Y:S01]  /*1c60*/  LDL.128 R168, [R1+0x740] ;  /* 0x0007400001a87983 */ /* 0x0001620000100c00 */
[C---:B-1----:R-:W-:Y:S02]  /*1c70*/  LOP3.LUT R32, R46.reuse, 0xe73f9a6d, RZ, 0x3c, !PT ;  /* 0xe73f9a6d2e207812 */ /* 0x042fe400078e3cff */
[----:B------:R-:W-:Y:S01]  /*1c80*/  LOP3.LUT R36, R46, 0xacedf345, RZ, 0x3c, !PT ;  /* 0xacedf3452e247812 */ /* 0x000fe200078e3cff */
[----:B------:R0:W5:Y:S01]  /*1c90*/  LDL.128 R160, [R1+0x840] ;  /* 0x0008400001a07983 */ /* 0x0001620000100c00 */
[----:B------:R-:W-:-:S02]  /*1ca0*/  LOP3.LUT R33, R45, 0x94b6c735, RZ, 0x3c, !PT ;  /* 0x94b6c7352d217812 */ /* 0x000fc400078e3cff */
[C---:B------:R-:W-:Y:S02]  /*1cb0*/  LOP3.LUT R37, R45.reuse, 0x996a9be5, RZ, 0x3c, !PT ;  /* 0x996a9be52d257812 */ /* 0x040fe400078e3cff */
[----:B------:R-:W-:Y:S02]  /*1cc0*/  LOP3.LUT R38, R2, 0x20fbdd21, RZ, 0x3c, !PT ;  /* 0x20fbdd2102267812 */ /* 0x000fe400078e3cff */
[----:B------:R-:W-:Y:S01]  /*1cd0*/  LOP3.LUT R39, R44, 0x4d335a35, RZ, 0x3c, !PT ;  /* 0x4d335a352c277812 */ /* 0x000fe200078e3cff */
[----:B------:R1:W-:Y:S01]  /*1ce0*/  STL.128 [R1+0x4c0], R40 ;  /* 0x0004c02801007387 */ /* 0x0003e20000100c00 */
[----:B------:R-:W-:Y:S02]  /*1cf0*/  LOP3.LUT R34, R2, 0x5b2c18e8, RZ, 0x3c, !PT ;  /* 0x5b2c18e802227812 */ /* 0x000fe400078e3cff */
[----:B------:R-:W-:Y:S01]  /*1d00*/  LOP3.LUT R35, R44, 0xb9e39d06, RZ, 0x3c, !PT ;  /* 0xb9e39d062c237812 */ /* 0x000fe200078e3cff */
[----:B------:R-:W-:Y:S01]  /*1d10*/  IMAD R6, R6, 0x4650, R9 ;  /* 0x0000465006067824 */ /* 0x000fe200078e0209 */
[----:B--2---:R-:W-:Y:S01]  /*1d20*/  LOP3.LUT R12, R46, 0x34ded858, RZ, 0x3c, !PT ;  /* 0x34ded8582e0c7812 */ /* 0x004fe200078e3cff */
[----:B------:R-:W2:Y:S01]  /*1d30*/  LDL.128 R72, [R1+0x350] ;  /* 0x0003500001487983 */ /* 0x000ea20000100c00 */
[----:B------:R-:W-:-:S02]  /*1d40*/  LOP3.LUT R13, R45, 0xdf08b720, RZ, 0x3c, !PT ;  /* 0xdf08b7202d0d7812 */ /* 0x000fc400078e3cff */
[----:B------:R-:W-:Y:S01]  /*1d50*/  LOP3.LUT R14, R2, 0xe8fbc60c, RZ, 0x3c, !PT ;  /* 0xe8fbc60c020e7812 */ /* 0x000fe200078e3cff */
[----:B------:R-:W3:Y:S01]  /*1d60*/  LDL.128 R84, [R1+0x2d0] ;  /* 0x0002d00001547983 */ /* 0x000ee20000100c00 */
[----:B------:R-:W-:Y:S02]  /*1d70*/  LOP3.LUT R15, R44, 0x9a2f5b97, RZ, 0x3c, !PT ;  /* 0x9a2f5b972c0f7812 */ /* 0x000fe400078e3cff */
[C---:B------:R-:W-:Y:S01]  /*1d80*/  LOP3.LUT R10, R2.reuse, 0x6f653b7b, RZ, 0x3c, !PT ;  /* 0x6f653b7b020a7812 */ /* 0x040fe200078e3cff */
[----:B------:R4:W-:Y:S01]  /*1d90*/  STL.128 [R1+0x150], R16 ;  /* 0x0001501001007387 */ /* 0x0009e20000100c00 */
[----:B-1----:R-:W-:-:S03]  /*1da0*/  LOP3.LUT R42, R2, 0xbfdcf622, RZ, 0x3c, !PT ;  /* 0xbfdcf622022a7812 */ /* 0x002fc600078e3cff */
[----:B------:R1:W-:Y:S04]  /*1db0*/  STL.128 [R1+0x1d0], R20 ;  /* 0x0001d01401007387 */ /* 0x0003e80000100c00 */
[----:B------:R0:W-:Y:S04]  /*1dc0*/  STL.128 [R1+0x250], R24 ;  /* 0x0002501801007387 */ /* 0x0001e80000100c00 */
[----:B------:R0:W-:Y:S04]  /*1dd0*/  STL.128 [R1+0x3d0], R32 ;  /* 0x0003d02001007387 */ /* 0x0001e80000100c00 */
[----:B------:R0:W-:Y:S01]  /*1de0*/  STL.128 [R1+0x450], R36 ;  /* 0x0004502401007387 */ /* 0x0001e20000100c00 */
[----:B----4-:R-:W-:-:S02]  /*1df0*/  LOP3.LUT R18, R2, 0x9a26b95d, RZ, 0x3c, !PT ;  /* 0x9a26b95d02127812 */ /* 0x010fc400078e3cff */
[C---:B-1----:R-:W-:Y:S01]  /*1e00*/  LOP3.LUT R22, R2.reuse, 0x93ce6e31, RZ, 0x3c, !PT ;  /* 0x93ce6e3102167812 */ /* 0x042fe200078e3cff */
[----:B------:R1:W-:Y:S01]  /*1e10*/  STL.128 [R1+0x550], R12 ;  /* 0x0005500c01007387 */ /* 0x0003e20000100c00 */
[----:B0-----:R-:W-:-:S03]  /*1e20*/  LOP3.LUT R26, R2, 0xad1e071d, RZ, 0x3c, !PT ;  /* 0xad1e071d021a7812 */ /* 0x001fc600078e3cff */
[----:B------:R-:W4:Y:S01]  /*1e30*/  LDL.128 R76, [R1+0x150] ;  /* 0x00015000014c7983 */ /* 0x000f220000100c00 */
[----:B------:R-:W-:-:S03]  /*1e40*/  LOP3.LUT R34, R2, 0x8df19e24, RZ, 0x3c, !PT ;  /* 0x8df19e2402227812 */ /* 0x000fc600078e3cff */
[----:B------:R-:W3:Y:S01]  /*1e50*/  LDL.128 R88, [R1+0xd0] ;  /* 0x0000d00001587983 */ /* 0x000ee20000100c00 */
[----:B------:R-:W-:-:S03]  /*1e60*/  LOP3.LUT R38, R2, 0xbdfcd628, RZ, 0x3c, !PT ;  /* 0xbdfcd62802267812 */ /* 0x000fc600078e3cff */
[----:B------:R0:W5:Y:S01]  /*1e70*/  LDL.128 R192, [R1+0x440] ;  /* 0x0004400001c07983 */ /* 0x0001620000100c00 */
[----:B------:R-:W-:Y:S02]  /*1e80*/  LOP3.LUT R2, R6, 0xffff, RZ, 0xc0, !PT ;  /* 0x0000ffff06027812 */ /* 0x000fe400078ec0ff */
[----:B-1----:R-:W-:Y:S01]  /*1e90*/  SHF.R.U32.HI R13, RZ, 0x10, R6 ;  /* 0x00000010ff0d7819 */ /* 0x002fe20000011606 */
[----:B------:R0:W5:Y:S01]  /*1ea0*/  LDL.128 R188, [R1+0x4c0] ;  /* 0x0004c00001bc7983 */ /* 0x0001620000100c00 */
[C---:B------:R-:W-:Y:S02]  /*1eb0*/  LOP3.LUT R40, R46.reuse, 0xf92d806c, RZ, 0x3c, !PT ;  /* 0xf92d806c2e287812 */ /* 0x040fe400078e3cff */
[C---:B------:R-:W-:Y:S01]  /*1ec0*/  LOP3.LUT R16, R46.reuse, 0xd8e0462f, RZ, 0x3c, !PT ;  /* 0xd8e0462f2e107812 */ /* 0x040fe200078e3cff */
[----:B------:R0:W5:Y:S01]  /*1ed0*/  LDL.128 R180, [R1+0x5c0] ;  /* 0x0005c00001b47983 */ /* 0x0001620000100c00 */
[C---:B------:R-:W-:Y:S02]  /*1ee0*/  LOP3.LUT R20, R46.reuse, 0x9d1abd03, RZ, 0x3c, !PT ;  /* 0x9d1abd032e147812 */ /* 0x040fe400078e3cff */
[C---:B------:R-:W-:Y:S01]  /*1ef0*/  LOP3.LUT R24, R46.reuse, 0x92ebcf3d, RZ, 0x3c, !PT ;  /* 0x92ebcf3d2e187812 */ /* 0x040fe200078e3cff */
[----:B------:R0:W5:Y:S01]  /*1f00*/  LDL.128 R176, [R1+0x640] ;  /* 0x0006400001b07983 */ /* 0x0001620000100c00 */
[----:B------:R-:W-:-:S02]  /*1f10*/  LOP3.LUT R32, R46, 0x95ea4aab, RZ, 0x3c, !PT ;  /* 0x95ea4aab2e207812 */ /* 0x000fc400078e3cff */
[C---:B------:R-:W-:Y:S01]  /*1f20*/  LOP3.LUT R36, R46.reuse, 0xbea1cf95, RZ, 0x3c, !PT ;  /* 0xbea1cf952e247812 */ /* 0x040fe200078e3cff */
[----:B------:R0:W5:Y:S01]  /*1f30*/  LDL.128 R164, [R1+0x7c0] ;  /* 0x0007c00001a47983 */ /* 0x0001620000100c00 */
[----:B------:R-:W-:Y:S01]  /*1f40*/  LOP3.LUT R8, R46, 0x60676016, RZ, 0x3c, !PT ;  /* 0x606760162e087812 */ /* 0x000fe200078e3cff */
[----:B------:R-:W-:Y:S02]  /*1f50*/  VIADD R46, R7, 0x11cb0000 ;  /* 0x11cb0000072e7836 */ /* 0x000fe40000000000 */
[----:B------:R-:W-:Y:S01]  /*1f60*/  IMAD R7, R2, 0x4650, R13 ;  /* 0x0000465002077824 */ /* 0x000fe200078e020d */
[C---:B------:R-:W-:Y:S01]  /*1f70*/  LOP3.LUT R41, R45.reuse, 0xe6ef63f, RZ, 0x3c, !PT ;  /* 0x0e6ef63f2d297812 */ /* 0x040fe200078e3cff */
[----:B------:R-:W-:Y:S01]  /*1f80*/  VIADD R2, R28, 0x95c20000 ;  /* 0x95c200001c027836 */ /* 0x000fe20000000000 */
[----:B------:R-:W-:Y:S02]  /*1f90*/  LOP3.LUT R43, R44, 0xafd8a3b0, RZ, 0x3c, !PT ;  /* 0xafd8a3b02c2b7812 */ /* 0x000fe400078e3cff */
[----:B------:R-:W-:-:S02]  /*1fa0*/  LOP3.LUT R17, R45, 0x99aebf3f, RZ, 0x3c, !PT ;  /* 0x99aebf3f2d117812 */ /* 0x000fc400078e3cff */
[C---:B------:R-:W-:Y:S02]  /*1fb0*/  LOP3.LUT R21, R45.reuse, 0xd25f8386, RZ, 0x3c, !PT ;  /* 0xd25f83862d157812 */ /* 0x040fe400078e3cff */
[C---:B------:R-:W-:Y:S02]  /*1fc0*/  LOP3.LUT R25, R45.reuse, 0xf78d4c8e, RZ, 0x3c, !PT ;  /* 0xf78d4c8e2d197812 */ /* 0x040fe400078e3cff */
[C---:B------:R-:W-:Y:S02]  /*1fd0*/  LOP3.LUT R19, R44.reuse, 0x39248027, RZ, 0x3c, !PT ;  /* 0x392480272c137812 */ /* 0x040fe400078e3cff */
[C---:B------:R-:W-:Y:S02]  /*1fe0*/  LOP3.LUT R23, R44.reuse, 0x110d956, RZ, 0x3c, !PT ;  /* 0x0110d9562c177812 */ /* 0x040fe400078e3cff */
[----:B------:R-:W-:Y:S02]  /*1ff0*/  LOP3.LUT R27, R44, 0x8c001ee, RZ, 0x3c, !PT ;  /* 0x08c001ee2c1b7812 */ /* 0x000fe400078e3cff */
[----:B------:R-:W-:-:S02]  /*2000*/  LOP3.LUT R33, R45, 0x8757ad49, RZ, 0x3c, !PT ;  /* 0x8757ad492d217812 */ /* 0x000fc400078e3cff */
[C---:B------:R-:W-:Y:S02]  /*2010*/  LOP3.LUT R37, R45.reuse, 0xf7bfa56b, RZ, 0x3c, !PT ;  /* 0xf7bfa56b2d257812 */ /* 0x040fe400078e3cff */
[----:B------:R-:W-:Y:S01]  /*2020*/  LOP3.LUT R9, R45, 0x1fa2429e, RZ, 0x3c, !PT ;  /* 0x1fa2429e2d097812 */ /* 0x000fe200078e3cff */
[----:B------:R-:W-:Y:S01]  /*2030*/  VIADD R45, R7, 0x4a0d0000 ;  /* 0x4a0d0000072d7836 */ /* 0x000fe20000000000 */
[C---:B------:R-:W-:Y:S02]  /*2040*/  LOP3.LUT R35, R44.reuse, 0x6482f7af, RZ, 0x3c, !PT ;  /* 0x6482f7af2c237812 */ /* 0x040fe400078e3cff */
[C---:B------:R-:W-:Y:S02]  /*2050*/  LOP3.LUT R39, R44.reuse, 0xcee2d074, RZ, 0x3c, !PT ;  /* 0xcee2d0742c277812 */ /* 0x040fe400078e3cff */
[----:B------:R-:W-:Y:S01]  /*2060*/  LOP3.LUT R11, R44, 0x65595407, RZ, 0x3c, !PT ;  /* 0x655954072c0b7812 */ /* 0x000fe200078e3cff */
[----:B------:R-:W-:Y:S01]  /*2070*/  VIADD R44, R6, 0x969b0000 ;  /* 0x969b0000062c7836 */ /* 0x000fe20000000000 */
[----:B------:R1:W-:Y:S01]  /*2080*/  STL.128 [R1+0x4d0], R40 ;  /* 0x0004d02801007387 */ /* 0x0003e20000100c00 */
[----:B------:R-:W-:-:S02]  /*2090*/  LOP3.LUT R28, R46, 0x41d65613, RZ, 0x3c, !PT ;  /* 0x41d656132e1c7812 */ /* 0x000fc400078e3cff */
[----:B------:R-:W-:Y:S02]  /*20a0*/  LOP3.LUT R29, R2, 0x2b8a7988, RZ, 0x3c, !PT ;  /* 0x2b8a7988021d7812 */ /* 0x000fe400078e3cff */
[----:B------:R-:W-:Y:S02]  /*20b0*/  LOP3.LUT R30, R44, 0x2a3f85cc, RZ, 0x3c, !PT ;  /* 0x2a3f85cc2c1e7812 */ /* 0x000fe400078e3cff */
[----:B------:R-:W-:Y:S02]  /*20c0*/  LOP3.LUT R31, R45, 0x760a04ab, RZ, 0x3c, !PT ;  /* 0x760a04ab2d1f7812 */ /* 0x000fe400078e3cff */
[----:B------:R-:W-:-:S03]  /*20d0*/  LOP3.LUT R6, R7, 0xffff, RZ, 0xc0, !PT ;  /* 0x0000ffff07067812 */ /* 0x000fc600078ec0ff */
[----:B------:R0:W-:Y:S01]  /*20e0*/  STL.128 [R1+0x2e0], R28 ;  /* 0x0002e01c01007387 */ /* 0x0001e20000100c00 */
[----:B-1----:R-:W-:-:S03]  /*20f0*/  SHF.R.U32.HI R43, RZ, 0x10, R7 ;  /* 0x00000010ff2b7819 */ /* 0x002fc60000011607 */
[----:B------:R1:W-:Y:S01]  /*2100*/  STL.128 [R1+0x850], R8 ;  /* 0x0008500801007387 */ /* 0x0003e20000100c00 */
[----:B------:R-:W-:Y:S02]  /*2110*/  LOP3.LUT R12, R46, 0xb463cf1e, RZ, 0x3c, !PT ;  /* 0xb463cf1e2e0c7812 */ /* 0x000fe400078e3cff */
[----:B------:R-:W-:Y:S01]  /*2120*/  LOP3.LUT R13, R2, 0x523cb6f0, RZ, 0x3c, !PT ;  /* 0x523cb6f0020d7812 */ /* 0x000fe200078e3cff */
[----:B------:R1:W-:Y:S01]  /*2130*/  STL.128 [R1+0x5d0], R16 ;  /* 0x0005d01001007387 */ /* 0x0003e20000100c00 */
[----:B------:R-:W-:Y:S02]  /*2140*/  LOP3.LUT R14, R44, 0x3a2777cf, RZ, 0x3c, !PT ;  /* 0x3a2777cf2c0e7812 */ /* 0x000fe400078e3cff */
[----:B------:R-:W-:Y:S01]  /*2150*/  LOP3.LUT R15, R45, 0x3e8e7a8e, RZ, 0x3c, !PT ;  /* 0x3e8e7a8e2d0f7812 */ /* 0x000fe200078e3cff */
[----:B------:R1:W-:Y:S01]  /*2160*/  STL.128 [R1+0x650], R20 ;  /* 0x0006501401007387 */ /* 0x0003e20000100c00 */
[----:B0-----:R-:W-:-:S03]  /*2170*/  IMAD R28, R6, 0x4650, R43 ;  /* 0x00004650061c7824 */ /* 0x001fc600078e022b */
[----:B------:R0:W-:Y:S02]  /*2180*/  STL.128 [R1+0x6d0], R24 ;  /* 0x0006d01801007387 */ /* 0x0001e40000100c00 */
[----:B------:R-:W-:Y:S02]  /*2190*/  LOP3.LUT R6, R28, 0xffff, RZ, 0xc0, !PT ;  /* 0x0000ffff1c067812 */ /* 0x000fe400078ec0ff */
[----:B------:R-:W-:Y:S01]  /*21a0*/  STL.128 [R1+0x7d0], R36 ;  /* 0x0007d02401007387 */ /* 0x000fe20000100c00 */
[----:B------:R-:W-:Y:S02]  /*21b0*/  SHF.R.U32.HI R7, RZ, 0x10, R28 ;  /* 0x00000010ff077819 */ /* 0x000fe4000001161c */
[----:B-1----:R-:W-:Y:S01]  /*21c0*/  LOP3.LUT R8, R46, 0xd96ce1e, RZ, 0x3c, !PT ;  /* 0x0d96ce1e2e087812 */ /* 0x002fe200078e3cff */
[----:B------:R-:W-:Y:S01]  /*21d0*/  STL [R1+0xdf8], R43 ;  /* 0x000df82b01007387 */ /* 0x000fe20000100800 */
[----:B------:R-:W-:Y:S01]  /*21e0*/  LOP3.LUT R9, R2, 0x81bd87ce, RZ, 0x3c, !PT ;  /* 0x81bd87ce02097812 */ /* 0x000fe200078e3cff */
[----:B------:R-:W-:Y:S01]  /*21f0*/  IMAD R6, R6, 0x4650, R7 ;  /* 0x0000465006067824 */ /* 0x000fe200078e0207 */
[----:B------:R-:W-:Y:S01]  /*2200*/  LOP3.LUT R10, R44, 0x923eaf43, RZ, 0x3c, !PT ;  /* 0x923eaf432c0a7812 */ /* 0x000fe200078e3cff */
[----:B------:R-:W-:Y:S01]  /*2210*/  STL.128 [R1+0x750], R32 ;  /* 0x0007502001007387 */ /* 0x000fe20000100c00 */
[----:B------:R-:W-:-:S02]  /*2220*/  LOP3.LUT R11, R45, 0x3affaaac, RZ, 0x3c, !PT ;  /* 0x3affaaac2d0b7812 */ /* 0x000fc400078e3cff */
[----:B------:R-:W-:Y:S01]  /*2230*/  LOP3.LUT R7, R6, 0xffff, RZ, 0xc0, !PT ;  /* 0x0000ffff06077812 */ /* 0x000fe200078ec0ff */
[----:B------:R-:W-:Y:S04]  /*2240*/  STL [R1+0xdcc], R46 ;  /* 0x000dcc2e01007387 */ /* 0x000fe80000100800 */
[----:B------:R1:W-:Y:S01]  /*2250*/  STL.128 [R1+0x360], R8 ;  /* 0x0003600801007387 */ /* 0x0003e20000100c00 */
[C---:B------:R-:W-:Y:S02]  /*2260*/  LOP3.LUT R16, R46.reuse, 0xe18adb4f, RZ, 0x3c, !PT ;  /* 0xe18adb4f2e107812 */ /* 0x040fe400078e3cff */
[C---:B------:R-:W-:Y:S01]  /*2270*/  LOP3.LUT R20, R46.reuse, 0x844ba756, RZ, 0x3c, !PT ;  /* 0x844ba7562e147812 */ /* 0x040fe200078e3cff */
[----:B------:R-:W-:Y:S01]  /*2280*/  STL [R1+0xdc4], R45 ;  /* 0x000dc42d01007387 */ /* 0x000fe20000100800 */
[----:B0-----:R-:W-:-:S02]  /*2290*/  LOP3.LUT R24, R46, 0x6dbdb530, RZ, 0x3c, !PT ;  /* 0x6dbdb5302e187812 */ /* 0x001fc400078e3cff */
[C---:B------:R-:W-:Y:S01]  /*22a0*/  LOP3.LUT R17, R2.reuse, 0xa3fe5144, RZ, 0x3c, !PT ;  /* 0xa3fe514402117812 */ /* 0x040fe200078e3cff */
[----:B------:R-:W-:Y:S01]  /*22b0*/  STL [R1+0xdc8], R44 ;  /* 0x000dc82c01007387 */ /* 0x000fe20000100800 */
[C---:B------:R-:W-:Y:S02]  /*22c0*/  LOP3.LUT R21, R2.reuse, 0xd90c3928, RZ, 0x3c, !PT ;  /* 0xd90c392802157812 */ /* 0x040fe400078e3cff */
[----:B------:R-:W-:Y:S01]  /*22d0*/  LOP3.LUT R25, R2, 0x1c17b87e, RZ, 0x3c, !PT ;  /* 0x1c17b87e02197812 */ /* 0x000fe200078e3cff */
[----:B------:R-:W3:Y:S01]  /*22e0*/  LDL.128 R56, [R1+0x2e0] ;  /* 0x0002e00001387983 */ /* 0x000ee20000100c00 */
[C---:B------:R-:W-:Y:S02]  /*22f0*/  LOP3.LUT R18, R44.reuse, 0x19a36f43, RZ, 0x3c, !PT ;  /* 0x19a36f432c127812 */ /* 0x040fe400078e3cff */
[----:B-1----:R-:W-:Y:S01]  /*2300*/  SHF.R.U32.HI R8, RZ, 0x10, R6 ;  /* 0x00000010ff087819 */ /* 0x002fe20000011606 */
[----:B------:R0:W5:Y:S01]  /*2310*/  LDL.128 R140, [R1+0x850] ;  /* 0x00085000018c7983 */ /* 0x0001620000100c00 */
[----:B------:R-:W-:-:S02]  /*2320*/  LOP3.LUT R22, R44, 0x74d46c65, RZ, 0x3c, !PT ;  /* 0x74d46c652c167812 */ /* 0x000fc400078e3cff */
[----:B------:R-:W-:Y:S02]  /*2330*/  LOP3.LUT R26, R44, 0xaee50f, RZ, 0x3c, !PT ;  /* 0x00aee50f2c1a7812 */ /* 0x000fe400078e3cff */
[C---:B------:R-:W-:Y:S02]  /*2340*/  LOP3.LUT R19, R45.reuse, 0x128d0579, RZ, 0x3c, !PT ;  /* 0x128d05792d137812 */ /* 0x040fe400078e3cff */
[----:B------:R-:W-:Y:S02]  /*2350*/  LOP3.LUT R40, R46, 0xfa5346d5, RZ, 0x3c, !PT ;  /* 0xfa5346d52e287812 */ /* 0x000fe400078e3cff */
[----:B------:R-:W-:Y:S02]  /*2360*/  LOP3.LUT R41, R2, 0x7e237962, RZ, 0x3c, !PT ;  /* 0x7e23796202297812 */ /* 0x000fe400078e3cff */
[----:B------:R-:W-:Y:S01]  /*2370*/  LOP3.LUT R42, R44, 0x858b158, RZ, 0x3c, !PT ;  /* 0x0858b1582c2a7812 */ /* 0x000fe200078e3cff */
[----:B------:R1:W-:Y:S01]  /*2380*/  STL.128 [R1+0xe0], R12 ;  /* 0x0000e00c01007387 */ /* 0x0003e20000100c00 */
[----:B------:R-:W-:-:S02]  /*2390*/  LOP3.LUT R23, R45, 0x43fbb3f, RZ, 0x3c, !PT ;  /* 0x043fbb3f2d177812 */ /* 0x000fc400078e3cff */
[C---:B------:R-:W-:Y:S01]  /*23a0*/  LOP3.LUT R27, R45.reuse, 0x403afc33, RZ, 0x3c, !PT ;  /* 0x403afc332d1b7812 */ /* 0x040fe200078e3cff */
[----:B------:R0:W5:Y:S01]  /*23b0*/  LDL.128 R156, [R1+0x650] ;  /* 0x00065000019c7983 */ /* 0x0001620000100c00 */
[----:B------:R-:W-:Y:S02]  /*23c0*/  LOP3.LUT R36, R46, 0xeb7edad2, RZ, 0x3c, !PT ;  /* 0xeb7edad22e247812 */ /* 0x000fe400078e3cff */
[----:B------:R-:W-:Y:S01]  /*23d0*/  LOP3.LUT R37, R2, 0xf694a783, RZ, 0x3c, !PT ;  /* 0xf694a78302257812 */ /* 0x000fe200078e3cff */
[----:B------:R0:W5:Y:S01]  /*23e0*/  LDL.128 R152, [R1+0x6d0] ;  /* 0x0006d00001987983 */ /* 0x0001620000100c00 */
[----:B------:R-:W-:Y:S02]  /*23f0*/  LOP3.LUT R38, R44, 0xceb0d33c, RZ, 0x3c, !PT ;  /* 0xceb0d33c2c267812 */ /* 0x000fe400078e3cff */
[C---:B------:R-:W-:Y:S01]  /*2400*/  LOP3.LUT R39, R45.reuse, 0x678ac5fc, RZ, 0x3c, !PT ;  /* 0x678ac5fc2d277812 */ /* 0x040fe200078e3cff */
[----:B------:R0:W5:Y:S01]  /*2410*/  LDL.128 R144, [R1+0x7d0] ;  /* 0x0007d00001907983 */ /* 0x0001620000100c00 */
[----:B------:R-:W-:Y:S01]  /*2420*/  LOP3.LUT R43, R45, 0x5aa1815a, RZ, 0x3c, !PT ;  /* 0x5aa1815a2d2b7812 */ /* 0x000fe200078e3cff */
[----:B------:R-:W-:Y:S01]  /*2430*/  IMAD R7, R7, 0x4650, R8 ;  /* 0x0000465007077824 */ /* 0x000fe200078e0208 */
[C---:B------:R-:W-:Y:S01]  /*2440*/  LOP3.LUT R33, R2.reuse, 0xf2514d82, RZ, 0x3c, !PT ;  /* 0xf2514d8202217812 */ /* 0x040fe200078e3cff */
[----:B------:R0:W-:Y:S01]  /*2450*/  STL.128 [R1+0x160], R16 ;  /* 0x0001601001007387 */ /* 0x0001e20000100c00 */
[----:B-1----:R-:W-:-:S02]  /*2460*/  LOP3.LUT R13, R2, 0x6f9486e6, RZ, 0x3c, !PT ;  /* 0x6f9486e6020d7812 */ /* 0x002fc400078e3cff */
[----:B------:R-:W-:Y:S01]  /*2470*/  LOP3.LUT R9, R2, 0xa4d09d34, RZ, 0x3c, !PT ;  /* 0xa4d09d3402097812 */ /* 0x000fe200078e3cff */
[----:B------:R1:W-:Y:S01]  /*2480*/  STL.128 [R1+0x1e0], R20 ;  /* 0x0001e01401007387 */ /* 0x0003e20000100c00 */
[----:B------:R-:W-:-:S03]  /*2490*/  SHF.R.U32.HI R11, RZ, 0x10, R7 ;  /* 0x00000010ff0b7819 */ /* 0x000fc60000011607 */
[----:B------:R1:W-:Y:S04]  /*24a0*/  STL.128 [R1+0x260], R24 ;  /* 0x0002601801007387 */ /* 0x0003e80000100c00 */
[----:B------:R1:W-:Y:S04]  /*24b0*/  STL.128 [R1+0x460], R36 ;  /* 0x0004602401007387 */ /* 0x0003e80000100c00 */
[----:B------:R1:W-:Y:S01]  /*24c0*/  STL.128 [R1+0x4e0], R40 ;  /* 0x0004e02801007387 */ /* 0x0003e20000100c00 */
[C---:B0-----:R-:W-:Y:S02]  /*24d0*/  LOP3.LUT R17, R2.reuse, 0x90219d32, RZ, 0x3c, !PT ;  /* 0x90219d3202117812 */ /* 0x041fe400078e3cff */
[----:B-1----:R-:W-:Y:S01]  /*24e0*/  LOP3.LUT R21, R2, 0x35c45a83, RZ, 0x3c, !PT ;  /* 0x35c45a8302157812 */ /* 0x002fe200078e3cff */
[----:B------:R-:W-:Y:S01]  /*24f0*/  VIADD R47, R6, 0x8c200000 ;  /* 0x8c200000062f7836 */ /* 0x000fe20000000000 */
[----:B------:R-:W-:Y:S01]  /*2500*/  LOP3.LUT R32, R46, 0xc919af47, RZ, 0x3c, !PT ;  /* 0xc919af472e207812 */ /* 0x000fe200078e3cff */
[----:B------:R-:W3:Y:S01]  /*2510*/  LDL.128 R68, [R1+0x160] ;  /* 0x0001600001447983 */ /* 0x000ee20000100c00 */
[----:B------:R-:W-:-:S02]  /*2520*/  LOP3.LUT R25, R2, 0x39a301ff, RZ, 0x3c, !PT ;  /* 0x39a301ff02197812 */ /* 0x000fc400078e3cff */
[----:B------:R-:W-:Y:S01]  /*2530*/  LOP3.LUT R12, R46, 0x285c1cec, RZ, 0x3c, !PT ;  /* 0x285c1cec2e0c7812 */ /* 0x000fe200078e3cff */
[----:B------:R-:W3:Y:S01]  /*2540*/  LDL.128 R52, [R1+0x360] ;  /* 0x0003600001347983 */ /* 0x000ee20000100c00 */
[----:B------:R-:W-:Y:S02]  /*2550*/  LOP3.LUT R37, R2, 0xa173c0fb, RZ, 0x3c, !PT ;  /* 0xa173c0fb02257812 */ /* 0x000fe400078e3cff */
[----:B------:R-:W-:Y:S01]  /*2560*/  LOP3.LUT R16, R46, 0x43e59a32, RZ, 0x3c, !PT ;  /* 0x43e59a322e107812 */ /* 0x000fe200078e3cff */
[----:B------:R-:W3:Y:S01]  /*2570*/  LDL.128 R80, [R1+0xe0] ;  /* 0x0000e00001507983 */ /* 0x000ee20000100c00 */
[----:B------:R-:W-:Y:S02]  /*2580*/  LOP3.LUT R41, R2, 0x4aed05d3, RZ, 0x3c, !PT ;  /* 0x4aed05d302297812 */ /* 0x000fe400078e3cff */
[----:B------:R-:W-:Y:S01]  /*2590*/  LOP3.LUT R2, R7, 0xffff, RZ, 0xc0, !PT ;  /* 0x0000ffff07027812 */ /* 0x000fe200078ec0ff */
[----:B------:R0:W5:Y:S01]  /*25a0*/  LDL.128 R148, [R1+0x750] ;  /* 0x0007500001947983 */ /* 0x0001620000100c00 */
[----:B------:R-:W-:-:S03]  /*25b0*/  LOP3.LUT R20, R46, 0xb6fd88bf, RZ, 0x3c, !PT ;  /* 0xb6fd88bf2e147812 */ /* 0x000fc600078e3cff */
[----:B------:R-:W-:Y:S01]  /*25c0*/  IMAD R2, R2, 0x4650, R11 ;  /* 0x0000465002027824 */ /* 0x000fe200078e020b */
[C---:B------:R-:W-:Y:S02]  /*25d0*/  LOP3.LUT R24, R46.reuse, 0xf36e8c21, RZ, 0x3c, !PT ;  /* 0xf36e8c212e187812 */ /* 0x040fe400078e3cff */
[C---:B------:R-:W-:Y:S01]  /*25e0*/  LOP3.LUT R8, R46.reuse, 0x5c8fdb4e, RZ, 0x3c, !PT ;  /* 0x5c8fdb4e2e087812 */ /* 0x040fe200078e3cff */
[----:B------:R1:W-:Y:S01]  /*25f0*/  STL [R1+0xdf4], R11 ;  /* 0x000df40b01007387 */ /* 0x0003e20000100800 */
[C---:B------:R-:W-:Y:S02]  /*2600*/  LOP3.LUT R36, R46.reuse, 0x45780a48, RZ, 0x3c, !PT ;  /* 0x45780a482e247812 */ /* 0x040fe400078e3cff */
[----:B------:R-:W-:Y:S01]  /*2610*/  LOP3.LUT R40, R46, 0x5b5a670a, RZ, 0x3c, !PT ;  /* 0x5b5a670a2e287812 */ /* 0x000fe200078e3cff */
[----:B------:R-:W-:Y:S01]  /*2620*/  VIADD R46, R7, 0x7b8b0000 ;  /* 0x7b8b0000072e7836 */ /* 0x000fe20000000000 */
[----:B------:R-:W-:Y:S01]  /*2630*/  LOP3.LUT R6, R2, 0xffff, RZ, 0xc0, !PT ;  /* 0x0000ffff02067812 */ /* 0x000fe200078ec0ff */
[----:B------:R-:W3:Y:S01]  /*2640*/  LDL.128 R64, [R1+0x1e0] ;  /* 0x0001e00001407983 */ /* 0x000ee20000100c00 */
[----:B------:R-:W-:-:S02]  /*2650*/  SHF.R.U32.HI R7, RZ, 0x10, R2 ;  /* 0x00000010ff077819 */ /* 0x000fc40000011602 */
[C---:B------:R-:W-:Y:S01]  /*2660*/  LOP3.LUT R35, R45.reuse, 0x26c291d5, RZ, 0x3c, !PT ;  /* 0x26c291d52d237812 */ /* 0x040fe200078e3cff */
[----:B------:R-:W3:Y:S01]  /*2670*/  LDL.128 R60, [R1+0x260] ;  /* 0x00026000013c7983 */ /* 0x000ee20000100c00 */
[C---:B------:R-:W-:Y:S02]  /*2680*/  LOP3.LUT R15, R45.reuse, 0xcb77ebb9, RZ, 0x3c, !PT ;  /* 0xcb77ebb92d0f7812 */ /* 0x040fe400078e3cff */
[C---:B------:R-:W-:Y:S02]  /*2690*/  LOP3.LUT R19, R45.reuse, 0xea2f8b71, RZ, 0x3c, !PT ;  /* 0xea2f8b712d137812 */ /* 0x040fe400078e3cff */
[C---:B------:R-:W-:Y:S02]  /*26a0*/  LOP3.LUT R23, R45.reuse, 0x5e9dfb9f, RZ, 0x3c, !PT ;  /* 0x5e9dfb9f2d177812 */ /* 0x040fe400078e3cff */
[C---:B------:R-:W-:Y:S02]  /*26b0*/  LOP3.LUT R27, R45.reuse, 0xe4128ce7, RZ, 0x3c, !PT ;  /* 0xe4128ce72d1b7812 */ /* 0x040fe400078e3cff */
[----:B------:R-:W-:-:S02]  /*26c0*/  LOP3.LUT R39, R45, 0xf4c67e42, RZ, 0x3c, !PT ;  /* 0xf4c67e422d277812 */ /* 0x000fc400078e3cff */
[C---:B------:R-:W-:Y:S02]  /*26d0*/  LOP3.LUT R43, R45.reuse, 0x159c92ee, RZ, 0x3c, !PT ;  /* 0x159c92ee2d2b7812 */ /* 0x040fe400078e3cff */
[----:B-1----:R-:W-:Y:S01]  /*26e0*/  LOP3.LUT R11, R45, 0x2b8abe4b, RZ, 0x3c, !PT ;  /* 0x2b8abe4b2d0b7812 */ /* 0x002fe200078e3cff */
[----:B------:R-:W-:Y:S02]  /*26f0*/  VIADD R45, R2, 0x2b0e0000 ;  /* 0x2b0e0000022d7836 */ /* 0x000fe40000000000 */
[----:B------:R-:W-:Y:S01]  /*2700*/  IMAD R2, R6, 0x4650, R7 ;  /* 0x0000465006027824 */ /* 0x000fe200078e0207 */
[C---:B------:R-:W-:Y:S02]  /*2710*/  LOP3.LUT R34, R44.reuse, 0x7e895061, RZ, 0x3c, !PT ;  /* 0x7e8950612c227812 */ /* 0x040fe400078e3cff */
[C---:B------:R-:W-:Y:S02]  /*2720*/  LOP3.LUT R14, R44.reuse, 0x5c52379d, RZ, 0x3c, !PT ;  /* 0x5c52379d2c0e7812 */ /* 0x040fe400078e3cff */
[----:B------:R-:W-:-:S02]  /*2730*/  LOP3.LUT R18, R44, 0x3ef82c, RZ, 0x3c, !PT ;  /* 0x003ef82c2c127812 */ /* 0x000fc400078e3cff */
[C---:B------:R-:W-:Y:S02]  /*2740*/  LOP3.LUT R22, R44.reuse, 0x3e501767, RZ, 0x3c, !PT ;  /* 0x3e5017672c167812 */ /* 0x040fe400078e3cff */
[C---:B------:R-:W-:Y:S02]  /*2750*/  LOP3.LUT R26, R44.reuse, 0xd16d4ba9, RZ, 0x3c, !PT ;  /* 0xd16d4ba92c1a7812 */ /* 0x040fe400078e3cff */
[C---:B------:R-:W-:Y:S02]  /*2760*/  LOP3.LUT R38, R44.reuse, 0xb56e0a1d, RZ, 0x3c, !PT ;  /* 0xb56e0a1d2c267812 */ /* 0x040fe400078e3cff */
[C---:B------:R-:W-:Y:S02]  /*2770*/  LOP3.LUT R42, R44.reuse, 0x22ac2a74, RZ, 0x3c, !PT ;  /* 0x22ac2a742c2a7812 */ /* 0x040fe400078e3cff */
[----:B------:R-:W-:Y:S01]  /*2780*/  LOP3.LUT R10, R44, 0x69589d4c, RZ, 0x3c, !PT ;  /* 0x69589d4c2c0a7812 */ /* 0x000fe200078e3cff */
[----:B------:R-:W-:Y:S01]  /*2790*/  VIADD R44, R28, 0x44a0000 ;  /* 0x044a00001c2c7836 */ /* 0x000fe20000000000 */
[----:B------:R-:W-:-:S02]  /*27a0*/  LOP3.LUT R6, R2, 0xffff, RZ, 0xc0, !PT ;  /* 0x0000ffff02067812 */ /* 0x000fc400078ec0ff */
[----:B------:R-:W-:Y:S01]  /*27b0*/  SHF.R.U32.HI R7, RZ, 0x10, R2 ;  /* 0x00000010ff077819 */ /* 0x000fe20000011602 */
[----:B------:R1:W-:Y:S04]  /*27c0*/  STL.128 [R1+0x560], R12 ;  /* 0x0005600c01007387 */ /* 0x0003e80000100c00 */
[----:B------:R-:W-:Y:S01]  /*27d0*/  IMAD R6, R6, 0x4650, R7 ;  /* 0x0000465006067824 */ /* 0x000fe200078e0207 */
[----:B------:R0:W-:Y:S04]  /*27e0*/  STL.128 [R1+0x860], R8 ;  /* 0x0008600801007387 */ /* 0x0001e80000100c00 */
[----:B------:R-:W-:Y:S01]  /*27f0*/  LOP3.LUT R7, R6, 0xffff, RZ, 0xc0, !PT ;  /* 0x0000ffff06077812 */ /* 0x000fe200078ec0ff */
[----:B------:R-:W-:Y:S01]  /*2800*/  STL.128 [R1+0x5e0], R16 ;  /* 0x0005e01001007387 */ /* 0x000fe20000100c00 */
[----:B-1----:R-:W-:-:S03]  /*2810*/  LOP3.LUT R12, R44, 0xd95259cf, RZ, 0x3c, !PT ;  /* 0xd95259cf2c0c7812 */ /* 0x002fc600078e3cff */
[----:B------:R-:W-:Y:S01]  /*2820*/  STL.128 [R1+0x660], R20 ;  /* 0x0006601401007387 */ /* 0x000fe20000100c00 */
[----:B------:R-:W-:Y:S02]  /*2830*/  LOP3.LUT R13, R47, 0x73c47b13, RZ, 0x3c, !PT ;  /* 0x73c47b132f0d7812 */ /* 0x000fe400078e3cff */
[----:B------:R-:W-:Y:S01]  /*2840*/  LOP3.LUT R14, R46, 0x64bfce80, RZ, 0x3c, !PT ;  /* 0x64bfce802e0e7812 */ /* 0x000fe200078e3cff */
[----:B------:R-:W-:Y:S01]  /*2850*/  STL.128 [R1+0x6e0], R24 ;  /* 0x0006e01801007387 */ /* 0x000fe20000100c00 */
[----:B------:R-:W-:Y:S02]  /*2860*/  LOP3.LUT R15, R45, 0x5766c127, RZ, 0x3c, !PT ;  /* 0x5766c1272d0f7812 */ /* 0x000fe400078e3cff */
[----:B------:R-:W-:Y:S01]  /*2870*/  SHF.R.U32.HI R48, RZ, 0x10, R6 ;  /* 0x00000010ff307819 */ /* 0x000fe20000011606 */
[----:B------:R-:W-:Y:S04]  /*2880*/  STL.128 [R1+0x7e0], R40 ;  /* 0x0007e02801007387 */ /* 0x000fe80000100c00 */
[----:B------:R1:W-:Y:S01]  /*2890*/  STL.128 [R1+0xf0], R12 ;  /* 0x0000f00c01007387 */ /* 0x0003e20000100c00 */
[----:B0-----:R-:W-:-:S02]  /*28a0*/  LOP3.LUT R8, R44, 0x7a712844, RZ, 0x3c, !PT ;  /* 0x7a7128442c087812 */ /* 0x001fc400078e3cff */
[C---:B------:R-:W-:Y:S02]  /*28b0*/  LOP3.LUT R9, R47.reuse, 0xb614337d, RZ, 0x3c, !PT ;  /* 0xb614337d2f097812 */ /* 0x040fe400078e3cff */
[----:B------:R-:W-:Y:S02]  /*28c0*/  LOP3.LUT R29, R47, 0x59e0c7d0, RZ, 0x3c, !PT ;  /* 0x59e0c7d02f1d7812 */ /* 0x000fe400078e3cff */
[C---:B------:R-:W-:Y:S02]  /*28d0*/  LOP3.LUT R30, R46.reuse, 0xa5a40aee, RZ, 0x3c, !PT ;  /* 0xa5a40aee2e1e7812 */ /* 0x040fe400078e3cff */
[C---:B------:R-:W-:Y:S01]  /*28e0*/  LOP3.LUT R31, R45.reuse, 0x92e5d235, RZ, 0x3c, !PT ;  /* 0x92e5d2352d1f7812 */ /* 0x040fe200078e3cff */
[----:B------:R-:W-:Y:S01]  /*28f0*/  STL.128 [R1+0x3e0], R32 ;  /* 0x0003e02001007387 */ /* 0x000fe20000100c00 */
[----:B------:R-:W-:Y:S02]  /*2900*/  LOP3.LUT R10, R46, 0x26387664, RZ, 0x3c, !PT ;  /* 0x263876642e0a7812 */ /* 0x000fe400078e3cff */
[----:B------:R-:W-:Y:S01]  /*2910*/  LOP3.LUT R11, R45, 0x3fa80573, RZ, 0x3c, !PT ;  /* 0x3fa805732d0b7812 */ /* 0x000fe200078e3cff */
[----:B------:R-:W-:Y:S01]  /*2920*/  STL.128 [R1+0x760], R36 ;  /* 0x0007602401007387 */ /* 0x000fe20000100c00 */
[----:B-1----:R-:W-:-:S02]  /*2930*/  LOP3.LUT R12, R44, 0x4061b8ba, RZ, 0x3c, !PT ;  /* 0x4061b8ba2c0c7812 */ /* 0x002fc400078e3cff */
[----:B------:R-:W-:Y:S01]  /*2940*/  LOP3.LUT R13, R47, 0x5d4f0569, RZ, 0x3c, !PT ;  /* 0x5d4f05692f0d7812 */ /* 0x000fe200078e3cff */
[----:B------:R-:W-:Y:S01]  /*2950*/  STL [R1+0xdbc], R46 ;  /* 0x000dbc2e01007387 */ /* 0x000fe20000100800 */
[----:B------:R-:W-:Y:S02]  /*2960*/  LOP3.LUT R14, R46, 0x33871f65, RZ, 0x3c, !PT ;  /* 0x33871f652e0e7812 */ /* 0x000fe400078e3cff */
[----:B------:R-:W-:Y:S01]  /*2970*/  LOP3.LUT R15, R45, 0xe12bdea1, RZ, 0x3c, !PT ;  /* 0xe12bdea12d0f7812 */ /* 0x000fe200078e3cff */
[----:B------:R-:W-:Y:S04]  /*2980*/  STL.128 [R1+0x3f0], R8 ;  /* 0x0003f00801007387 */ /* 0x000fe80000100c00 */
[----:B------:R0:W-:Y:S01]  /*2990*/  STL.128 [R1+0x470], R12 ;  /* 0x0004700c01007387 */ /* 0x0001e20000100c00 */
[----:B------:R-:W-:-:S02]  /*29a0*/  LOP3.LUT R16, R44, 0xb34b0076, RZ, 0x3c, !PT ;  /* 0xb34b00762c107812 */ /* 0x000fc400078e3cff */
[C---:B------:R-:W-:Y:S01]  /*29b0*/  LOP3.LUT R20, R44.reuse, 0xa14e9372, RZ, 0x3c, !PT ;  /* 0xa14e93722c147812 */ /* 0x040fe200078e3cff */
[----:B------:R-:W-:Y:S01]  /*29c0*/  STL [R1+0xdc0], R47 ;  /* 0x000dc02f01007387 */ /* 0x000fe20000100800 */
[C---:B------:R-:W-:Y:S02]  /*29d0*/  LOP3.LUT R24, R44.reuse, 0x66707476, RZ, 0x3c, !PT ;  /* 0x667074762c187812 */ /* 0x040fe400078e3cff */
[----:B------:R-:W-:Y:S01]  /*29e0*/  LOP3.LUT R28, R44, 0xcbf1d87c, RZ, 0x3c, !PT ;  /* 0xcbf1d87c2c1c7812 */ /* 0x000fe200078e3cff */
[----:B----4-:R-:W-:Y:S01]  /*29f0*/  STL.128 [R1+0xb10], R76 ;  /* 0x000b104c01007387 */ /* 0x010fe20000100c00 */
[C---:B------:R-:W-:Y:S02]  /*2a00*/  LOP3.LUT R17, R47.reuse, 0xfc15f79d, RZ, 0x3c, !PT ;  /* 0xfc15f79d2f117812 */ /* 0x040fe400078e3cff */
[----:B------:R-:W-:Y:S01]  /*2a10*/  LOP3.LUT R21, R47, 0xf727be2a, RZ, 0x3c, !PT ;  /* 0xf727be2a2f157812 */ /* 0x000fe200078e3cff */
[----:B--2---:R-:W-:Y:S01]  /*2a20*/  STL.128 [R1+0xcf0], R72 ;  /* 0x000cf04801007387 */ /* 0x004fe20000100c00 */
[----:B0-----:R-:W-:Y:S01]  /*2a30*/  IMAD R13, R7, 0x4650, R48 ;  /* 0x00004650070d7824 */ /* 0x001fe200078e0230 */
[----:B------:R-:W-:-:S02]  /*2a40*/  LOP3.LUT R25, R47, 0x16321e3c, RZ, 0x3c, !PT ;  /* 0x16321e3c2f197812 */ /* 0x000fc400078e3cff */
[----:B---3--:R-:W-:Y:S02]  /*2a50*/  STL.128 [R1+0x990], R88 ;  /* 0x0009905801007387 */ /* 0x008fe40000100c00 */
[----:B------:R-:W-:Y:S02]  /*2a60*/  LOP3.LUT R7, R13, 0xffff, RZ, 0xc0, !PT ;  /* 0x0000ffff0d077812 */ /* 0x000fe400078ec0ff */
[----:B------:R-:W-:Y:S01]  /*2a70*/  STL.128 [R1+0xd60], R84 ;  /* 0x000d605401007387 */ /* 0x000fe20000100c00 */
[----:B------:R-:W-:Y:S02]  /*2a80*/  SHF.R.U32.HI R8, RZ, 0x10, R13 ;  /* 0x00000010ff087819 */ /* 0x000fe4000001160d */
[C---:B------:R-:W-:Y:S01]  /*2a90*/  LOP3.LUT R18, R46.reuse, 0x5da3cb6a, RZ, 0x3c, !PT ;  /* 0x5da3cb6a2e127812 */ /* 0x040fe200078e3cff */
[----:B------:R0:W5:Y:S01]  /*2aa0*/  LDL.128 R244, [R1+0x5e0] ;  /* 0x0005e00001f47983 */ /* 0x0001620000100c00 */
[C---:B------:R-:W-:Y:S02]  /*2ab0*/  LOP3.LUT R22, R46.reuse, 0x22f9699f, RZ, 0x3c, !PT ;  /* 0x22f9699f2e167812 */ /* 0x040fe400078e3cff */
[----:B------:R-:W-:Y:S01]  /*2ac0*/  LOP3.LUT R26, R46, 0x23c3fca8, RZ, 0x3c, !PT ;  /* 0x23c3fca82e1a7812 */ /* 0x000fe200078e3cff */
[----:B------:R0:W5:Y:S01]  /*2ad0*/  LDL.128 R136, [R1+0x660] ;  /* 0x0006600001887983 */ /* 0x0001620000100c00 */
[----:B------:R-:W-:-:S02]  /*2ae0*/  LOP3.LUT R19, R45, 0xcd9de466, RZ, 0x3c, !PT ;  /* 0xcd9de4662d137812 */ /* 0x000fc400078e3cff */
[C---:B------:R-:W-:Y:S01]  /*2af0*/  LOP3.LUT R23, R45.reuse, 0x18911431, RZ, 0x3c, !PT ;  /* 0x189114312d177812 */ /* 0x040fe200078e3cff */
[----:B------:R0:W5:Y:S01]  /*2b00*/  LDL.128 R132, [R1+0x6e0] ;  /* 0x0006e00001847983 */ /* 0x0001620000100c00 */
[----:B------:R-:W-:Y:S02]  /*2b10*/  LOP3.LUT R27, R45, 0xae5d358f, RZ, 0x3c, !PT ;  /* 0xae5d358f2d1b7812 */ /* 0x000fe400078e3cff */
[----:B------:R-:W-:Y:S01]  /*2b20*/  LOP3.LUT R40, R44, 0xeed3d278, RZ, 0x3c, !PT ;  /* 0xeed3d2782c287812 */ /* 0x000fe200078e3cff */
[----:B------:R0:W5:Y:S01]  /*2b30*/  LDL.128 R120, [R1+0x860] ;  /* 0x0008600001787983 */ /* 0x0001620000100c00 */
[----:B------:R-:W-:Y:S02]  /*2b40*/  LOP3.LUT R41, R47, 0x5da6066a, RZ, 0x3c, !PT ;  /* 0x5da6066a2f297812 */ /* 0x000fe400078e3cff */
[C---:B------:R-:W-:Y:S02]  /*2b50*/  LOP3.LUT R42, R46.reuse, 0xe063a492, RZ, 0x3c, !PT ;  /* 0xe063a4922e2a7812 */ /* 0x040fe400078e3cff */
[----:B------:R-:W-:Y:S01]  /*2b60*/  LOP3.LUT R43, R45, 0x6a55e652, RZ, 0x3c, !PT ;  /* 0x6a55e6522d2b7812 */ /* 0x000fe200078e3cff */
[----:B------:R-:W-:Y:S01]  /*2b70*/  IMAD R7, R7, 0x4650, R8 ;  /* 0x0000465007077824 */ /* 0x000fe200078e0208 */
[----:B------:R1:W-:Y:S01]  /*2b80*/  STL.128 [R1+0x170], R16 ;  /* 0x0001701001007387 */ /* 0x0003e20000100c00 */
[----:B------:R-:W-:-:S02]  /*2b90*/  LOP3.LUT R34, R46, 0xae3af62f, RZ, 0x3c, !PT ;  /* 0xae3af62f2e227812 */ /* 0x000fc400078e3cff */
[C---:B------:R-:W-:Y:S01]  /*2ba0*/  LOP3.LUT R38, R46.reuse, 0x3e4332d1, RZ, 0x3c, !PT ;  /* 0x3e4332d12e267812 */ /* 0x040fe200078e3cff */
[----:B------:R2:W-:Y:S01]  /*2bb0*/  STL.128 [R1+0x1f0], R20 ;  /* 0x0001f01401007387 */ /* 0x0005e20000100c00 */
[----:B------:R-:W-:-:S03]  /*2bc0*/  LOP3.LUT R10, R46, 0x32e18c3a, RZ, 0x3c, !PT ;  /* 0x32e18c3a2e0a7812 */ /* 0x000fc600078e3cff */
[----:B------:R3:W-:Y:S04]  /*2bd0*/  STL.128 [R1+0x270], R24 ;  /* 0x0002701801007387 */ /* 0x0007e80000100c00 */
[----:B------:R4:W-:Y:S04]  /*2be0*/  STL.128 [R1+0x2f0], R28 ;  /* 0x0002f01c01007387 */ /* 0x0009e80000100c00 */
[----:B------:R-:W-:Y:S01]  /*2bf0*/  STL.128 [R1+0x570], R40 ;  /* 0x0005702801007387 */ /* 0x000fe20000100c00 */
[----:B-1----:R-:W-:-:S03]  /*2c00*/  LOP3.LUT R18, R46, 0x75d0f5e0, RZ, 0x3c, !PT ;  /* 0x75d0f5e02e127812 */ /* 0x002fc600078e3cff */
[----:B------:R1:W-:Y:S01]  /*2c10*/  STL [R1+0xdf0], R48 ;  /* 0x000df03001007387 */ /* 0x0003e20000100800 */
[C---:B--2---:R-:W-:Y:S02]  /*2c20*/  LOP3.LUT R22, R46.reuse, 0xb8a2ff32, RZ, 0x3c, !PT ;  /* 0xb8a2ff322e167812 */ /* 0x044fe400078e3cff */
[C---:B---3--:R-:W-:Y:S01]  /*2c30*/  LOP3.LUT R26, R46.reuse, 0xd32a374, RZ, 0x3c, !PT ;  /* 0x0d32a3742e1a7812 */ /* 0x048fe200078e3cff */
[----:B------:R-:W2:Y:S01]  /*2c40*/  LDL.128 R232, [R1+0x270] ;  /* 0x0002700001e87983 */ /* 0x000ea20000100c00 */
[----:B----4-:R-:W-:-:S03]  /*2c50*/  LOP3.LUT R30, R46, 0xd11ee9f9, RZ, 0x3c, !PT ;  /* 0xd11ee9f92e1e7812 */ /* 0x010fc600078e3cff */
[----:B------:R-:W3:Y:S01]  /*2c60*/  LDL.128 R76, [R1+0xf0] ;  /* 0x0000f000014c7983 */ /* 0x000ee20000100c00 */
[----:B-1----:R-:W-:Y:S01]  /*2c70*/  VIADD R48, R2, 0xce6f0000 ;  /* 0xce6f000002307836 */ /* 0x002fe20000000000 */
[C---:B------:R-:W-:Y:S02]  /*2c80*/  LOP3.LUT R2, R7.reuse, 0xffff, RZ, 0xc0, !PT ;  /* 0x0000ffff07027812 */ /* 0x040fe400078ec0ff */
[----:B------:R-:W-:Y:S01]  /*2c90*/  LOP3.LUT R42, R46, 0xf6244865, RZ, 0x3c, !PT ;  /* 0xf62448652e2a7812 */ /* 0x000fe200078e3cff */
[----:B------:R-:W-:Y:S01]  /*2ca0*/  VIADD R46, R7, 0xf1350000 ;  /* 0xf1350000072e7836 */ /* 0x000fe20000000000 */
[----:B------:R-:W-:Y:S01]  /*2cb0*/  SHF.R.U32.HI R7, RZ, 0x10, R7 ;  /* 0x00000010ff077819 */ /* 0x000fe20000011607 */
[----:B------:R-:W4:Y:S01]  /*2cc0*/  LDL.128 R72, [R1+0x2f0] ;  /* 0x0002f00001487983 */ /* 0x000f220000100c00 */
[C---:B------:R-:W-:Y:S02]  /*2cd0*/  LOP3.LUT R32, R44.reuse, 0xef1c3b5a, RZ, 0x3c, !PT ;  /* 0xef1c3b5a2c207812 */ /* 0x040fe400078e3cff */
[----:B------:R-:W-:Y:S01]  /*2ce0*/  LOP3.LUT R33, R47, 0xca297a1c, RZ, 0x3c, !PT ;  /* 0xca297a1c2f217812 */ /* 0x000fe200078e3cff */
[----:B------:R0:W5:Y:S01]  /*2cf0*/  LDL.128 R128, [R1+0x760] ;  /* 0x0007600001807983 */ /* 0x0001620000100c00 */
[----:B------:R-:W-:-:S02]  /*2d00*/  LOP3.LUT R36, R44, 0xacfc7ddf, RZ, 0x3c, !PT ;  /* 0xacfc7ddf2c247812 */ /* 0x000fc400078e3cff */
[----:B------:R-:W-:Y:S01]  /*2d10*/  LOP3.LUT R37, R47, 0x50bd533b, RZ, 0x3c, !PT ;  /* 0x50bd533b2f257812 */ /* 0x000fe200078e3cff */
[----:B------:R0:W5:Y:S01]  /*2d20*/  LDL.128 R124, [R1+0x7e0] ;  /* 0x0007e000017c7983 */ /* 0x0001620000100c00 */
[----:B------:R-:W-:Y:S02]  /*2d30*/  LOP3.LUT R39, R45, 0xd2ee8bf4, RZ, 0x3c, !PT ;  /* 0xd2ee8bf42d277812 */ /* 0x000fe400078e3cff */
[C---:B------:R-:W-:Y:S02]  /*2d40*/  LOP3.LUT R16, R44.reuse, 0x8853aaa2, RZ, 0x3c, !PT ;  /* 0x8853aaa22c107812 */ /* 0x040fe400078e3cff */
[C---:B------:R-:W-:Y:S02]  /*2d50*/  LOP3.LUT R20, R44.reuse, 0x4a3197a5, RZ, 0x3c, !PT ;  /* 0x4a3197a52c147812 */ /* 0x040fe400078e3cff */
[C---:B------:R-:W-:Y:S02]  /*2d60*/  LOP3.LUT R24, R44.reuse, 0xee021bad, RZ, 0x3c, !PT ;  /* 0xee021bad2c187812 */ /* 0x040fe400078e3cff */
[----:B------:R-:W-:-:S02]  /*2d70*/  LOP3.LUT R28, R44, 0x9b5e1d73, RZ, 0x3c, !PT ;  /* 0x9b5e1d732c1c7812 */ /* 0x000fc400078e3cff */
[C---:B------:R-:W-:Y:S02]  /*2d80*/  LOP3.LUT R17, R47.reuse, 0xb9f8585a, RZ, 0x3c, !PT ;  /* 0xb9f8585a2f117812 */ /* 0x040fe400078e3cff */
[C---:B------:R-:W-:Y:S02]  /*2d90*/  LOP3.LUT R21, R47.reuse, 0x4ac7c258, RZ, 0x3c, !PT ;  /* 0x4ac7c2582f157812 */ /* 0x040fe400078e3cff */
[C---:B------:R-:W-:Y:S02]  /*2da0*/  LOP3.LUT R25, R47.reuse, 0xaf237f37, RZ, 0x3c, !PT ;  /* 0xaf237f372f197812 */ /* 0x040fe400078e3cff */
[----:B------:R-:W-:Y:S02]  /*2db0*/  LOP3.LUT R29, R47, 0x7983a44c, RZ, 0x3c, !PT ;  /* 0x7983a44c2f1d7812 */ /* 0x000fe400078e3cff */
[C---:B------:R-:W-:Y:S02]  /*2dc0*/  LOP3.LUT R40, R44.reuse, 0x3a8ac579, RZ, 0x3c, !PT ;  /* 0x3a8ac5792c287812 */ /* 0x040fe400078e3cff */
[----:B------:R-:W-:Y:S01]  /*2dd0*/  LOP3.LUT R8, R44, 0x99d31cc5, RZ, 0x3c, !PT ;  /* 0x99d31cc52c087812 */ /* 0x000fe200078e3cff */
[----:B------:R-:W-:Y:S01]  /*2de0*/  VIADD R44, R13, 0xb4c30000 ;  /* 0xb4c300000d2c7836 */ /* 0x000fe20000000000 */
[----:B------:R-:W-:-:S02]  /*2df0*/  LOP3.LUT R41, R47, 0xc4e14db7, RZ, 0x3c, !PT ;  /* 0xc4e14db72f297812 */ /* 0x000fc400078e3cff */
[----:B------:R-:W-:Y:S01]  /*2e00*/  LOP3.LUT R9, R47, 0x55e2ab3b, RZ, 0x3c, !PT ;  /* 0x55e2ab3b2f097812 */ /* 0x000fe200078e3cff */
[----:B------:R-:W-:Y:S02]  /*2e10*/  VIADD R47, R6, 0x33d00000 ;  /* 0x33d00000062f7836 */ /* 0x000fe40000000000 */
[----:B------:R-:W-:Y:S01]  /*2e20*/  IMAD R2, R2, 0x4650, R7 ;  /* 0x0000465002027824 */ /* 0x000fe200078e0207 */
[----:B------:R1:W-:Y:S04]  /*2e30*/  STL.128 [R1+0x4f0], R36 ;  /* 0x0004f02401007387 */ /* 0x0003e80000100c00 */
[----:B------:R-:W-:Y:S02]  /*2e40*/  LOP3.LUT R6, R2, 0xffff, RZ, 0xc0, !PT ;  /* 0x0000ffff02067812 */ /* 0x000fe400078ec0ff */
[----:B------:R-:W-:-:S02]  /*2e50*/  SHF.R.U32.HI R49, RZ, 0x10, R2 ;  /* 0x00000010ff317819 */ /* 0x000fc40000011602 */
[----:B-1----:R-:W-:Y:S02]  /*2e60*/  LOP3.LUT R36, R48, 0xf4bac852, RZ, 0x3c, !PT ;  /* 0xf4bac85230247812 */ /* 0x002fe400078e3cff */
[----:B------:R-:W-:Y:S02]  /*2e70*/  LOP3.LUT R37, R47, 0xce1476a3, RZ, 0x3c, !PT ;  /* 0xce1476a32f257812 */ /* 0x000fe400078e3cff */
[----:B------:R-:W-:Y:S02]  /*2e80*/  LOP3.LUT R38, R44, 0x7a748b94, RZ, 0x3c, !PT ;  /* 0x7a748b942c267812 */ /* 0x000fe400078e3cff */
[----:B------:R-:W-:-:S05]  /*2e90*/  LOP3.LUT R39, R46, 0x6b1267d7, RZ, 0x3c, !PT ;  /* 0x6b1267d72e277812 */ /* 0x000fca00078e3cff */
[----:B------:R1:W-:Y:S01]  /*2ea0*/  STL.128 [R1+0x400], R36 ;  /* 0x0004002401007387 */ /* 0x0003e20000100c00 */
[C---:B------:R-:W-:Y:S02]  /*2eb0*/  LOP3.LUT R11, R45.reuse, 0xa1ddbf49, RZ, 0x3c, !PT ;  /* 0xa1ddbf492d0b7812 */ /* 0x040fe400078e3cff */
[C---:B------:R-:W-:Y:S02]  /*2ec0*/  LOP3.LUT R35, R45.reuse, 0x4073a0d0, RZ, 0x3c, !PT ;  /* 0x4073a0d02d237812 */ /* 0x040fe400078e3cff */
[C---:B------:R-:W-:Y:S01]  /*2ed0*/  LOP3.LUT R19, R45.reuse, 0xd17cbe1f, RZ, 0x3c, !PT ;  /* 0xd17cbe1f2d137812 */ /* 0x040fe200078e3cff */
[----:B------:R0:W-:Y:S01]  /*2ee0*/  STL.128 [R1+0x870], R8 ;  /* 0x0008700801007387 */ /* 0x0001e20000100c00 */
[----:B-1----:R-:W-:Y:S01]  /*2ef0*/  IMAD R36, R6, 0x4650, R49 ;  /* 0x0000465006247824 */ /* 0x002fe200078e0231 */
[C---:B------:R-:W-:Y:S02]  /*2f00*/  LOP3.LUT R23, R45.reuse, 0x95e202be, RZ, 0x3c, !PT ;  /* 0x95e202be2d177812 */ /* 0x040fe400078e3cff */
[----:B------:R-:W-:-:S02]  /*2f10*/  LOP3.LUT R27, R45, 0xdd9a69ff, RZ, 0x3c, !PT ;  /* 0xdd9a69ff2d1b7812 */ /* 0x000fc400078e3cff */
[----:B------:R-:W-:Y:S01]  /*2f20*/  LOP3.LUT R31, R45, 0xb93d2bf5, RZ, 0x3c, !PT ;  /* 0xb93d2bf52d1f7812 */ /* 0x000fe200078e3cff */
[----:B------:R-:W-:Y:S01]  /*2f30*/  STL.128 [R1+0x370], R32 ;  /* 0x0003702001007387 */ /* 0x000fe20000100c00 */
[----:B------:R-:W-:Y:S02]  /*2f40*/  LOP3.LUT R6, R36, 0xffff, RZ, 0xc0, !PT ;  /* 0x0000ffff24067812 */ /* 0x000fe400078ec0ff */
[----:B------:R-:W-:Y:S01]  /*2f50*/  SHF.R.U32.HI R7, RZ, 0x10, R36 ;  /* 0x00000010ff077819 */ /* 0x000fe20000011624 */
[----:B------:R1:W-:Y:S01]  /*2f60*/  STL.128 [R1+0x5f0], R16 ;  /* 0x0005f01001007387 */ /* 0x0003e20000100c00 */
[----:B0-----:R-:W-:Y:S02]  /*2f70*/  LOP3.LUT R8, R48, 0x5b24a577, RZ, 0x3c, !PT ;  /* 0x5b24a57730087812 */ /* 0x001fe400078e3cff */
[----:B------:R-:W-:Y:S01]  /*2f80*/  LOP3.LUT R9, R47, 0x66f1ca90, RZ, 0x3c, !PT ;  /* 0x66f1ca902f097812 */ /* 0x000fe200078e3cff */
[----:B------:R-:W-:Y:S01]  /*2f90*/  IMAD R6, R6, 0x4650, R7 ;  /* 0x0000465006067824 */ /* 0x000fe200078e0207 */
[----:B------:R-:W-:-:S02]  /*2fa0*/  LOP3.LUT R10, R44, 0xcf09b604, RZ, 0x3c, !PT ;  /* 0xcf09b6042c0a7812 */ /* 0x000fc400078e3cff */
[----:B------:R-:W-:Y:S02]  /*2fb0*/  LOP3.LUT R43, R45, 0x4c56c32c, RZ, 0x3c, !PT ;  /* 0x4c56c32c2d2b7812 */ /* 0x000fe400078e3cff */
[----:B------:R-:W-:Y:S02]  /*2fc0*/  LOP3.LUT R12, R48, 0xddba43d8, RZ, 0x3c, !PT ;  /* 0xddba43d8300c7812 */ /* 0x000fe400078e3cff */
[----:B------:R-:W-:Y:S02]  /*2fd0*/  LOP3.LUT R13, R47, 0xe516cde1, RZ, 0x3c, !PT ;  /* 0xe516cde12f0d7812 */ /* 0x000fe400078e3cff */
[----:B------:R-:W-:Y:S02]  /*2fe0*/  LOP3.LUT R14, R44, 0x68cdedf6, RZ, 0x3c, !PT ;  /* 0x68cdedf62c0e7812 */ /* 0x000fe400078e3cff */
[C---:B------:R-:W-:Y:S01]  /*2ff0*/  LOP3.LUT R15, R46.reuse, 0xd67b8ef2, RZ, 0x3c, !PT ;  /* 0xd67b8ef22e0f7812 */ /* 0x040fe200078e3cff */
[----:B------:R-:W-:Y:S01]  /*3000*/  STL [R1+0xdec], R49 ;  /* 0x000dec3101007387 */ /* 0x000fe20000100800 */
[----:B------:R-:W-:-:S02]  /*3010*/  LOP3.LUT R11, R46, 0xf5ec3db9, RZ, 0x3c, !PT ;  /* 0xf5ec3db92e0b7812 */ /* 0x000fc400078e3cff */
[----:B------:R-:W-:Y:S01]  /*3020*/  LOP3.LUT R7, R6, 0xffff, RZ, 0xc0, !PT ;  /* 0x0000ffff06077812 */ /* 0x000fe200078ec0ff */
[----:B------:R-:W-:Y:S04]  /*3030*/  STL.128 [R1+0x670], R20 ;  /* 0x0006701401007387 */ /* 0x000fe80000100c00 */
[----:B------:R0:W-:Y:S01]  /*3040*/  STL.128 [R1+0x480], R8 ;  /* 0x0004800801007387 */ /* 0x0001e20000100c00 */
[----:B-1----:R-:W-:Y:S02]  /*3050*/  LOP3.LUT R16, R48, 0xe815d7e7, RZ, 0x3c, !PT ;  /* 0xe815d7e730107812 */ /* 0x002fe400078e3cff */
[----:B------:R-:W-:Y:S01]  /*3060*/  LOP3.LUT R17, R47, 0xa762eca1, RZ, 0x3c, !PT ;  /* 0xa762eca12f117812 */ /* 0x000fe200078e3cff */
[----:B------:R1:W-:Y:S01]  /*3070*/  STL.128 [R1+0x6f0], R24 ;  /* 0x0006f01801007387 */ /* 0x0003e20000100c00 */
[----:B------:R-:W-:-:S02]  /*3080*/  LOP3.LUT R18, R44, 0xd2dfbb72, RZ, 0x3c, !PT ;  /* 0xd2dfbb722c127812 */ /* 0x000fc400078e3cff */
[----:B------:R-:W-:Y:S01]  /*3090*/  LOP3.LUT R19, R46, 0x54d381df, RZ, 0x3c, !PT ;  /* 0x54d381df2e137812 */ /* 0x000fe200078e3cff */
[----:B------:R1:W-:Y:S01]  /*30a0*/  STL.128 [R1+0x770], R28 ;  /* 0x0007701c01007387 */ /* 0x0003e20000100c00 */
[----:B------:R-:W-:Y:S02]  /*30b0*/  LOP3.LUT R32, R48, 0xd42924a4, RZ, 0x3c, !PT ;  /* 0xd42924a430207812 */ /* 0x000fe400078e3cff */
[----:B------:R-:W-:Y:S01]  /*30c0*/  LOP3.LUT R33, R47, 0xa7cde7aa, RZ, 0x3c, !PT ;  /* 0xa7cde7aa2f217812 */ /* 0x000fe200078e3cff */
[----:B------:R-:W-:Y:S01]  /*30d0*/  STL [R1+0xdb8], R48 ;  /* 0x000db83001007387 */ /* 0x000fe20000100800 */
[----:B0-----:R-:W-:Y:S01]  /*30e0*/  SHF.R.U32.HI R8, RZ, 0x10, R6 ;  /* 0x00000010ff087819 */ /* 0x001fe20000011606 */
[----:B------:R-:W-:Y:S01]  /*30f0*/  VIADD R50, R2, 0x24b40000 ;  /* 0x24b4000002327836 */ /* 0x000fe20000000000 */
[C---:B------:R-:W-:Y:S01]  /*3100*/  LOP3.LUT R20, R48.reuse, 0x3cd60723, RZ, 0x3c, !PT ;  /* 0x3cd6072330147812 */ /* 0x040fe200078e3cff */
[----:B------:R-:W-:Y:S01]  /*3110*/  STL [R1+0xdb4], R47 ;  /* 0x000db42f01007387 */ /* 0x000fe20000100800 */
[C---:B-1----:R-:W-:Y:S01]  /*3120*/  LOP3.LUT R24, R48.reuse, 0x5cdf1ef2, RZ, 0x3c, !PT ;  /* 0x5cdf1ef230187812 */ /* 0x042fe200078e3cff */
[----:B------:R-:W-:Y:S01]  /*3130*/  IMAD R7, R7, 0x4650, R8 ;  /* 0x0000465007077824 */ /* 0x000fe200078e0208 */
[----:B------:R-:W-:Y:S01]  /*3140*/  LOP3.LUT R21, R47, 0x58886df7, RZ, 0x3c, !PT ;  /* 0x58886df72f157812 */ /* 0x000fe200078e3cff */
[----:B------:R-:W-:Y:S01]  /*3150*/  STL [R1+0xdb0], R46 ;  /* 0x000db02e01007387 */ /* 0x000fe20000100800 */
[----:B------:R-:W-:-:S02]  /*3160*/  LOP3.LUT R28, R48, 0x83754043, RZ, 0x3c, !PT ;  /* 0x83754043301c7812 */ /* 0x000fc400078e3cff */
[C---:B------:R-:W-:Y:S01]  /*3170*/  LOP3.LUT R25, R47.reuse, 0x20938b55, RZ, 0x3c, !PT ;  /* 0x20938b552f197812 */ /* 0x040fe200078e3cff */
[----:B------:R-:W4:Y:S01]  /*3180*/  LDL.128 R228, [R1+0x400] ;  /* 0x0004000001e47983 */ /* 0x000f220000100c00 */
[----:B------:R-:W-:Y:S02]  /*3190*/  LOP3.LUT R29, R47, 0x9e78f773, RZ, 0x3c, !PT ;  /* 0x9e78f7732f1d7812 */ /* 0x000fe400078e3cff */
[C---:B------:R-:W-:Y:S01]  /*31a0*/  LOP3.LUT R22, R44.reuse, 0x6249cff9, RZ, 0x3c, !PT ;  /* 0x6249cff92c167812 */ /* 0x040fe200078e3cff */
[----:B------:R-:W-:Y:S01]  /*31b0*/  STL.128 [R1+0xb00], R68 ;  /* 0x000b004401007387 */ /* 0x000fe20000100c00 */
[C---:B------:R-:W-:Y:S02]  /*31c0*/  LOP3.LUT R26, R44.reuse, 0x7a74ab17, RZ, 0x3c, !PT ;  /* 0x7a74ab172c1a7812 */ /* 0x040fe400078e3cff */
[C---:B------:R-:W-:Y:S01]  /*31d0*/  LOP3.LUT R30, R44.reuse, 0x9b2072e3, RZ, 0x3c, !PT ;  /* 0x9b2072e32c1e7812 */ /* 0x040fe200078e3cff */
[----:B------:R-:W-:Y:S01]  /*31e0*/  STL.128 [R1+0xa90], R64 ;  /* 0x000a904001007387 */ /* 0x000fe20000100c00 */
[----:B------:R-:W-:-:S02]  /*31f0*/  LOP3.LUT R34, R44, 0xbe923ebb, RZ, 0x3c, !PT ;  /* 0xbe923ebb2c227812 */ /* 0x000fc400078e3cff */
[C---:B------:R-:W-:Y:S01]  /*3200*/  LOP3.LUT R23, R46.reuse, 0x7f9285b3, RZ, 0x3c, !PT ;  /* 0x7f9285b32e177812 */ /* 0x040fe200078e3cff */
[----:B------:R-:W-:Y:S01]  /*3210*/  STL.128 [R1+0xa20], R60 ;  /* 0x000a203c01007387 */ /* 0x000fe20000100c00 */
[C---:B------:R-:W-:Y:S02]  /*3220*/  LOP3.LUT R27, R46.reuse, 0xfb42c1fd, RZ, 0x3c, !PT ;  /* 0xfb42c1fd2e1b7812 */ /* 0x040fe400078e3cff */
[C---:B------:R-:W-:Y:S01]  /*3230*/  LOP3.LUT R31, R46.reuse, 0x4cbde5eb, RZ, 0x3c, !PT ;  /* 0x4cbde5eb2e1f7812 */ /* 0x040fe200078e3cff */
[----:B------:R-:W-:Y:S01]  /*3240*/  STL.128 [R1+0xd50], R56 ;  /* 0x000d503801007387 */ /* 0x000fe20000100c00 */
[----:B------:R-:W-:Y:S01]  /*3250*/  LOP3.LUT R35, R46, 0x60705905, RZ, 0x3c, !PT ;  /* 0x607059052e237812 */ /* 0x000fe200078e3cff */
[----:B------:R-:W-:Y:S01]  /*3260*/  VIADD R49, R6, 0x9fa10000 ;  /* 0x9fa1000006317836 */ /* 0x000fe20000000000 */
[----:B------:R-:W-:Y:S01]  /*3270*/  LOP3.LUT R6, R7, 0xffff, RZ, 0xc0, !PT ;  /* 0x0000ffff07067812 */ /* 0x000fe200078ec0ff */
[----:B------:R0:W-:Y:S01]  /*3280*/  STL.128 [R1+0x7f0], R40 ;  /* 0x0007f02801007387 */ /* 0x0001e20000100c00 */
[----:B------:R-:W-:Y:S01]  /*3290*/  SHF.R.U32.HI R51, RZ, 0x10, R7 ;  /* 0x00000010ff337819 */ /* 0x000fe20000011607 */
[----:B------:R-:W-:Y:S01]  /*32a0*/  VIADD R2, R36, 0xd5e50000 ;  /* 0xd5e5000024027836 */ /* 0x000fe20000000000 */
[----:B------:R-:W-:Y:S01]  /*32b0*/  LOP3.LUT R8, R48, 0x6c9cfd9b, RZ, 0x3c, !PT ;  /* 0x6c9cfd9b30087812 */ /* 0x000fe200078e3cff */
[----:B------:R1:W-:Y:S01]  /*32c0*/  STL.128 [R1+0x100], R12 ;  /* 0x0001000c01007387 */ /* 0x0003e20000100c00 */
[----:B------:R-:W-:-:S03]  /*32d0*/  LOP3.LUT R9, R47, 0x8c99630, RZ, 0x3c, !PT ;  /* 0x08c996302f097812 */ /* 0x000fc600078e3cff */
[----:B------:R1:W-:Y:S01]  /*32e0*/  STL.128 [R1+0x180], R16 ;  /* 0x0001801001007387 */ /* 0x0003e20000100c00 */
[----:B------:R-:W-:-:S03]  /*32f0*/  LOP3.LUT R10, R44, 0x2a097b24, RZ, 0x3c, !PT ;  /* 0x2a097b242c0a7812 */ /* 0x000fc600078e3cff */
[----:B------:R1:W-:Y:S01]  /*3300*/  STL.128 [R1+0x200], R20 ;  /* 0x0002001401007387 */ /* 0x0003e20000100c00 */
[----:B------:R-:W-:-:S03]  /*3310*/  LOP3.LUT R11, R46, 0xb05bb39e, RZ, 0x3c, !PT ;  /* 0xb05bb39e2e0b7812 */ /* 0x000fc600078e3cff */
[----:B------:R1:W-:Y:S01]  /*3320*/  STL.128 [R1+0x280], R24 ;  /* 0x0002801801007387 */ /* 0x0003e20000100c00 */
[----:B0-----:R-:W-:-:S03]  /*3330*/  LOP3.LUT R40, R48, 0x6b22d01e, RZ, 0x3c, !PT ;  /* 0x6b22d01e30287812 */ /* 0x001fc600078e3cff */
[----:B------:R0:W-:Y:S01]  /*3340*/  STL.128 [R1+0x300], R28 ;  /* 0x0003001c01007387 */ /* 0x0001e20000100c00 */
[C---:B-1----:R-:W-:Y:S02]  /*3350*/  LOP3.LUT R12, R48.reuse, 0xfa5c0fbc, RZ, 0x3c, !PT ;  /* 0xfa5c0fbc300c7812 */ /* 0x042fe400078e3cff */
[----:B------:R-:W-:Y:S01]  /*3360*/  LOP3.LUT R13, R47, 0x426fceb2, RZ, 0x3c, !PT ;  /* 0x426fceb22f0d7812 */ /* 0x000fe200078e3cff */
[----:B------:R1:W-:Y:S01]  /*3370*/  STL.128 [R1+0x380], R32 ;  /* 0x0003802001007387 */ /* 0x0003e20000100c00 */
[----:B------:R-:W-:Y:S02]  /*3380*/  LOP3.LUT R16, R48, 0xe6244b70, RZ, 0x3c, !PT ;  /* 0xe6244b7030107812 */ /* 0x000fe400078e3cff */
[----:B------:R-:W-:Y:S01]  /*3390*/  LOP3.LUT R14, R44, 0x1225299f, RZ, 0x3c, !PT ;  /* 0x1225299f2c0e7812 */ /* 0x000fe200078e3cff */
[----:B------:R-:W-:Y:S01]  /*33a0*/  STL.128 [R1+0xce0], R52 ;  /* 0x000ce03401007387 */ /* 0x000fe20000100c00 */
[----:B------:R-:W-:Y:S02]  /*33b0*/  LOP3.LUT R15, R46, 0x96f490ee, RZ, 0x3c, !PT ;  /* 0x96f490ee2e0f7812 */ /* 0x000fe400078e3cff */
[C---:B------:R-:W-:Y:S01]  /*33c0*/  LOP3.LUT R20, R48.reuse, 0xeb2dd225, RZ, 0x3c, !PT ;  /* 0xeb2dd22530147812 */ /* 0x040fe200078e3cff */
[----:B------:R1:W-:Y:S01]  /*33d0*/  STL.128 [R1+0x880], R8 ;  /* 0x0008800801007387 */ /* 0x0003e20000100c00 */
[----:B------:R-:W-:-:S02]  /*33e0*/  LOP3.LUT R24, R48, 0xdd03d4e7, RZ, 0x3c, !PT ;  /* 0xdd03d4e730187812 */ /* 0x000fc400078e3cff */
[C---:B0-----:R-:W-:Y:S01]  /*33f0*/  LOP3.LUT R28, R48.reuse, 0xd26ee273, RZ, 0x3c, !PT ;  /* 0xd26ee273301c7812 */ /* 0x041fe200078e3cff */
[----:B------:R-:W-:Y:S01]  /*3400*/  STL.128 [R1+0x980], R80 ;  /* 0x0009805001007387 */ /* 0x000fe20000100c00 */
[----:B-1----:R-:W-:Y:S01]  /*3410*/  LOP3.LUT R32, R48, 0xac95e0f9, RZ, 0x3c, !PT ;  /* 0xac95e0f930207812 */ /* 0x002fe200078e3cff */
[----:B------:R-:W-:Y:S01]  /*3420*/  VIADD R48, R7, 0x81b10000 ;  /* 0x81b1000007307836 */ /* 0x000fe20000000000 */
[----:B------:R-:W-:Y:S01]  /*3430*/  LOP3.LUT R17, R47, 0xd7724498, RZ, 0x3c, !PT ;  /* 0xd77244982f117812 */ /* 0x000fe200078e3cff */
[----:B------:R-:W-:Y:S01]  /*3440*/  IMAD R7, R6, 0x4650, R51 ;  /* 0x0000465006077824 */ /* 0x000fe200078e0233 */
[----:B------:R0:W-:Y:S01]  /*3450*/  STL.128 [R1+0x500], R12 ;  /* 0x0005000c01007387 */ /* 0x0001e20000100c00 */
[----:B------:R-:W-:Y:S02]  /*3460*/  LOP3.LUT R18, R44, 0x82450280, RZ, 0x3c, !PT ;  /* 0x824502802c127812 */ /* 0x000fe400078e3cff */
[----:B------:R-:W-:Y:S01]  /*3470*/  LOP3.LUT R19, R46, 0x956e1b09, RZ, 0x3c, !PT ;  /* 0x956e1b092e137812 */ /* 0x000fe200078e3cff */
[----:B------:R1:W5:Y:S01]  /*3480*/  LDL.128 R236, [R1+0x5f0] ;  /* 0x0005f00001ec7983 */ /* 0x0003620000100c00 */
[----:B------:R-:W-:-:S02]  /*3490*/  LOP3.LUT R6, R7, 0xffff, RZ, 0xc0, !PT ;  /* 0x0000ffff07067812 */ /* 0x000fc400078ec0ff */
[----:B------:R-:W-:Y:S01]  /*34a0*/  SHF.R.U32.HI R9, RZ, 0x10, R7 ;  /* 0x00000010ff097819 */ /* 0x000fe20000011607 */
[----:B------:R1:W5:Y:S01]  /*34b0*/  LDL.128 R116, [R1+0x670] ;  /* 0x0006700001747983 */ /* 0x0003620000100c00 */
[C---:B------:R-:W-:Y:S02]  /*34c0*/  LOP3.LUT R21, R47.reuse, 0x5900ee52, RZ, 0x3c, !PT ;  /* 0x5900ee522f157812 */ /* 0x040fe400078e3cff */
[C---:B------:R-:W-:Y:S01]  /*34d0*/  LOP3.LUT R25, R47.reuse, 0x135b97b0, RZ, 0x3c, !PT ;  /* 0x135b97b02f197812 */ /* 0x040fe200078e3cff */
[----:B------:R1:W5:Y:S01]  /*34e0*/  LDL.128 R112, [R1+0x6f0] ;  /* 0x0006f00001707983 */ /* 0x0003620000100c00 */
[----:B------:R-:W-:Y:S02]  /*34f0*/  LOP3.LUT R29, R47, 0x6ee77d1d, RZ, 0x3c, !PT ;  /* 0x6ee77d1d2f1d7812 */ /* 0x000fe400078e3cff */
[----:B0-----:R-:W-:Y:S01]  /*3500*/  LOP3.LUT R12, R50, 0x6189ca04, RZ, 0x3c, !PT ;  /* 0x6189ca04320c7812 */ /* 0x001fe200078e3cff */
[----:B------:R1:W5:Y:S01]  /*3510*/  LDL.128 R108, [R1+0x770] ;  /* 0x00077000016c7983 */ /* 0x0003620000100c00 */
[----:B------:R-:W-:-:S02]  /*3520*/  LOP3.LUT R13, R2, 0xe49d3d7a, RZ, 0x3c, !PT ;  /* 0xe49d3d7a020d7812 */ /* 0x000fc400078e3cff */
[----:B------:R-:W-:Y:S01]  /*3530*/  LOP3.LUT R14, R49, 0x33b32617, RZ, 0x3c, !PT ;  /* 0x33b32617310e7812 */ /* 0x000fe200078e3cff */
[----:B------:R1:W5:Y:S01]  /*3540*/  LDL.128 R100, [R1+0x870] ;  /* 0x0008700001647983 */ /* 0x0003620000100c00 */
[----:B------:R-:W-:Y:S02]  /*3550*/  LOP3.LUT R15, R48, 0x6217c13a, RZ, 0x3c, !PT ;  /* 0x6217c13a300f7812 */ /* 0x000fe400078e3cff */
[C---:B------:R-:W-:Y:S02]  /*3560*/  LOP3.LUT R33, R47.reuse, 0x47bbe883, RZ, 0x3c, !PT ;  /* 0x47bbe8832f217812 */ /* 0x040fe400078e3cff */
[----:B------:R-:W-:Y:S02]  /*3570*/  LOP3.LUT R41, R47, 0x7989d772, RZ, 0x3c, !PT ;  /* 0x7989d7722f297812 */ /* 0x000fe400078e3cff */
[----:B------:R-:W-:Y:S02]  /*3580*/  LOP3.LUT R42, R44, 0x6f362b0c, RZ, 0x3c, !PT ;  /* 0x6f362b0c2c2a7812 */ /* 0x000fe400078e3cff */
[----:B------:R-:W-:-:S02]  /*3590*/  LOP3.LUT R43, R46, 0x1d0b4e88, RZ, 0x3c, !PT ;  /* 0x1d0b4e882e2b7812 */ /* 0x000fc400078e3cff */
[----:B------:R-:W-:Y:S01]  /*35a0*/  LOP3.LUT R38, R49, 0x7c48e5a9, RZ, 0x3c, !PT ;  /* 0x7c48e5a931267812 */ /* 0x000fe200078e3cff */
[----:B------:R-:W-:Y:S01]  /*35b0*/  STL [R1+0xdac], R50 ;  /* 0x000dac3201007387 */ /* 0x000fe20000100800 */
[C---:B------:R-:W-:Y:S02]  /*35c0*/  LOP3.LUT R22, R44.reuse, 0x39999fa9, RZ, 0x3c, !PT ;  /* 0x39999fa92c167812 */ /* 0x040fe400078e3cff */
[C---:B------:R-:W-:Y:S01]  /*35d0*/  LOP3.LUT R26, R44.reuse, 0xbbdf190e, RZ, 0x3c, !PT ;  /* 0xbbdf190e2c1a7812 */ /* 0x040fe200078e3cff */
[----:B------:R-:W-:Y:S01]  /*35e0*/  STL [R1+0xda8], R49 ;  /* 0x000da83101007387 */ /* 0x000fe20000100800 */
[C---:B------:R-:W-:Y:S02]  /*35f0*/  LOP3.LUT R30, R44.reuse, 0x90a6f35b, RZ, 0x3c, !PT ;  /* 0x90a6f35b2c1e7812 */ /* 0x040fe400078e3cff */
[----:B------:R-:W-:Y:S01]  /*3600*/  LOP3.LUT R34, R44, 0x46f406cb, RZ, 0x3c, !PT ;  /* 0x46f406cb2c227812 */ /* 0x000fe200078e3cff */
[----:B------:R-:W-:Y:S01]  /*3610*/  STL [R1+0xde8], R51 ;  /* 0x000de83301007387 */ /* 0x000fe20000100800 */
[----:B------:R-:W-:-:S02]  /*3620*/  LOP3.LUT R23, R46, 0xfc108bd5, RZ, 0x3c, !PT ;  /* 0xfc108bd52e177812 */ /* 0x000fc400078e3cff */
[C---:B------:R-:W-:Y:S01]  /*3630*/  LOP3.LUT R27, R46.reuse, 0xcf6054be, RZ, 0x3c, !PT ;  /* 0xcf6054be2e1b7812 */ /* 0x040fe200078e3cff */
[----:B------:R-:W4:Y:S01]  /*3640*/  LDL.128 R68, [R1+0x100] ;  /* 0x0001000001447983 */ /* 0x000f220000100c00 */
[C---:B------:R-:W-:Y:S02]  /*3650*/  LOP3.LUT R31, R46.reuse, 0x36a29f54, RZ, 0x3c, !PT ;  /* 0x36a29f542e1f7812 */ /* 0x040fe400078e3cff */
[----:B------:R-:W-:Y:S01]  /*3660*/  LOP3.LUT R35, R46, 0x7e4e4e2f, RZ, 0x3c, !PT ;  /* 0x7e4e4e2f2e237812 */ /* 0x000fe200078e3cff */
[----:B------:R0:W-:Y:S01]  /*3670*/  STL.128 [R1+0x110], R12 ;  /* 0x0001100c01007387 */ /* 0x0001e20000100c00 */
[----:B------:R-:W-:-:S03]  /*3680*/  IMAD R6, R6, 0x4650, R9 ;  /* 0x0000465006067824 */ /* 0x000fc600078e0209 */
[----:B------:R1:W-:Y:S04]  /*3690*/  STL.128 [R1+0x580], R16 ;  /* 0x0005801001007387 */ /* 0x0003e80000100c00 */
[----:B------:R1:W-:Y:S04]  /*36a0*/  STL.128 [R1+0x680], R20 ;  /* 0x0006801401007387 */ /* 0x0003e80000100c00 */
[----:B------:R1:W-:Y:S01]  /*36b0*/  STL.128 [R1+0x700], R24 ;  /* 0x0007001801007387 */ /* 0x0003e20000100c00 */
[----:B0-----:R-:W-:-:S03]  /*36c0*/  LOP3.LUT R12, R50, 0xae853304, RZ, 0x3c, !PT ;  /* 0xae853304320c7812 */ /* 0x001fc600078e3cff */
[----:B------:R0:W-:Y:S01]  /*36d0*/  STL.128 [R1+0x780], R28 ;  /* 0x0007801c01007387 */ /* 0x0001e20000100c00 */
[----:B------:R-:W-:Y:S02]  /*36e0*/  LOP3.LUT R13, R2, 0xf0f0b54e, RZ, 0x3c, !PT ;  /* 0xf0f0b54e020d7812 */ /* 0x000fe400078e3cff */
[----:B------:R-:W-:Y:S01]  /*36f0*/  LOP3.LUT R14, R49, 0xfda970d6, RZ, 0x3c, !PT ;  /* 0xfda970d6310e7812 */ /* 0x000fe200078e3cff */
[----:B------:R3:W-:Y:S01]  /*3700*/  STL.128 [R1+0x800], R32 ;  /* 0x0008002001007387 */ /* 0x0007e20000100c00 */
[----:B------:R-:W-:Y:S02]  /*3710*/  LOP3.LUT R15, R48, 0x8a23413, RZ, 0x3c, !PT ;  /* 0x08a23413300f7812 */ /* 0x000fe400078e3cff */
[C---:B-1----:R-:W-:Y:S01]  /*3720*/  LOP3.LUT R16, R50.reuse, 0xf68b2447, RZ, 0x3c, !PT ;  /* 0xf68b244732107812 */ /* 0x042fe200078e3cff */
[----:B------:R1:W-:Y:S01]  /*3730*/  STL.128 [R1+0x600], R40 ;  /* 0x0006002801007387 */ /* 0x0003e20000100c00 */
[C---:B------:R-:W-:Y:S02]  /*3740*/  LOP3.LUT R20, R50.reuse, 0x2fc4b17e, RZ, 0x3c, !PT ;  /* 0x2fc4b17e32147812 */ /* 0x040fe400078e3cff */
[----:B------:R-:W-:Y:S01]  /*3750*/  LOP3.LUT R24, R50, 0x4f7cf366, RZ, 0x3c, !PT ;  /* 0x4f7cf36632187812 */ /* 0x000fe200078e3cff */
[----:B------:R-:W4:Y:S01]  /*3760*/  LDL.128 R64, [R1+0x180] ;  /* 0x0001800001407983 */ /* 0x000f220000100c00 */
[----:B------:R-:W-:-:S02]  /*3770*/  LOP3.LUT R17, R2, 0x5cb7061b, RZ, 0x3c, !PT ;  /* 0x5cb7061b02117812 */ /* 0x000fc400078e3cff */
[C---:B------:R-:W-:Y:S01]  /*3780*/  LOP3.LUT R21, R2.reuse, 0xb5ce581b, RZ, 0x3c, !PT ;  /* 0xb5ce581b02157812 */ /* 0x040fe200078e3cff */
[----:B------:R-:W4:Y:S01]  /*3790*/  LDL.128 R60, [R1+0x200] ;  /* 0x00020000013c7983 */ /* 0x000f220000100c00 */
[----:B------:R-:W-:Y:S02]  /*37a0*/  LOP3.LUT R25, R2, 0xbffc3a72, RZ, 0x3c, !PT ;  /* 0xbffc3a7202197812 */ /* 0x000fe400078e3cff */
[C---:B------:R-:W-:Y:S01]  /*37b0*/  LOP3.LUT R18, R49.reuse, 0xedb5605c, RZ, 0x3c, !PT ;  /* 0xedb5605c31127812 */ /* 0x040fe200078e3cff */
[----:B--2---:R-:W-:Y:S01]  /*37c0*/  STL.128 [R1+0xa10], R232 ;  /* 0x000a10e801007387 */ /* 0x004fe20000100c00 */
[C---:B------:R-:W-:Y:S02]  /*37d0*/  LOP3.LUT R22, R49.reuse, 0x5ca99791, RZ, 0x3c, !PT ;  /* 0x5ca9979131167812 */ /* 0x040fe400078e3cff */
[----:B------:R-:W-:Y:S01]  /*37e0*/  LOP3.LUT R26, R49, 0x7a0f7fca, RZ, 0x3c, !PT ;  /* 0x7a0f7fca311a7812 */ /* 0x000fe200078e3cff */
[----:B------:R-:W2:Y:S01]  /*37f0*/  LDL.128 R56, [R1+0x280] ;  /* 0x0002800001387983 */ /* 0x000ea20000100c00 */
[----:B------:R-:W-:-:S02]  /*3800*/  LOP3.LUT R19, R48, 0x3af54e0c, RZ, 0x3c, !PT ;  /* 0x3af54e0c30137812 */ /* 0x000fc400078e3cff */
[C---:B------:R-:W-:Y:S01]  /*3810*/  LOP3.LUT R23, R48.reuse, 0x7ff7901e, RZ, 0x3c, !PT ;  /* 0x7ff7901e30177812 */ /* 0x040fe200078e3cff */
[----:B------:R-:W2:Y:S01]  /*3820*/  LDL.128 R52, [R1+0x300] ;  /* 0x0003000001347983 */ /* 0x000ea20000100c00 */
[----:B------:R-:W-:Y:S02]  /*3830*/  LOP3.LUT R27, R48, 0x42a567f7, RZ, 0x3c, !PT ;  /* 0x42a567f7301b7812 */ /* 0x000fe400078e3cff */
[C---:B0-----:R-:W-:Y:S01]  /*3840*/  LOP3.LUT R28, R50.reuse, 0x70390d7a, RZ, 0x3c, !PT ;  /* 0x70390d7a321c7812 */ /* 0x041fe200078e3cff */
[----:B---3--:R-:W-:Y:S01]  /*3850*/  STL.128 [R1+0x970], R76 ;  /* 0x0009704c01007387 */ /* 0x008fe20000100c00 */
[----:B------:R-:W-:Y:S02]  /*3860*/  LOP3.LUT R32, R50, 0xfd44160c, RZ, 0x3c, !PT ;  /* 0xfd44160c32207812 */ /* 0x000fe400078e3cff */
[C---:B------:R-:W-:Y:S01]  /*3870*/  LOP3.LUT R29, R2.reuse, 0x1cb4a78b, RZ, 0x3c, !PT ;  /* 0x1cb4a78b021d7812 */ /* 0x040fe200078e3cff */
[----:B----4-:R-:W-:Y:S01]  /*3880*/  STL.128 [R1+0xd40], R72 ;  /* 0x000d404801007387 */ /* 0x010fe20000100c00 */
[----:B------:R-:W-:-:S02]  /*3890*/  LOP3.LUT R33, R2, 0xe6ce8443, RZ, 0x3c, !PT ;  /* 0xe6ce844302217812 */ /* 0x000fc400078e3cff */
[C---:B------:R-:W-:Y:S01]  /*38a0*/  LOP3.LUT R30, R49.reuse, 0xcc538294, RZ, 0x3c, !PT ;  /* 0xcc538294311e7812 */ /* 0x040fe200078e3cff */
[----:B------:R0:W5:Y:S01]  /*38b0*/  LDL.128 R104, [R1+0x7f0] ;  /* 0x0007f00001687983 */ /* 0x0001620000100c00 */
[----:B------:R-:W-:Y:S02]  /*38c0*/  LOP3.LUT R34, R49, 0xfe260756, RZ, 0x3c, !PT ;  /* 0xfe26075631227812 */ /* 0x000fe400078e3cff */
[----:B------:R-:W-:Y:S02]  /*38d0*/  LOP3.LUT R31, R48, 0xd82070e3, RZ, 0x3c, !PT ;  /* 0xd82070e3301f7812 */ /* 0x000fe400078e3cff */
[C---:B------:R-:W-:Y:S02]  /*38e0*/  LOP3.LUT R37, R2.reuse, 0x38ed570c, RZ, 0x3c, !PT ;  /* 0x38ed570c02257812 */ /* 0x040fe400078e3cff */
[----:B------:R-:W-:Y:S02]  /*38f0*/  LOP3.LUT R45, R2, 0xb0dde169, RZ, 0x3c, !PT ;  /* 0xb0dde169022d7812 */ /* 0x000fe400078e3cff */
[----:B------:R-:W-:-:S02]  /*3900*/  LOP3.LUT R8, R50, 0x724eea8f, RZ, 0x3c, !PT ;  /* 0x724eea8f32087812 */ /* 0x000fc400078e3cff */
[----:B------:R-:W-:Y:S02]  /*3910*/  LOP3.LUT R10, R49, 0xfdd2933, RZ, 0x3c, !PT ;  /* 0x0fdd2933310a7812 */ /* 0x000fe400078e3cff */
[----:B------:R-:W-:Y:S02]  /*3920*/  LOP3.LUT R11, R48, 0x4de28be0, RZ, 0x3c, !PT ;  /* 0x4de28be0300b7812 */ /* 0x000fe400078e3cff */
[----:B------:R-:W-:Y:S02]  /*3930*/  LOP3.LUT R36, R50, 0x27a9b308, RZ, 0x3c, !PT ;  /* 0x27a9b30832247812 */ /* 0x000fe400078e3cff */
[C---:B------:R-:W-:Y:S01]  /*3940*/  LOP3.LUT R39, R48.reuse, 0x277a211f, RZ, 0x3c, !PT ;  /* 0x277a211f30277812 */ /* 0x040fe200078e3cff */
[----:B------:R-:W-:Y:S01]  /*3950*/  STL [R1+0xda4], R48 ;  /* 0x000da43001007387 */ /* 0x000fe20000100800 */
[----:B------:R-:W-:-:S03]  /*3960*/  LOP3.LUT R35, R48, 0x5489643b, RZ, 0x3c, !PT ;  /* 0x5489643b30237812 */ /* 0x000fc600078e3cff */
[----:B------:R3:W-:Y:S01]  /*3970*/  STL.128 [R1+0x590], R12 ;  /* 0x0005900c01007387 */ /* 0x0007e20000100c00 */
[----:B------:R-:W-:Y:S02]  /*3980*/  LOP3.LUT R44, R50, 0xa612ad0e, RZ, 0x3c, !PT ;  /* 0xa612ad0e322c7812 */ /* 0x000fe400078e3cff */
[----:B-1----:R-:W-:Y:S01]  /*3990*/  LOP3.LUT R41, R2, 0x6bf8e200, RZ, 0x3c, !PT ;  /* 0x6bf8e20002297812 */ /* 0x002fe200078e3cff */
[----:B------:R1:W-:Y:S01]  /*39a0*/  STL.128 [R1+0x190], R16 ;  /* 0x0001901001007387 */ /* 0x0003e20000100c00 */
[----:B------:R-:W-:Y:S02]  /*39b0*/  LOP3.LUT R46, R49, 0x53e77850, RZ, 0x3c, !PT ;  /* 0x53e77850312e7812 */ /* 0x000fe400078e3cff */
[----:B------:R-:W-:Y:S01]  /*39c0*/  LOP3.LUT R47, R48, 0x8966059b, RZ, 0x3c, !PT ;  /* 0x8966059b302f7812 */ /* 0x000fe200078e3cff */
[----:B------:R4:W-:Y:S01]  /*39d0*/  STL.128 [R1+0x210], R20 ;  /* 0x0002101401007387 */ /* 0x0009e20000100c00 */
[----:B------:R-:W-:-:S03]  /*39e0*/  LOP3.LUT R9, R2, 0x21cd69e, RZ, 0x3c, !PT ;  /* 0x021cd69e02097812 */ /* 0x000fc600078e3cff */
[----:B------:R0:W-:Y:S01]  /*39f0*/  STL.128 [R1+0x290], R24 ;  /* 0x0002901801007387 */ /* 0x0001e20000100c00 */
[----:B---3--:R-:W-:-:S03]  /*3a00*/  LOP3.LUT R12, R6, 0xffff, RZ, 0xc0, !PT ;  /* 0x0000ffff060c7812 */ /* 0x008fc600078ec0ff */
[----:B------:R3:W5:Y:S01]  /*3a10*/  LDL.128 R96, [R1+0x600] ;  /* 0x0006000001607983 */ /* 0x0007620000100c00 */
[----:B------:R-:W-:Y:S02]  /*3a20*/  SHF.R.U32.HI R13, RZ, 0x10, R6 ;  /* 0x00000010ff0d7819 */ /* 0x000fe40000011606 */
[C---:B-1----:R-:W-:Y:S01]  /*3a30*/  LOP3.LUT R17, R2.reuse, 0x6c1c3a2, RZ, 0x3c, !PT ;  /* 0x06c1c3a202117812 */ /* 0x042fe200078e3cff */
[----:B------:R1:W-:Y:S01]  /*3a40*/  STL.128 [R1+0x310], R28 ;  /* 0x0003101c01007387 */ /* 0x0003e20000100c00 */
[----:B----4-:R-:W-:-:S03]  /*3a50*/  LOP3.LUT R21, R2, 0x5512a347, RZ, 0x3c, !PT ;  /* 0x5512a34702157812 */ /* 0x010fc600078e3cff */
[----:B------:R4:W-:Y:S01]  /*3a60*/  STL.128 [R1+0x390], R32 ;  /* 0x0003902001007387 */ /* 0x0009e20000100c00 */
[----:B0-----:R-:W-:-:S03]  /*3a70*/  LOP3.LUT R25, R2, 0xb696ed1, RZ, 0x3c, !PT ;  /* 0x0b696ed102197812 */ /* 0x001fc600078e3cff */
[----:B------:R0:W-:Y:S04]  /*3a80*/  STL.128 [R1+0x510], R44 ;  /* 0x0005102c01007387 */ /* 0x0001e80000100c00 */
[----:B------:R3:W-:Y:S01]  /*3a90*/  STL.128 [R1+0x890], R8 ;  /* 0x0008900801007387 */ /* 0x0007e20000100c00 */
[----:B-1----:R-:W-:-:S03]  /*3aa0*/  LOP3.LUT R29, R2, 0xbc200081, RZ, 0x3c, !PT ;  /* 0xbc200081021d7812 */ /* 0x002fc600078e3cff */
[----:B------:R-:W-:Y:S01]  /*3ab0*/  STL.128 [R1+0x410], R36 ;  /* 0x0004102401007387 */ /* 0x000fe20000100c00 */
[----:B----4-:R-:W-:Y:S01]  /*3ac0*/  LOP3.LUT R33, R2, 0x3aa954bb, RZ, 0x3c, !PT ;  /* 0x3aa954bb02217812 */ /* 0x010fe200078e3cff */
[----:B------:R-:W-:Y:S01]  /*3ad0*/  VIADD R2, R7, 0x1ba50000 ;  /* 0x1ba5000007027836 */ /* 0x000fe20000000000 */
[----:B------:R-:W-:Y:S01]  /*3ae0*/  LOP3.LUT R16, R50, 0x4d9c03f0, RZ, 0x3c, !PT ;  /* 0x4d9c03f032107812 */ /* 0x000fe200078e3cff */
[----:B------:R-:W-:Y:S01]  /*3af0*/  IMAD R7, R12, 0x4650, R13 ;  /* 0x000046500c077824 */ /* 0x000fe200078e020d */
[----:B------:R-:W-:Y:S01]  /*3b00*/  LOP3.LUT R20, R50, 0x561dbeeb, RZ, 0x3c, !PT ;  /* 0x561dbeeb32147812 */ /* 0x000fe200078e3cff */
[----:B0-----:R-:W-:Y:S01]  /*3b10*/  VIADD R47, R6, 0x6fd60000 ;  /* 0x6fd60000062f7836 */ /* 0x001fe20000000000 */
[----:B------:R-:W-:Y:S01]  /*3b20*/  LOP3.LUT R24, R50, 0x558633bb, RZ, 0x3c, !PT ;  /* 0x558633bb32187812 */ /* 0x000fe200078e3cff */
[----:B------:R-:W4:Y:S01]  /*3b30*/  LDL.128 R248, [R1+0x210] ;  /* 0x0002100001f87983 */ /* 0x000f220000100c00 */
[----:B------:R-:W-:Y:S02]  /*3b40*/  LOP3.LUT R6, R7, 0xffff, RZ, 0xc0, !PT ;  /* 0x0000ffff07067812 */ /* 0x000fe400078ec0ff */
[----:B------:R-:W-:Y:S01]  /*3b50*/  SHF.R.U32.HI R14, RZ, 0x10, R7 ;  /* 0x00000010ff0e7819 */ /* 0x000fe20000011607 */
[----:B------:R-:W2:Y:S04]  /*3b60*/  LDL.128 R240, [R1+0x290] ;  /* 0x0002900001f07983 */ /* 0x000ea80000100c00 */
[----:B------:R-:W-:Y:S01]  /*3b70*/  IMAD R6, R6, 0x4650, R14 ;  /* 0x0000465006067824 */ /* 0x000fe200078e020e */
[----:B------:R-:W-:Y:S01]  /*3b80*/  LOP3.LUT R18, R49, 0x2d1f6b07, RZ, 0x3c, !PT ;  /* 0x2d1f6b0731127812 */ /* 0x000fe200078e3cff */
[----:B------:R-:W-:Y:S01]  /*3b90*/  VIADD R45, R7, 0x4e5e0000 ;  /* 0x4e5e0000072d7836 */ /* 0x000fe20000000000 */
[----:B------:R-:W-:Y:S01]  /*3ba0*/  LOP3.LUT R22, R49, 0x7fa81a1d, RZ, 0x3c, !PT ;  /* 0x7fa81a1d31167812 */ /* 0x000fe200078e3cff */
[C---:B------:R-:W-:Y:S01]  /*3bb0*/  VIADD R7, R6.reuse, 0x43a40000 ;  /* 0x43a4000006077836 */ /* 0x040fe20000000000 */
[----:B---3--:R-:W-:Y:S01]  /*3bc0*/  LOP3.LUT R8, R6, 0xffff, RZ, 0xc0, !PT ;  /* 0x0000ffff06087812 */ /* 0x008fe200078ec0ff */
[----:B------:R-:W3:Y:S01]  /*3bd0*/  LDL.128 R232, [R1+0x310] ;  /* 0x0003100001e87983 */ /* 0x000ee20000100c00 */
[----:B------:R-:W-:-:S02]  /*3be0*/  SHF.R.U32.HI R9, RZ, 0x10, R6 ;  /* 0x00000010ff097819 */ /* 0x000fc40000011606 */
[----:B------:R-:W-:Y:S01]  /*3bf0*/  LOP3.LUT R10, R45, 0x6be7c3ed, RZ, 0x3c, !PT ;  /* 0x6be7c3ed2d0a7812 */ /* 0x000fe200078e3cff */
[----:B------:R0:W5:Y:S01]  /*3c00*/  LDL.128 R92, [R1+0x680] ;  /* 0x00068000015c7983 */ /* 0x0001620000100c00 */
[----:B------:R-:W-:Y:S01]  /*3c10*/  LOP3.LUT R11, R7, 0x765ff2a6, RZ, 0x3c, !PT ;  /* 0x765ff2a6070b7812 */ /* 0x000fe200078e3cff */
[----:B------:R-:W-:Y:S01]  /*3c20*/  IMAD R44, R8, 0x4650, R9 ;  /* 0x00004650082c7824 */ /* 0x000fe200078e0209 */
[----:B------:R-:W-:Y:S01]  /*3c30*/  LOP3.LUT R8, R2, 0xd287b0db, RZ, 0x3c, !PT ;  /* 0xd287b0db02087812 */ /* 0x000fe200078e3cff */
[----:B------:R0:W5:Y:S01]  /*3c40*/  LDL.128 R88, [R1+0x700] ;  /* 0x0007000001587983 */ /* 0x0001620000100c00 */
[----:B------:R-:W-:Y:S02]  /*3c50*/  LOP3.LUT R9, R47, 0xbb40ce78, RZ, 0x3c, !PT ;  /* 0xbb40ce782f097812 */ /* 0x000fe400078e3cff */
        /* <DEDUP_REMOVED lines=9> */
[----:B------:R-:W-:Y:S01]  /*3cf0*/  LOP3.LUT R35, R48, 0xd1530b6d, RZ, 0x3c, !PT ;  /* 0xd1530b6d30237812 */ /* 0x000fe200078e3cff */
[----:B------:R1:W-:Y:S01]  /*3d00*/  STL.128 [R1+0x320], R8 ;  /* 0x0003200801007387 */ /* 0x0003e20000100c00 */
[----:B------:R-:W-:-:S02]  /*3d10*/  LOP3.LUT R6, R44, 0xffff, RZ, 0xc0, !PT ;  /* 0x0000ffff2c067812 */ /* 0x000fc400078ec0ff */
[----:B------:R-:W-:Y:S01]  /*3d20*/  LOP3.LUT R40, R50, 0x2c63f1df, RZ, 0x3c, !PT ;  /* 0x2c63f1df32287812 */ /* 0x000fe200078e3cff */
[----:B------:R0:W-:Y:S01]  /*3d30*/  STL.128 [R1+0x610], R16 ;  /* 0x0006101001007387 */ /* 0x0001e20000100c00 */
[C---:B------:R-:W-:Y:S02]  /*3d40*/  LOP3.LUT R42, R49.reuse, 0xcbbaa172, RZ, 0x3c, !PT ;  /* 0xcbbaa172312a7812 */ /* 0x040fe400078e3cff */
[----:B------:R-:W-:Y:S01]  /*3d50*/  LOP3.LUT R43, R48, 0xed566798, RZ, 0x3c, !PT ;  /* 0xed566798302b7812 */ /* 0x000fe200078e3cff */
[----:B------:R0:W-:Y:S01]  /*3d60*/  STL.128 [R1+0x690], R20 ;  /* 0x0006901401007387 */ /* 0x0001e20000100c00 */
[----:B------:R-:W-:Y:S02]  /*3d70*/  LOP3.LUT R28, R50, 0xe8fbb130, RZ, 0x3c, !PT ;  /* 0xe8fbb130321c7812 */ /* 0x000fe400078e3cff */
[----:B------:R-:W-:Y:S01]  /*3d80*/  LOP3.LUT R30, R49, 0x43778f65, RZ, 0x3c, !PT ;  /* 0x43778f65311e7812 */ /* 0x000fe200078e3cff */
[----:B------:R0:W-:Y:S01]  /*3d90*/  STL.128 [R1+0x710], R24 ;  /* 0x0007101801007387 */ /* 0x0001e20000100c00 */
[----:B------:R-:W-:-:S02]  /*3da0*/  LOP3.LUT R31, R48, 0x342ca939, RZ, 0x3c, !PT ;  /* 0x342ca939301f7812 */ /* 0x000fc400078e3cff */
[----:B-1----:R-:W-:Y:S01]  /*3db0*/  SHF.R.U32.HI R9, RZ, 0x10, R44 ;  /* 0x00000010ff097819 */ /* 0x002fe2000001162c */
[----:B------:R-:W-:Y:S01]  /*3dc0*/  STL.128 [R1+0x810], R32 ;  /* 0x0008102001007387 */ /* 0x000fe20000100c00 */
[C---:B------:R-:W-:Y:S02]  /*3dd0*/  LOP3.LUT R12, R2.reuse, 0x37dc1fc7, RZ, 0x3c, !PT ;  /* 0x37dc1fc7020c7812 */ /* 0x040fe400078e3cff */
[C---:B0-----:R-:W-:Y:S01]  /*3de0*/  LOP3.LUT R16, R2.reuse, 0x82bcaeca, RZ, 0x3c, !PT ;  /* 0x82bcaeca02107812 */ /* 0x041fe200078e3cff */
[----:B------:R0:W-:Y:S01]  /*3df0*/  STL [R1+0xde4], R14 ;  /* 0x000de40e01007387 */ /* 0x0001e20000100800 */
[----:B------:R-:W-:Y:S02]  /*3e00*/  LOP3.LUT R13, R47, 0x15b60a9, RZ, 0x3c, !PT ;  /* 0x015b60a92f0d7812 */ /* 0x000fe400078e3cff */
[----:B------:R-:W-:Y:S02]  /*3e10*/  LOP3.LUT R20, R2, 0x211c6f34, RZ, 0x3c, !PT ;  /* 0x211c6f3402147812 */ /* 0x000fe400078e3cff */
[----:B------:R-:W-:-:S02]  /*3e20*/  LOP3.LUT R15, R7, 0x894b143b, RZ, 0x3c, !PT ;  /* 0x894b143b070f7812 */ /* 0x000fc400078e3cff */
[----:B------:R-:W-:Y:S02]  /*3e30*/  LOP3.LUT R36, R2, 0xf4bd8197, RZ, 0x3c, !PT ;  /* 0xf4bd819702247812 */ /* 0x000fe400078e3cff */
[C---:B------:R-:W-:Y:S02]  /*3e40*/  LOP3.LUT R37, R47.reuse, 0xdd503aa9, RZ, 0x3c, !PT ;  /* 0xdd503aa92f257812 */ /* 0x040fe400078e3cff */
[----:B------:R-:W-:Y:S02]  /*3e50*/  LOP3.LUT R17, R47, 0x47ae9045, RZ, 0x3c, !PT ;  /* 0x47ae90452f117812 */ /* 0x000fe400078e3cff */
[----:B------:R-:W-:Y:S02]  /*3e60*/  LOP3.LUT R18, R45, 0x24395cdd, RZ, 0x3c, !PT ;  /* 0x24395cdd2d127812 */ /* 0x000fe400078e3cff */
[----:B------:R-:W-:Y:S02]  /*3e70*/  LOP3.LUT R19, R7, 0x9136648e, RZ, 0x3c, !PT ;  /* 0x9136648e07137812 */ /* 0x000fe400078e3cff */
[----:B------:R-:W-:-:S02]  /*3e80*/  LOP3.LUT R38, R45, 0x35b3df63, RZ, 0x3c, !PT ;  /* 0x35b3df632d267812 */ /* 0x000fc400078e3cff */
[----:B------:R-:W-:Y:S01]  /*3e90*/  LOP3.LUT R39, R7, 0x59d82e44, RZ, 0x3c, !PT ;  /* 0x59d82e4407277812 */ /* 0x000fe200078e3cff */
[----:B------:R1:W-:Y:S01]  /*3ea0*/  STL.128 [R1+0x490], R40 ;  /* 0x0004902801007387 */ /* 0x0003e20000100c00 */
[----:B------:R-:W-:Y:S02]  /*3eb0*/  LOP3.LUT R24, R2, 0x5be0bef9, RZ, 0x3c, !PT ;  /* 0x5be0bef902187812 */ /* 0x000fe400078e3cff */
[C---:B------:R-:W-:Y:S01]  /*3ec0*/  LOP3.LUT R21, R47.reuse, 0x77c8491d, RZ, 0x3c, !PT ;  /* 0x77c8491d2f157812 */ /* 0x040fe200078e3cff */
[----:B------:R-:W-:Y:S01]  /*3ed0*/  VIADD R226, R44, 0x2a790000 ;  /* 0x2a7900002ce27836 */ /* 0x000fe20000000000 */
[----:B------:R-:W-:Y:S01]  /*3ee0*/  LOP3.LUT R25, R47, 0xea9a5886, RZ, 0x3c, !PT ;  /* 0xea9a58862f197812 */ /* 0x000fe200078e3cff */
[----:B------:R-:W-:Y:S01]  /*3ef0*/  STL [R1+0xda0], R47 ;  /* 0x000da02f01007387 */ /* 0x000fe20000100800 */
[C---:B0-----:R-:W-:Y:S02]  /*3f00*/  LOP3.LUT R14, R45.reuse, 0xb5988a6f, RZ, 0x3c, !PT ;  /* 0xb5988a6f2d0e7812 */ /* 0x041fe400078e3cff */
[C---:B------:R-:W-:Y:S01]  /*3f10*/  LOP3.LUT R22, R45.reuse, 0xa49a7ce5, RZ, 0x3c, !PT ;  /* 0xa49a7ce52d167812 */ /* 0x040fe200078e3cff */
[----:B------:R-:W-:Y:S01]  /*3f20*/  STL [R1+0xd9c], R45 ;  /* 0x000d9c2d01007387 */ /* 0x000fe20000100800 */
[----:B------:R-:W-:-:S02]  /*3f30*/  LOP3.LUT R26, R45, 0xfb7b1ebd, RZ, 0x3c, !PT ;  /* 0xfb7b1ebd2d1a7812 */ /* 0x000fc400078e3cff */
[C---:B------:R-:W-:Y:S01]  /*3f40*/  LOP3.LUT R23, R7.reuse, 0x269e7580, RZ, 0x3c, !PT ;  /* 0x269e758007177812 */ /* 0x040fe200078e3cff */
[----:B------:R-:W4:Y:S01]  /*3f50*/  LDL.128 R48, [R1+0x3d0] ;  /* 0x0003d00001307983 */ /* 0x000f220000100c00 */
[----:B------:R-:W-:Y:S02]  /*3f60*/  LOP3.LUT R27, R7, 0xf4c3855d, RZ, 0x3c, !PT ;  /* 0xf4c3855d071b7812 */ /* 0x000fe400078e3cff */
[----:B------:R-:W-:Y:S01]  /*3f70*/  LOP3.LUT R32, R2, 0xf8f78809, RZ, 0x3c, !PT ;  /* 0xf8f7880902207812 */ /* 0x000fe200078e3cff */
[----:B------:R-:W-:Y:S01]  /*3f80*/  STL.128 [R1+0xc50], R228 ;  /* 0x000c50e401007387 */ /* 0x000fe20000100c00 */
[----:B------:R-:W-:Y:S02]  /*3f90*/  LOP3.LUT R33, R47, 0x8e6fcd3f, RZ, 0x3c, !PT ;  /* 0x8e6fcd3f2f217812 */ /* 0x000fe400078e3cff */
[----:B------:R-:W-:Y:S01]  /*3fa0*/  LOP3.LUT R34, R45, 0x494e5641, RZ, 0x3c, !PT ;  /* 0x494e56412d227812 */ /* 0x000fe200078e3cff */
[----:B------:R0:W5:Y:S01]  /*3fb0*/  LDL.128 R72, [R1+0x610] ;  /* 0x0006100001487983 */ /* 0x0001620000100c00 */
[----:B------:R-:W-:Y:S01]  /*3fc0*/  LOP3.LUT R35, R7, 0xa94aea08, RZ, 0x3c, !PT ;  /* 0xa94aea0807237812 */ /* 0x000fe200078e3cff */
[----:B------:R-:W-:Y:S01]  /*3fd0*/  IMAD R6, R6, 0x4650, R9 ;  /* 0x0000465006067824 */ /* 0x000fe200078e0209 */
[C---:B-1----:R-:W-:Y:S01]  /*3fe0*/  LOP3.LUT R40, R2.reuse, 0x2cf14e09, RZ, 0x3c, !PT ;  /* 0x2cf14e0902287812 */ /* 0x042fe200078e3cff */
[----:B------:R1:W-:Y:S01]  /*3ff0*/  STL.128 [R1+0x790], R28 ;  /* 0x0007901c01007387 */ /* 0x0003e20000100c00 */
[----:B------:R-:W-:-:S03]  /*4000*/  LOP3.LUT R8, R2, 0x9e355b0b, RZ, 0x3c, !PT ;  /* 0x9e355b0b02087812 */ /* 0x000fc600078e3cff */
[----:B------:R0:W-:Y:S01]  /*4010*/  STL.128 [R1+0x120], R12 ;  /* 0x0001200c01007387 */ /* 0x0001e20000100c00 */
[----:B------:R-:W-:-:S03]  /*4020*/  SHF.R.U32.HI R46, RZ, 0x10, R6 ;  /* 0x00000010ff2e7819 */ /* 0x000fc60000011606 */
[----:B------:R0:W-:Y:S04]  /*4030*/  STL.128 [R1+0x1a0], R16 ;  /* 0x0001a01001007387 */ /* 0x0001e80000100c00 */
[----:B------:R0:W-:Y:S04]  /*4040*/  STL.128 [R1+0x220], R20 ;  /* 0x0002201401007387 */ /* 0x0001e80000100c00 */
[----:B------:R0:W-:Y:S01]  /*4050*/  STL.128 [R1+0x2a0], R24 ;  /* 0x0002a01801007387 */ /* 0x0001e20000100c00 */
[----:B-1----:R-:W-:-:S03]  /*4060*/  LOP3.LUT R28, R2, 0x98a23475, RZ, 0x3c, !PT ;  /* 0x98a23475021c7812 */ /* 0x002fc600078e3cff */
[----:B------:R1:W-:Y:S01]  /*4070*/  STL.128 [R1+0x420], R32 ;  /* 0x0004202001007387 */ /* 0x0003e20000100c00 */
[C---:B0-----:R-:W-:Y:S02]  /*4080*/  LOP3.LUT R12, R2.reuse, 0x2de51c2e, RZ, 0x3c, !PT ;  /* 0x2de51c2e020c7812 */ /* 0x041fe400078e3cff */
[----:B------:R-:W-:Y:S01]  /*4090*/  LOP3.LUT R13, R47, 0x27dacd9c, RZ, 0x3c, !PT ;  /* 0x27dacd9c2f0d7812 */ /* 0x000fe200078e3cff */
[----:B------:R0:W-:Y:S01]  /*40a0*/  STL.128 [R1+0x4a0], R36 ;  /* 0x0004a02401007387 */ /* 0x0001e20000100c00 */
[----:B------:R-:W-:Y:S02]  /*40b0*/  LOP3.LUT R16, R2, 0xeb952cff, RZ, 0x3c, !PT ;  /* 0xeb952cff02107812 */ /* 0x000fe400078e3cff */
[----:B------:R-:W-:Y:S02]  /*40c0*/  LOP3.LUT R14, R45, 0xf5f9d49a, RZ, 0x3c, !PT ;  /* 0xf5f9d49a2d0e7812 */ /* 0x000fe400078e3cff */
[C---:B------:R-:W-:Y:S02]  /*40d0*/  LOP3.LUT R15, R7.reuse, 0x845f39b3, RZ, 0x3c, !PT ;  /* 0x845f39b3070f7812 */ /* 0x040fe400078e3cff */
[----:B------:R-:W-:-:S02]  /*40e0*/  LOP3.LUT R31, R7, 0xe48dc35e, RZ, 0x3c, !PT ;  /* 0xe48dc35e071f7812 */ /* 0x000fc400078e3cff */
[C---:B------:R-:W-:Y:S02]  /*40f0*/  LOP3.LUT R43, R7.reuse, 0x36d0f115, RZ, 0x3c, !PT ;  /* 0x36d0f115072b7812 */ /* 0x040fe400078e3cff */
[----:B------:R-:W-:Y:S01]  /*4100*/  LOP3.LUT R11, R7, 0x6c537a03, RZ, 0x3c, !PT ;  /* 0x6c537a03070b7812 */ /* 0x000fe200078e3cff */
[----:B------:R-:W-:Y:S01]  /*4110*/  VIADD R225, R6, 0xa1c90000 ;  /* 0xa1c9000006e17836 */ /* 0x000fe20000000000 */
[----:B------:R-:W-:Y:S02]  /*4120*/  LOP3.LUT R20, R2, 0x86efafaa, RZ, 0x3c, !PT ;  /* 0x86efafaa02147812 */ /* 0x000fe400078e3cff */
[----:B------:R-:W-:Y:S02]  /*4130*/  LOP3.LUT R9, R47, 0xbcc28023, RZ, 0x3c, !PT ;  /* 0xbcc280232f097812 */ /* 0x000fe400078e3cff */
[----:B------:R-:W-:Y:S02]  /*4140*/  LOP3.LUT R10, R45, 0xfb949df8, RZ, 0x3c, !PT ;  /* 0xfb949df82d0a7812 */ /* 0x000fe400078e3cff */
[----:B------:R-:W-:-:S02]  /*4150*/  LOP3.LUT R29, R47, 0x5670f7be, RZ, 0x3c, !PT ;  /* 0x5670f7be2f1d7812 */ /* 0x000fc400078e3cff */
[----:B------:R-:W-:Y:S02]  /*4160*/  LOP3.LUT R30, R45, 0xdc1bf18f, RZ, 0x3c, !PT ;  /* 0xdc1bf18f2d1e7812 */ /* 0x000fe400078e3cff */
[----:B------:R-:W-:Y:S02]  /*4170*/  LOP3.LUT R41, R47, 0xcff8b3ed, RZ, 0x3c, !PT ;  /* 0xcff8b3ed2f297812 */ /* 0x000fe400078e3cff */
[----:B------:R-:W-:Y:S01]  /*4180*/  LOP3.LUT R42, R45, 0x99a1cd11, RZ, 0x3c, !PT ;  /* 0x99a1cd112d2a7812 */ /* 0x000fe200078e3cff */
[----:B------:R-:W-:Y:S01]  /*4190*/  STL [R1+0xde0], R46 ;  /* 0x000de02e01007387 */ /* 0x000fe20000100800 */
[C---:B------:R-:W-:Y:S02]  /*41a0*/  LOP3.LUT R24, R2.reuse, 0xa56d4ae4, RZ, 0x3c, !PT ;  /* 0xa56d4ae402187812 */ /* 0x040fe400078e3cff */
[C---:B-1----:R-:W-:Y:S01]  /*41b0*/  LOP3.LUT R32, R2.reuse, 0xb6c688b8, RZ, 0x3c, !PT ;  /* 0xb6c688b802207812 */ /* 0x042fe200078e3cff */
[----:B------:R-:W3:Y:S01]  /*41c0*/  LDL.128 R228, [R1+0x1a0] ;  /* 0x0001a00001e47983 */ /* 0x000ee20000100c00 */
[----:B0-----:R-:W-:-:S02]  /*41d0*/  LOP3.LUT R36, R2, 0x5cfd65d3, RZ, 0x3c, !PT ;  /* 0x5cfd65d302247812 */ /* 0x001fc400078e3cff */
[----:B------:R-:W-:Y:S01]  /*41e0*/  LOP3.LUT R2, R6, 0xffff, RZ, 0xc0, !PT ;  /* 0x0000ffff06027812 */ /* 0x000fe200078ec0ff */
[----:B------:R0:W-:Y:S01]  /*41f0*/  STL.128 [R1+0x5a0], R12 ;  /* 0x0005a00c01007387 */ /* 0x0001e20000100c00 */
[C---:B------:R-:W-:Y:S02]  /*4200*/  LOP3.LUT R19, R7.reuse, 0x8ef7adae, RZ, 0x3c, !PT ;  /* 0x8ef7adae07137812 */ /* 0x040fe400078e3cff */
[C---:B------:R-:W-:Y:S02]  /*4210*/  LOP3.LUT R23, R7.reuse, 0x526a5483, RZ, 0x3c, !PT ;  /* 0x526a548307177812 */ /* 0x040fe400078e3cff */
[C---:B------:R-:W-:Y:S02]  /*4220*/  LOP3.LUT R27, R7.reuse, 0xc2804888, RZ, 0x3c, !PT ;  /* 0xc2804888071b7812 */ /* 0x040fe400078e3cff */
[C---:B------:R-:W-:Y:S02]  /*4230*/  LOP3.LUT R35, R7.reuse, 0xd6b6136a, RZ, 0x3c, !PT ;  /* 0xd6b6136a07237812 */ /* 0x040fe400078e3cff */
[----:B------:R-:W-:Y:S01]  /*4240*/  LOP3.LUT R39, R7, 0x7ec63d17, RZ, 0x3c, !PT ;  /* 0x7ec63d1707277812 */ /* 0x000fe200078e3cff */
[----:B0-----:R-:W-:-:S05]  /*4250*/  IMAD R14, R2, 0x4650, R46 ;  /* 0x00004650020e7824 */ /* 0x001fca00078e022e */
[C---:B------:R-:W-:Y:S02]  /*4260*/  LOP3.LUT R2, R14.reuse, 0xffff, RZ, 0xc0, !PT ;  /* 0x0000ffff0e027812 */ /* 0x040fe400078ec0ff */
[----:B------:R-:W-:Y:S01]  /*4270*/  SHF.R.U32.HI R7, RZ, 0x10, R14 ;  /* 0x00000010ff077819 */ /* 0x000fe2000001160e */
[----:B------:R-:W-:-:S04]  /*4280*/  VIADD R6, R14, 0x83660000 ;  /* 0x836600000e067836 */ /* 0x000fc80000000000 */
[----:B------:R-:W-:-:S04]  /*4290*/  IMAD R2, R2, 0x4650, R7 ;  /* 0x0000465002027824 */ /* 0x000fc800078e0207 */
[----:B------:R-:W-:Y:S01]  /*42a0*/  VIADD R224, R2, 0xa0190000 ;  /* 0xa019000002e07836 */ /* 0x000fe20000000000 */
[----:B------:R-:W-:Y:S02]  /*42b0*/  LOP3.LUT R12, R226, 0x7c822f75, RZ, 0x3c, !PT ;  /* 0x7c822f75e20c7812 */ /* 0x000fe400078e3cff */
[----:B------:R-:W-:Y:S02]  /*42c0*/  LOP3.LUT R13, R225, 0xf96a50ad, RZ, 0x3c, !PT ;  /* 0xf96a50ade10d7812 */ /* 0x000fe400078e3cff */
[----:B------:R-:W-:Y:S02]  /*42d0*/  LOP3.LUT R14, R6, 0x43a90291, RZ, 0x3c, !PT ;  /* 0x43a90291060e7812 */ /* 0x000fe400078e3cff */
[----:B------:R-:W-:Y:S01]  /*42e0*/  LOP3.LUT R15, R224, 0x9522f8a6, RZ, 0x3c, !PT ;  /* 0x9522f8a6e00f7812 */ /* 0x000fe200078e3cff */
[----:B------:R0:W-:Y:S04]  /*42f0*/  STL.128 [R1+0x8a0], R8 ;  /* 0x0008a00801007387 */ /* 0x0001e80000100c00 */
[----:B------:R1:W-:Y:S01]  /*4300*/  STL.128 [R1+0x130], R12 ;  /* 0x0001300c01007387 */ /* 0x0003e20000100c00 */
[----:B0-----:R-:W-:-:S02]  /*4310*/  LOP3.LUT R8, R226, 0xef3c3f6, RZ, 0x3c, !PT ;  /* 0x0ef3c3f6e2087812 */ /* 0x001fc400078e3cff */
[C---:B------:R-:W-:Y:S02]  /*4320*/  LOP3.LUT R9, R225.reuse, 0x403a4c55, RZ, 0x3c, !PT ;  /* 0x403a4c55e1097812 */ /* 0x040fe400078e3cff */
[----:B------:R-:W-:Y:S02]  /*4330*/  LOP3.LUT R10, R6, 0x5267f86, RZ, 0x3c, !PT ;  /* 0x05267f86060a7812 */ /* 0x000fe400078e3cff */
[----:B------:R-:W-:Y:S02]  /*4340*/  LOP3.LUT R11, R224, 0xfbde85e9, RZ, 0x3c, !PT ;  /* 0xfbde85e9e00b7812 */ /* 0x000fe400078e3cff */
[----:B-1----:R-:W-:Y:S02]  /*4350*/  LOP3.LUT R12, R226, 0x6ca5ca27, RZ, 0x3c, !PT ;  /* 0x6ca5ca27e20c7812 */ /* 0x002fe400078e3cff */
[----:B------:R-:W-:Y:S02]  /*4360*/  LOP3.LUT R13, R225, 0xbc35b701, RZ, 0x3c, !PT ;  /* 0xbc35b701e10d7812 */ /* 0x000fe400078e3cff */
[----:B------:R-:W-:-:S02]  /*4370*/  LOP3.LUT R14, R6, 0xf5dd01cf, RZ, 0x3c, !PT ;  /* 0xf5dd01cf060e7812 */ /* 0x000fc400078e3cff */
[----:B------:R-:W-:Y:S01]  /*4380*/  LOP3.LUT R15, R224, 0xc2ca3b3e, RZ, 0x3c, !PT ;  /* 0xc2ca3b3ee00f7812 */ /* 0x000fe200078e3cff */
[----:B------:R0:W-:Y:S04]  /*4390*/  STL.128 [R1+0x3b0], R8 ;  /* 0x0003b00801007387 */ /* 0x0001e80000100c00 */
[----:B------:R1:W-:Y:S04]  /*43a0*/  STL.128 [R1+0x630], R12 ;  /* 0x0006300c01007387 */ /* 0x0003e80000100c00 */
[----:B0-----:R-:W2:Y:S04]  /*43b0*/  LDL.128 R8, [R1+0x250] ;  /* 0x0002500001087983 */ /* 0x001ea80000100c00 */
[----:B-1----:R-:W4:Y:S01]  /*43c0*/  LDL.128 R12, [R1+0x1d0] ;  /* 0x0001d000010c7983 */ /* 0x002f220000100c00 */
[----:B------:R-:W-:-:S02]  /*43d0*/  LOP3.LUT R17, R47, 0xbdb89edc, RZ, 0x3c, !PT ;  /* 0xbdb89edc2f117812 */ /* 0x000fc400078e3cff */
[C---:B------:R-:W-:Y:S02]  /*43e0*/  LOP3.LUT R21, R47.reuse, 0x4892796d, RZ, 0x3c, !PT ;  /* 0x4892796d2f157812 */ /* 0x040fe400078e3cff */
[----:B------:R-:W-:Y:S02]  /*43f0*/  LOP3.LUT R25, R47, 0xd7850150, RZ, 0x3c, !PT ;  /* 0xd78501502f197812 */ /* 0x000fe400078e3cff */
[C---:B------:R-:W-:Y:S02]  /*4400*/  LOP3.LUT R18, R45.reuse, 0x2ec07365, RZ, 0x3c, !PT ;  /* 0x2ec073652d127812 */ /* 0x040fe400078e3cff */
[C---:B------:R-:W-:Y:S02]  /*4410*/  LOP3.LUT R22, R45.reuse, 0x85c7d3, RZ, 0x3c, !PT ;  /* 0x0085c7d32d167812 */ /* 0x040fe400078e3cff */
[----:B------:R-:W-:Y:S01]  /*4420*/  LOP3.LUT R26, R45, 0x79261c37, RZ, 0x3c, !PT ;  /* 0x79261c372d1a7812 */ /* 0x000fe200078e3cff */
[----:B------:R0:W-:Y:S04]  /*4430*/  STL.128 [R1+0x620], R16 ;  /* 0x0006201001007387 */ /* 0x0001e80000100c00 */
[----:B------:R1:W-:Y:S04]  /*4440*/  STL.128 [R1+0x6a0], R20 ;  /* 0x0006a01401007387 */ /* 0x0003e80000100c00 */
[----:B------:R1:W-:Y:S01]  /*4450*/  STL.128 [R1+0x720], R24 ;  /* 0x0007201801007387 */ /* 0x0003e20000100c00 */
[----:B0-----:R-:W-:-:S02]  /*4460*/  LOP3.LUT R16, R226, 0xb615d7ce, RZ, 0x3c, !PT ;  /* 0xb615d7cee2107812 */ /* 0x001fc400078e3cff */
[C---:B------:R-:W-:Y:S02]  /*4470*/  LOP3.LUT R17, R225.reuse, 0x6f66239b, RZ, 0x3c, !PT ;  /* 0x6f66239be1117812 */ /* 0x040fe400078e3cff */
[C---:B-1----:R-:W-:Y:S02]  /*4480*/  LOP3.LUT R20, R226.reuse, 0x443e300f, RZ, 0x3c, !PT ;  /* 0x443e300fe2147812 */ /* 0x042fe400078e3cff */
[C---:B------:R-:W-:Y:S02]  /*4490*/  LOP3.LUT R21, R225.reuse, 0xe1496c12, RZ, 0x3c, !PT ;  /* 0xe1496c12e1157812 */ /* 0x040fe400078e3cff */
[----:B------:R-:W-:Y:S02]  /*44a0*/  LOP3.LUT R24, R226, 0xcf8976e9, RZ, 0x3c, !PT ;  /* 0xcf8976e9e2187812 */ /* 0x000fe400078e3cff */
[----:B------:R-:W-:Y:S02]  /*44b0*/  LOP3.LUT R25, R225, 0xf8f1c3e4, RZ, 0x3c, !PT ;  /* 0xf8f1c3e4e1197812 */ /* 0x000fe400078e3cff */
        /* <DEDUP_REMOVED lines=23> */
[----:B------:R1:W-:Y:S04]  /*4630*/  STL.128 [R1+0x7b0], R24 ;  /* 0x0007b01801007387 */ /* 0x0003e80000100c00 */
[----:B0-----:R-:W3:Y:S04]  /*4640*/  LDL.128 R16, [R1+0x560] ;  /* 0x0005600001107983 */ /* 0x001ee80000100c00 */
[----:B-1----:R-:W3:Y:S04]  /*4650*/  LDL.128 R20, [R1+0x4e0] ;  /* 0x0004e00001147983 */ /* 0x002ee80000100c00 */
[----:B------:R-:W3:Y:S04]  /*4660*/  LDL.128 R24, [R1+0x460] ;  /* 0x0004600001187983 */ /* 0x000ee80000100c00 */
[----:B--2---:R0:W-:Y:S04]  /*4670*/  STL.128 [R1+0xa30], R8 ;  /* 0x000a300801007387 */ /* 0x0041e80000100c00 */
[----:B----4-:R1:W-:Y:S04]  /*4680*/  STL.128 [R1+0xaa0], R12 ;  /* 0x000aa00c01007387 */ /* 0x0103e80000100c00 */
[----:B0-----:R-:W2:Y:S04]  /*4690*/  LDL.128 R8, [R1+0x1f0] ;  /* 0x0001f00001087983 */ /* 0x001ea80000100c00 */
[----:B-1----:R-:W4:Y:S01]  /*46a0*/  LDL.128 R12, [R1+0x170] ;  /* 0x00017000010c7983 */ /* 0x002f220000100c00 */
[----:B------:R-:W-:-:S02]  /*46b0*/  LOP3.LUT R33, R47, 0xa369a606, RZ, 0x3c, !PT ;  /* 0xa369a6062f217812 */ /* 0x000fc400078e3cff */
[----:B------:R-:W-:Y:S01]  /*46c0*/  LOP3.LUT R37, R47, 0x60611d2, RZ, 0x3c, !PT ;  /* 0x060611d22f257812 */ /* 0x000fe200078e3cff */
[----:B------:R0:W-:Y:S01]  /*46d0*/  STL.128 [R1+0x3a0], R28 ;  /* 0x0003a01c01007387 */ /* 0x0001e20000100c00 */
[C---:B------:R-:W-:Y:S02]  /*46e0*/  LOP3.LUT R34, R45.reuse, 0xcd49f481, RZ, 0x3c, !PT ;  /* 0xcd49f4812d227812 */ /* 0x040fe400078e3cff */
[----:B------:R-:W-:Y:S01]  /*46f0*/  LOP3.LUT R38, R45, 0xb2718f96, RZ, 0x3c, !PT ;  /* 0xb2718f962d267812 */ /* 0x000fe200078e3cff */
[----:B------:R-:W-:Y:S01]  /*4700*/  STL.128 [R1+0x520], R40 ;  /* 0x0005202801007387 */ /* 0x000fe20000100c00 */
[----:B------:R-:W-:Y:S02]  /*4710*/  LOP3.LUT R44, R226, 0xc0151611, RZ, 0x3c, !PT ;  /* 0xc0151611e22c7812 */ /* 0x000fe400078e3cff */
[----:B------:R-:W-:Y:S01]  /*4720*/  LOP3.LUT R45, R225, 0xbf855151, RZ, 0x3c, !PT ;  /* 0xbf855151e12d7812 */ /* 0x000fe200078e3cff */
[----:B------:R1:W-:Y:S01]  /*4730*/  STL.128 [R1+0x7a0], R32 ;  /* 0x0007a02001007387 */ /* 0x0003e20000100c00 */
[----:B------:R-:W-:-:S02]  /*4740*/  LOP3.LUT R46, R6, 0x2ca9685b, RZ, 0x3c, !PT ;  /* 0x2ca9685b062e7812 */ /* 0x000fc400078e3cff */
[----:B0-----:R-:W-:Y:S02]  /*4750*/  LOP3.LUT R28, R226, 0x53156610, RZ, 0x3c, !PT ;  /* 0x53156610e21c7812 */ /* 0x001fe400078e3cff */
[C---:B------:R-:W-:Y:S02]  /*4760*/  LOP3.LUT R29, R225.reuse, 0xb8b2c864, RZ, 0x3c, !PT ;  /* 0xb8b2c864e11d7812 */ /* 0x040fe400078e3cff */
[----:B------:R-:W-:Y:S02]  /*4770*/  LOP3.LUT R30, R6, 0x7e20755b, RZ, 0x3c, !PT ;  /* 0x7e20755b061e7812 */ /* 0x000fe400078e3cff */
[----:B------:R-:W-:Y:S01]  /*4780*/  LOP3.LUT R31, R224, 0xe6353b18, RZ, 0x3c, !PT ;  /* 0xe6353b18e01f7812 */ /* 0x000fe200078e3cff */
[----:B------:R0:W-:Y:S01]  /*4790*/  STL.128 [R1+0x820], R36 ;  /* 0x0008202401007387 */ /* 0x0001e20000100c00 */
[C---:B-1----:R-:W-:Y:S02]  /*47a0*/  LOP3.LUT R32, R226.reuse, 0x14d9f188, RZ, 0x3c, !PT ;  /* 0x14d9f188e2207812 */ /* 0x042fe400078e3cff */
[----:B------:R-:W-:Y:S01]  /*47b0*/  LOP3.LUT R40, R226, 0xafff9b9c, RZ, 0x3c, !PT ;  /* 0xafff9b9ce2287812 */ /* 0x000fe200078e3cff */
[----:B------:R1:W-:Y:S01]  /*47c0*/  STL.128 [R1+0x330], R28 ;  /* 0x0003301c01007387 */ /* 0x0003e20000100c00 */
[----:B------:R-:W-:-:S02]  /*47d0*/  LOP3.LUT R33, R225, 0x244989a5, RZ, 0x3c, !PT ;  /* 0x244989a5e1217812 */ /* 0x000fc400078e3cff */
[----:B------:R-:W-:Y:S02]  /*47e0*/  LOP3.LUT R41, R225, 0x20c80875, RZ, 0x3c, !PT ;  /* 0x20c80875e1297812 */ /* 0x000fe400078e3cff */
[C---:B------:R-:W-:Y:S02]  /*47f0*/  LOP3.LUT R34, R6.reuse, 0xd1c53ed, RZ, 0x3c, !PT ;  /* 0x0d1c53ed06227812 */ /* 0x040fe400078e3cff */
[----:B------:R-:W-:Y:S02]  /*4800*/  LOP3.LUT R42, R6, 0x7de913a4, RZ, 0x3c, !PT ;  /* 0x7de913a4062a7812 */ /* 0x000fe400078e3cff */
[C---:B------:R-:W-:Y:S02]  /*4810*/  LOP3.LUT R35, R224.reuse, 0x4c733be1, RZ, 0x3c, !PT ;  /* 0x4c733be1e0237812 */ /* 0x040fe400078e3cff */
[----:B------:R-:W-:Y:S02]  /*4820*/  LOP3.LUT R43, R224, 0x8194964c, RZ, 0x3c, !PT ;  /* 0x8194964ce02b7812 */ /* 0x000fe400078e3cff */
[----:B0-----:R-:W-:-:S02]  /*4830*/  LOP3.LUT R36, R226, 0x91e59ed8, RZ, 0x3c, !PT ;  /* 0x91e59ed8e2247812 */ /* 0x001fc400078e3cff */
[C---:B------:R-:W-:Y:S02]  /*4840*/  LOP3.LUT R37, R225.reuse, 0x63db6f35, RZ, 0x3c, !PT ;  /* 0x63db6f35e1257812 */ /* 0x040fe400078e3cff */
[----:B------:R-:W-:Y:S02]  /*4850*/  LOP3.LUT R38, R6, 0x648965c8, RZ, 0x3c, !PT ;  /* 0x648965c806267812 */ /* 0x000fe400078e3cff */
[C---:B------:R-:W-:Y:S02]  /*4860*/  LOP3.LUT R39, R224.reuse, 0x1f1af755, RZ, 0x3c, !PT ;  /* 0x1f1af755e0277812 */ /* 0x040fe400078e3cff */
[----:B------:R-:W-:Y:S02]  /*4870*/  LOP3.LUT R47, R224, 0x1b48f2db, RZ, 0x3c, !PT ;  /* 0x1b48f2dbe02f7812 */ /* 0x000fe400078e3cff */
[----:B-1----:R-:W-:Y:S02]  /*4880*/  LOP3.LUT R28, R226, 0xf49b8a7e, RZ, 0x3c, !PT ;  /* 0xf49b8a7ee21c7812 */ /* 0x002fe400078e3cff */
[----:B------:R-:W-:-:S02]  /*4890*/  LOP3.LUT R29, R225, 0xa4c3221c, RZ, 0x3c, !PT ;  /* 0xa4c3221ce11d7812 */ /* 0x000fc400078e3cff */
[----:B------:R-:W-:Y:S02]  /*48a0*/  LOP3.LUT R30, R6, 0x82e497db, RZ, 0x3c, !PT ;  /* 0x82e497db061e7812 */ /* 0x000fe400078e3cff */
[----:B------:R-:W-:Y:S01]  /*48b0*/  LOP3.LUT R31, R224, 0xeda3089d, RZ, 0x3c, !PT ;  /* 0xeda3089de01f7812 */ /* 0x000fe200078e3cff */
[----:B------:R-:W-:Y:S04]  /*48c0*/  STL.128 [R1+0x430], R32 ;  /* 0x0004302001007387 */ /* 0x000fe80000100c00 */
[----:B------:R0:W-:Y:S04]  /*48d0*/  STL.128 [R1+0x4b0], R36 ;  /* 0x0004b02401007387 */ /* 0x0001e80000100c00 */
[----:B------:R1:W-:Y:S04]  /*48e0*/  STL.128 [R1+0x530], R40 ;  /* 0x0005302801007387 */ /* 0x0003e80000100c00 */
[----:B------:R1:W-:Y:S04]  /*48f0*/  STL.128 [R1+0x5b0], R44 ;  /* 0x0005b02c01007387 */ /* 0x0003e80000100c00 */
[----:B------:R3:W-:Y:S04]  /*4900*/  STL.128 [R1+0x830], R28 ;  /* 0x0008301c01007387 */ /* 0x0007e80000100c00 */
[----:B0-----:R-:W4:Y:S04]  /*4910*/  LDL.128 R36, [R1+0x550] ;  /* 0x0005500001247983 */ /* 0x001f280000100c00 */
[----:B-1----:R-:W4:Y:S04]  /*4920*/  LDL.128 R40, [R1+0x4d0] ;  /* 0x0004d00001287983 */ /* 0x002f280000100c00 */
[----:B------:R-:W4:Y:S04]  /*4930*/  LDL.128 R44, [R1+0x450] ;  /* 0x00045000012c7983 */ /* 0x000f280000100c00 */
[----:B---3--:R-:W-:Y:S04]  /*4940*/  STL.128 [R1+0xb20], R16 ;  /* 0x000b201001007387 */ /* 0x008fe80000100c00 */
[----:B------:R0:W-:Y:S04]  /*4950*/  STL.128 [R1+0xb90], R20 ;  /* 0x000b901401007387 */ /* 0x0001e80000100c00 */
[----:B------:R1:W-:Y:S04]  /*4960*/  STL.128 [R1+0xc00], R24 ;  /* 0x000c001801007387 */ /* 0x0003e80000100c00 */
[----:B------:R-:W3:Y:S04]  /*4970*/  LDL.128 R32, [R1+0x5d0] ;  /* 0x0005d00001207983 */ /* 0x000ee80000100c00 */
[----:B------:R-:W3:Y:S04]  /*4980*/  LDL.128 R28, [R1+0x3e0] ;  /* 0x0003e000011c7983 */ /* 0x000ee80000100c00 */
[----:B0-----:R-:W3:Y:S04]  /*4990*/  LDL.128 R20, [R1+0x500] ;  /* 0x0005000001147983 */ /* 0x001ee80000100c00 */
[----:B-1----:R-:W3:Y:S04]  /*49a0*/  LDL.128 R24, [R1+0x480] ;  /* 0x0004800001187983 */ /* 0x002ee80000100c00 */
[----:B------:R-:W3:Y:S04]  /*49b0*/  LDL.128 R16, [R1+0x580] ;  /* 0x0005800001107983 */ /* 0x000ee80000100c00 */
[----:B--2---:R0:W-:Y:S04]  /*49c0*/  STL.128 [R1+0xa80], R8 ;  /* 0x000a800801007387 */ /* 0x0041e80000100c00 */
[----:B----4-:R1:W-:Y:S04]  /*49d0*/  STL.128 [R1+0xaf0], R12 ;  /* 0x000af00c01007387 */ /* 0x0103e80000100c00 */
[----:B0-----:R-:W2:Y:S04]  /*49e0*/  LDL.128 R8, [R1+0x190] ;  /* 0x0001900001087983 */ /* 0x001ea80000100c00 */
[----:B-1----:R-:W4:Y:S04]  /*49f0*/  LDL.128 R12, [R1+0x110] ;  /* 0x00011000010c7983 */ /* 0x002f280000100c00 */
[----:B------:R0:W-:Y:S04]  /*4a00*/  STL.128 [R1+0xc80], R48 ;  /* 0x000c803001007387 */ /* 0x0001e80000100c00 */
[----:B0-----:R-:W4:Y:S04]  /*4a10*/  LDL.128 R48, [R1+0x370] ;  /* 0x0003700001307983 */ /* 0x001f280000100c00 */
[----:B------:R0:W-:Y:S04]  /*4a20*/  STL.128 [R1+0xb30], R36 ;  /* 0x000b302401007387 */ /* 0x0001e80000100c00 */
[----:B------:R1:W-:Y:S04]  /*4a30*/  STL.128 [R1+0xba0], R40 ;  /* 0x000ba02801007387 */ /* 0x0003e80000100c00 */
[----:B------:R3:W-:Y:S04]  /*4a40*/  STL.128 [R1+0xc10], R44 ;  /* 0x000c102c01007387 */ /* 0x0007e80000100c00 */
[----:B0-----:R-:W4:Y:S04]  /*4a50*/  LDL.128 R36, [R1+0x4f0] ;  /* 0x0004f00001247983 */ /* 0x001f280000100c00 */
[----:B-1----:R-:W4:Y:S04]  /*4a60*/  LDL.128 R40, [R1+0x470] ;  /* 0x0004700001287983 */ /* 0x002f280000100c00 */
[----:B---3--:R0:W-:Y:S04]  /*4a70*/  STL.128 [R1+0x900], R32 ;  /* 0x0009002001007387 */ /* 0x0081e80000100c00 */
[----:B------:R1:W-:Y:S04]  /*4a80*/  STL.128 [R1+0xc70], R28 ;  /* 0x000c701c01007387 */ /* 0x0003e80000100c00 */
[----:B------:R-:W-:Y:S04]  /*4a90*/  STL.128 [R1+0xb70], R20 ;  /* 0x000b701401007387 */ /* 0x000fe80000100c00 */
[----:B------:R3:W-:Y:S04]  /*4aa0*/  STL.128 [R1+0xbe0], R24 ;  /* 0x000be01801007387 */ /* 0x0007e80000100c00 */
[----:B------:R3:W-:Y:S04]  /*4ab0*/  STL.128 [R1+0x9b0], R16 ;  /* 0x0009b01001007387 */ /* 0x0007e80000100c00 */
[----:B------:R-:W4:Y:S04]  /*4ac0*/  LDL.128 R44, [R1+0x3f0] ;  /* 0x0003f000012c7983 */ /* 0x000f280000100c00 */
[----:B0-----:R-:W4:Y:S04]  /*4ad0*/  LDL.128 R32, [R1+0x570] ;  /* 0x0005700001207983 */ /* 0x001f280000100c00 */
[----:B-1----:R-:W4:Y:S04]  /*4ae0*/  LDL.128 R28, [R1+0x380] ;  /* 0x00038000011c7983 */ /* 0x002f280000100c00 */
[----:B---3--:R-:W3:Y:S04]  /*4af0*/  LDL.128 R24, [R1+0x220] ;  /* 0x0002200001187983 */ /* 0x008ee80000100c00 */
[----:B------:R-:W3:Y:S04]  /*4b00*/  LDL.128 R20, [R1+0x2a0] ;  /* 0x0002a00001147983 */ /* 0x000ee80000100c00 */
[----:B------:R-:W3:Y:S04]  /*4b10*/  LDL.128 R16, [R1+0x320] ;  /* 0x0003200001107983 */ /* 0x000ee80000100c00 */
[----:B--2---:R0:W-:Y:S04]  /*4b20*/  STL.128 [R1+0xad0], R8 ;  /* 0x000ad00801007387 */ /* 0x0041e80000100c00 */
[----:B----4-:R1:W-:Y:S04]  /*4b30*/  STL.128 [R1+0x950], R12 ;  /* 0x0009500c01007387 */ /* 0x0103e80000100c00 */
[----:B0-----:R-:W2:Y:S04]  /*4b40*/  LDL.128 R8, [R1+0x420] ;  /* 0x0004200001087983 */ /* 0x001ea80000100c00 */
[----:B-1----:R-:W4:Y:S04]  /*4b50*/  LDL.128 R12, [R1+0x3a0] ;  /* 0x0003a000010c7983 */ /* 0x002f280000100c00 */
[----:B------:R0:W-:Y:S04]  /*4b60*/  STL.128 [R1+0xa60], R248 ;  /* 0x000a60f801007387 */ /* 0x0001e80000100c00 */
[----:B------:R1:W-:Y:S04]  /*4b70*/  STL.128 [R1+0x9f0], R240 ;  /* 0x0009f0f001007387 */ /* 0x0003e80000100c00 */
[----:B------:R1:W-:Y:S04]  /*4b80*/  STL.128 [R1+0xd20], R232 ;  /* 0x000d20e801007387 */ /* 0x0003e80000100c00 */
[----:B------:R1:W-:Y:S04]  /*4b90*/  STL.128 [R1+0xac0], R228 ;  /* 0x000ac0e401007387 */ /* 0x0003e80000100c00 */
[----:B0-----:R-:W4:Y:S04]  /*4ba0*/  LDL.128 R248, [R1+0x4a0] ;  /* 0x0004a00001f87983 */ /* 0x001f280000100c00 */
[----:B-1----:R-:W4:Y:S04]  /*4bb0*/  LDL.128 R240, [R1+0x520] ;  /* 0x0005200001f07983 */ /* 0x002f280000100c00 */
[----:B------:R-:W4:Y:S04]  /*4bc0*/  LDL.128 R232, [R1+0x5a0] ;  /* 0x0005a00001e87983 */ /* 0x000f280000100c00 */
[----:B------:R-:W4:Y:S04]  /*4bd0*/  LDL.128 R228, [R1+0x130] ;  /* 0x0001300001e47983 */ /* 0x000f280000100c00 */
[----:B------:R0:W-:Y:S04]  /*4be0*/  STL.128 [R1+0xcd0], R48 ;  /* 0x000cd03001007387 */ /* 0x0001e80000100c00 */
[----:B0-----:R-:W4:Y:S04]  /*4bf0*/  LDL.128 R48, [R1+0x390] ;  /* 0x0003900001307983 */ /* 0x001f280000100c00 */
[----:B------:R0:W-:Y:S04]  /*4c00*/  STL.128 [R1+0xb80], R36 ;  /* 0x000b802401007387 */ /* 0x0001e80000100c00 */
[----:B------:R1:W-:Y:S04]  /*4c10*/  STL.128 [R1+0xbf0], R40 ;  /* 0x000bf02801007387 */ /* 0x0003e80000100c00 */
[----:B0-----:R-:W4:Y:S04]  /*4c20*/  LDL.128 R36, [R1+0x510] ;  /* 0x0005100001247983 */ /* 0x001f280000100c00 */
[----:B-1----:R-:W4:Y:S04]  /*4c30*/  LDL.128 R40, [R1+0x490] ;  /* 0x0004900001287983 */ /* 0x002f280000100c00 */
[----:B------:R0:W-:Y:S04]  /*4c40*/  STL.128 [R1+0xc60], R44 ;  /* 0x000c602c01007387 */ /* 0x0001e80000100c00 */
[----:B------:R1:W-:Y:S04]  /*4c50*/  STL.128 [R1+0x9c0], R32 ;  /* 0x0009c02001007387 */ /* 0x0003e80000100c00 */
[----:B------:R1:W-:Y:S04]  /*4c60*/  STL.128 [R1+0xcc0], R28 ;  /* 0x000cc01c01007387 */ /* 0x0003e80000100c00 */
[----:B---3--:R3:W-:Y:S04]  /*4c70*/  STL.128 [R1+0xa50], R24 ;  /* 0x000a501801007387 */ /* 0x0087e80000100c00 */
[----:B------:R3:W-:Y:S04]  /*4c80*/  STL.128 [R1+0x9e0], R20 ;  /* 0x0009e01401007387 */ /* 0x0007e80000100c00 */
[----:B------:R3:W-:Y:S04]  /*4c90*/  STL.128 [R1+0xd10], R16 ;  /* 0x000d101001007387 */ /* 0x0007e80000100c00 */
[----:B0-----:R-:W4:Y:S04]  /*4ca0*/  LDL.128 R44, [R1+0x410] ;  /* 0x00041000012c7983 */ /* 0x001f280000100c00 */
[----:B-1----:R-:W4:Y:S04]  /*4cb0*/  LDL.128 R32, [R1+0x590] ;  /* 0x0005900001207983 */ /* 0x002f280000100c00 */
[----:B------:R-:W4:Y:S04]  /*4cc0*/  LDL.128 R28, [R1+0x120] ;  /* 0x00012000011c7983 */ /* 0x000f280000100c00 */
        /* <DEDUP_REMOVED lines=16> */
[----:B------:R1:W-:Y:S04]  /*4dd0*/  STL.128 [R1+0xae0], R64 ;  /* 0x000ae04001007387 */ /* 0x0003e80000100c00 */
[----:B------:R1:W-:Y:S04]  /*4de0*/  STL.128 [R1+0xa70], R60 ;  /* 0x000a703c01007387 */ /* 0x0003e80000100c00 */
[----:B------:R1:W-:Y:S04]  /*4df0*/  STL.128 [R1+0xa00], R56 ;  /* 0x000a003801007387 */ /* 0x0003e80000100c00 */
[----:B------:R1:W-:Y:S04]  /*4e00*/  STL.128 [R1+0xd30], R52 ;  /* 0x000d303401007387 */ /* 0x0003e80000100c00 */
[----:B------:R1:W-:Y:S04]  /*4e10*/  STL.128 [R1+0xcb0], R48 ;  /* 0x000cb03001007387 */ /* 0x0003e80000100c00 */
[----:B0-----:R0:W5:Y:S04]  /*4e20*/  LDL.128 R68, [R1+0x690] ;  /* 0x0006900001447983 */ /* 0x0011680000100c00 */
[----:B-1----:R0:W5:Y:S04]  /*4e30*/  LDL.128 R64, [R1+0x710] ;  /* 0x0007100001407983 */ /* 0x0021680000100c00 */
[----:B------:R-:W-:Y:S04]  /*4e40*/  STL.128 [R1+0xb60], R36 ;  /* 0x000b602401007387 */ /* 0x000fe80000100c00 */
[----:B------:R1:W-:Y:S04]  /*4e50*/  STL.128 [R1+0xbd0], R40 ;  /* 0x000bd02801007387 */ /* 0x0003e80000100c00 */
[----:B------:R0:W5:Y:S04]  /*4e60*/  LDL.128 R60, [R1+0x790] ;  /* 0x00079000013c7983 */ /* 0x0001680000100c00 */
[----:B------:R0:W5:Y:S04]  /*4e70*/  LDL.128 R56, [R1+0x810] ;  /* 0x0008100001387983 */ /* 0x0001680000100c00 */
[----:B------:R0:W5:Y:S04]  /*4e80*/  LDL.128 R52, [R1+0x890] ;  /* 0x0008900001347983 */ /* 0x0001680000100c00 */
[----:B------:R0:W5:Y:S04]  /*4e90*/  LDL.128 R48, [R1+0x620] ;  /* 0x0006200001307983 */ /* 0x0001680000100c00 */
[----:B-1----:R0:W5:Y:S04]  /*4ea0*/  LDL.128 R40, [R1+0x720] ;  /* 0x0007200001287983 */ /* 0x0021680000100c00 */
[----:B------:R0:W5:Y:S04]  /*4eb0*/  LDL.128 R36, [R1+0x7a0] ;  /* 0x0007a00001247983 */ /* 0x0001680000100c00 */
[----:B------:R1:W-:Y:S04]  /*4ec0*/  STL.128 [R1+0xc40], R44 ;  /* 0x000c402c01007387 */ /* 0x0003e80000100c00 */
[----:B------:R0:W-:Y:S04]  /*4ed0*/  STL.128 [R1+0x9a0], R32 ;  /* 0x0009a02001007387 */ /* 0x0001e80000100c00 */
[----:B------:R0:W-:Y:S04]  /*4ee0*/  STL.128 [R1+0x940], R28 ;  /* 0x0009401c01007387 */ /* 0x0001e80000100c00 */
[----:B---3--:R3:W-:Y:S04]  /*4ef0*/  STL.128 [R1+0xab0], R24 ;  /* 0x000ab01801007387 */ /* 0x0087e80000100c00 */
[----:B------:R3:W-:Y:S04]  /*4f00*/  STL.128 [R1+0xa40], R20 ;  /* 0x000a401401007387 */ /* 0x0007e80000100c00 */
[----:B------:R3:W-:Y:S04]  /*4f10*/  STL.128 [R1+0x9d0], R16 ;  /* 0x0009d01001007387 */ /* 0x0007e80000100c00 */
[----:B-1----:R1:W5:Y:S04]  /*4f20*/  LDL.128 R44, [R1+0x6a0] ;  /* 0x0006a000012c7983 */ /* 0x0023680000100c00 */
[----:B0-----:R1:W5:Y:S04]  /*4f30*/  LDL.128 R32, [R1+0x820] ;  /* 0x0008200001207983 */ /* 0x0013680000100c00 */
[----:B------:R1:W5:Y:S04]  /*4f40*/  LDL.128 R28, [R1+0x8a0] ;  /* 0x0008a000011c7983 */ /* 0x0003680000100c00 */
[----:B---3--:R1:W5:Y:S04]  /*4f50*/  LDL.128 R24, [R1+0x630] ;  /* 0x0006300001187983 */ /* 0x0083680000100c00 */
[----:B------:R1:W5:Y:S04]  /*4f60*/  LDL.128 R20, [R1+0x6b0] ;  /* 0x0006b00001147983 */ /* 0x0003680000100c00 */
[----:B------:R1:W5:Y:S04]  /*4f70*/  LDL.128 R16, [R1+0x730] ;  /* 0x0007300001107983 */ /* 0x0003680000100c00 */
[----:B--2---:R0:W-:Y:S04]  /*4f80*/  STL.128 [R1+0xc90], R8 ;  /* 0x000c900801007387 */ /* 0x0041e80000100c00 */
[----:B----4-:R2:W-:Y:S04]  /*4f90*/  STL.128 [R1+0xd00], R12 ;  /* 0x000d000c01007387 */ /* 0x0105e80000100c00 */
[----:B0-----:R1:W5:Y:S04]  /*4fa0*/  LDL.128 R8, [R1+0x830] ;  /* 0x0008300001087983 */ /* 0x0013680000100c00 */
[----:B--2---:R1:W5:Y:S01]  /*4fb0*/  LDL.128 R12, [R1+0x7b0] ;  /* 0x0007b000010c7983 */ /* 0x0043620000100c00 */
[----:B------:R-:W-:-:S04]  /*4fc0*/  SHF.L.W.U32.HI R3, R3, 0x1, R3 ;  /* 0x0000000103037819 */ /* 0x000fc80000010e03 */
[C---:B------:R-:W-:Y:S02]  /*4fd0*/  LOP3.LUT R3, R0.reuse, R3, R4, 0x96, !PT ;  /* 0x0000000300037212 */ /* 0x040fe400078e9604 */
[----:B------:R-:W-:-:S04]  /*4fe0*/  SHF.L.W.U32.HI R0, R0, 0x1, R0 ;  /* 0x0000000100007819 */ /* 0x000fc80000010e00 */
[----:B------:R-:W-:Y:S02]  /*4ff0*/  LOP3.LUT R4, R4, R0, RZ, 0x3c, !PT ;  /* 0x0000000004047212 */ /* 0x000fe400078e3cff */
[----:B------:R-:W-:Y:S02]  /*5000*/  LOP3.LUT R0, R2, 0xffff, RZ, 0xc0, !PT ;  /* 0x0000ffff02007812 */ /* 0x000fe400078ec0ff */
[----:B------:R-:W-:Y:S01]  /*5010*/  SHF.R.U32.HI R2, RZ, 0x10, R2 ;  /* 0x00000010ff027819 */ /* 0x000fe20000011602 */
[----:B------:R0:W-:Y:S01]  /*5020*/  STL [R1+0x58], R5 ;  /* 0x0000580501007387 */ /* 0x0001e20000100800 */
[----:B------:R-:W-:Y:S02]  /*5030*/  LOP3.LUT R6, R6, 0x787709b3, RZ, 0x3c, !PT ;  /* 0x787709b306067812 */ /* 0x000fe400078e3cff */
[----:B------:R-:W-:Y:S01]  /*5040*/  LOP3.LUT R7, R224, 0xa957b710, RZ, 0x3c, !PT ;  /* 0xa957b710e0077812 */ /* 0x000fe200078e3cff */
[----:B------:R2:W-:Y:S01]  /*5050*/  STL [R1+0x64], R4 ;  /* 0x0000640401007387 */ /* 0x0005e20000100800 */
[----:B------:R-:W-:Y:S01]  /*5060*/  IMAD R0, R0, 0x4650, R2 ;  /* 0x0000465000007824 */ /* 0x000fe200078e0202 */
[----:B0-----:R-:W-:-:S02]  /*5070*/  LOP3.LUT R5, R225, 0x150969e4, RZ, 0x3c, !PT ;  /* 0x150969e4e1057812 */ /* 0x001fc400078e3cff */
[----:B--2---:R-:W-:Y:S01]  /*5080*/  LOP3.LUT R4, R226, 0x15d07032, RZ, 0x3c, !PT ;  /* 0x15d07032e2047812 */ /* 0x004fe200078e3cff */
[----:B------:R1:W-:Y:S04]  /*5090*/  STL [R1+0xd98], R226 ;  /* 0x000d98e201007387 */ /* 0x0003e80000100800 */
[----:B------:R1:W-:Y:S04]  /*50a0*/  STL [R1+0xd94], R225 ;  /* 0x000d94e101007387 */ /* 0x0003e80000100800 */
[----:B------:R1:W-:Y:S04]  /*50b0*/  STL [R1+0xd90], R224 ;  /* 0x000d90e001007387 */ /* 0x0003e80000100800 */
[----:B------:R1:W-:Y:S04]  /*50c0*/  STL [R1+0x68], R3 ;  /* 0x0000680301007387 */ /* 0x0003e80000100800 */
[----:B------:R1:W-:Y:S04]  /*50d0*/  STL [R1+0x78], RZ ;  /* 0x000078ff01007387 */ /* 0x0003e80000100800 */
        /* <DEDUP_REMOVED lines=14> */
[----:B------:R1:W-:Y:S04]  /*51c0*/  STL.128 [R1+0xc20], R248 ;  /* 0x000c20f801007387 */ /* 0x0003e80000100c00 */
[----:B------:R1:W-:Y:S04]  /*51d0*/  STL [R1+0xb0], RZ ;  /* 0x0000b0ff01007387 */ /* 0x0003e80000100800 */
[----:B------:R1:W-:Y:S04]  /*51e0*/  STL.128 [R1+0xbb0], R240 ;  /* 0x000bb0f001007387 */ /* 0x0003e80000100c00 */
[----:B------:R1:W-:Y:S04]  /*51f0*/  STL [R1+0xb4], RZ ;  /* 0x0000b4ff01007387 */ /* 0x0003e80000100800 */
[----:B------:R1:W-:Y:S04]  /*5200*/  STL.128 [R1+0xb40], R232 ;  /* 0x000b40e801007387 */ /* 0x0003e80000100c00 */
[----:B------:R1:W-:Y:S04]  /*5210*/  STL [R1+0xa8], RZ ;  /* 0x0000a8ff01007387 */ /* 0x0003e80000100800 */
[----:B------:R1:W-:Y:S04]  /*5220*/  STL.128 [R1+0x910], R228 ;  /* 0x000910e401007387 */ /* 0x0003e80000100c00 */
[----:B------:R1:W-:Y:S04]  /*5230*/  STL [R1+0xac], RZ ;  /* 0x0000acff01007387 */ /* 0x0003e80000100800 */
[----:B------:R1:W-:Y:S04]  /*5240*/  STL [R1+0xa0], RZ ;  /* 0x0000a0ff01007387 */ /* 0x0003e80000100800 */
[----:B------:R1:W-:Y:S04]  /*5250*/  STL [R1+0xa4], RZ ;  /* 0x0000a4ff01007387 */ /* 0x0003e80000100800 */
[----:B------:R1:W-:Y:S04]  /*5260*/  STL [R1+0xb8], RZ ;  /* 0x0000b8ff01007387 */ /* 0x0003e80000100800 */
[----:B------:R1:W-:Y:S04]  /*5270*/  STL.128 [R1+0x8b0], R4 ;  /* 0x0008b00401007387 */ /* 0x0003e80000100c00 */
[----:B------:R1:W-:Y:S01]  /*5280*/  STL [R1+0xd8c], R0 ;  /* 0x000d8c0001007387 */ /* 0x0003e20000100800 */
[----:B------:R-:W-:-:S05]  /*5290*/  UMOV UR4, URZ ;  /* 0x000000ff00047c82 */ /* 0x000fca0008000000 */
.L_x_100:
[----:B01----:R-:W2:Y:S04]  /*52a0*/  LDL R248, [R1+0xb10] ;  /* 0x000b100001f87983 */ /* 0x003ea80000100800 */
[----:B------:R-:W3:Y:S04]  /*52b0*/  LDL R240, [R1+0xb14] ;  /* 0x000b140001f07983 */ /* 0x000ee80000100800 */
[----:B------:R-:W4:Y:S04]  /*52c0*/  LDL R232, [R1+0xb18] ;  /* 0x000b180001e87983 */ /* 0x000f280000100800 */
        /* <DEDUP_REMOVED lines=10> */
[----:B------:R-:W4:Y:S01]  /*5370*/  LDL R226, [R1+0xa3c] ;  /* 0x000a3c0001e27983 */ /* 0x000f220000100800 */
[----:B-----5:R-:W-:-:S02]  /*5380*/  LOP3.LUT R3, R220, 0x811c9dc5, RZ, 0x3c, !PT ;  /* 0x811c9dc5dc037812 */ /* 0x020fc400078e3cff */
[----:B------:R-:W-:Y:S01]  /*5390*/  LOP3.LUT R2, R216, 0x811c9dc5, RZ, 0x3c, !PT ;  /* 0x811c9dc5d8027812 */ /* 0x000fe200078e3cff */
[----:B------:R-:W4:Y:S02]  /*53a0*/  LDL R233, [R1+0x998] ;  /* 0x0009980001e97983 */ /* 0x000f240000100800 */
[----:B------:R-:W-:Y:S02]  /*53b0*/  IMAD R225, R3, 0x1000193, RZ ;  /* 0x0100019303e17824 */ /* 0x000fe400078e02ff */
[----:B------:R-:W-:Y:S01]  /*53c0*/  IMAD R3, R2, 0x1000193, RZ ;  /* 0x0100019302037824 */ /* 0x000fe200078e02ff */
[----:B------:R-:W4:Y:S04]  /*53d0*/  LDL R229, [R1+0x99c] ;  /* 0x00099c0001e57983 */ /* 0x000f280000100800 */
[----:B------:R-:W-:Y:S01]  /*53e0*/  LOP3.LUT R3, R217, R3, RZ, 0x3c, !PT ;  /* 0x00000003d9037212 */ /* 0x000fe200078e3cff */
[----:B------:R-:W4:Y:S04]  /*53f0*/  LDL R252, [R1+0x980] ;  /* 0x0009800001fc7983 */ /* 0x000f280000100800 */
[----:B------:R-:W-:Y:S01]  /*5400*/  IMAD R3, R3, 0x1000193, RZ ;  /* 0x0100019303037824 */ /* 0x000fe200078e02ff */
[----:B------:R0:W-:Y:S04]  /*5410*/  STL [R1+0xe18], R19 ;  /* 0x000e181301007387 */ /* 0x0001e80000100800 */
[----:B------:R-:W-:Y:S01]  /*5420*/  LOP3.LUT R3, R218, R3, RZ, 0x3c, !PT ;  /* 0x00000003da037212 */ /* 0x000fe200078e3cff */
[----:B------:R-:W4:Y:S04]  /*5430*/  LDL R251, [R1+0xb00] ;  /* 0x000b000001fb7983 */ /* 0x000f280000100800 */
[----:B------:R-:W-:Y:S01]  /*5440*/  IMAD R3, R3, 0x1000193, RZ ;  /* 0x0100019303037824 */ /* 0x000fe200078e02ff */
[----:B0-----:R-:W4:Y:S04]  /*5450*/  LDL R19, [R1+0x98c] ;  /* 0x00098c0001137983 */ /* 0x001f280000100800 */
[----:B------:R-:W-:Y:S01]  /*5460*/  LOP3.LUT R3, R219, R3, RZ, 0x3c, !PT ;  /* 0x00000003db037212 */ /* 0x000fe200078e3cff */
[----:B------:R-:W4:Y:S04]  /*5470*/  LDL R250, [R1+0xa90] ;  /* 0x000a900001fa7983 */ /* 0x000f280000100800 */
[----:B------:R-:W-:Y:S01]  /*5480*/  IMAD R3, R3, 0x1000193, RZ ;  /* 0x0100019303037824 */ /* 0x000fe200078e02ff */
[----:B------:R-:W-:-:S02]  /*5490*/  LOP3.LUT R0, R212, 0x811c9dc5, RZ, 0x3c, !PT ;  /* 0x811c9dc5d4007812 */ /* 0x000fc400078e3cff */
[----:B------:R-:W-:-:S03]  /*54a0*/  LOP3.LUT R224, R208, 0x811c9dc5, RZ, 0x3c, !PT ;  /* 0x811c9dc5d0e07812 */ /* 0x000fc600078e3cff */
[----:B------:R-:W-:Y:S02]  /*54b0*/  IMAD R2, R0, 0x1000193, RZ ;  /* 0x0100019300027824 */ /* 0x000fe400078e02ff */
[----:B------:R-:W-:-:S03]  /*54c0*/  IMAD R0, R224, 0x1000193, RZ ;  /* 0x01000193e0007824 */ /* 0x000fc600078e02ff */
[----:B------:R-:W-:Y:S02]  /*54d0*/  LOP3.LUT R2, R213, R2, RZ, 0x3c, !PT ;  /* 0x00000002d5027212 */ /* 0x000fe400078e3cff */
[----:B------:R-:W-:Y:S02]  /*54e0*/  LOP3.LUT R0, R209, R0, RZ, 0x3c, !PT ;  /* 0x00000000d1007212 */ /* 0x000fe400078e3cff */
[----:B--2---:R-:W-:Y:S02]  /*54f0*/  LOP3.LUT R3, R248, R3, RZ, 0x3c, !PT ;  /* 0x00000003f8037212 */ /* 0x004fe400078e3cff */
[----:B------:R-:W2:Y:S03]  /*5500*/  LDL R248, [R1+0x984] ;  /* 0x0009840001f87983 */ /* 0x000ea60000100800 */
[----:B------:R-:W-:-:S05]  /*5510*/  IMAD R3, R3, 0x1000193, RZ ;  /* 0x0100019303037824 */ /* 0x000fca00078e02ff */
[----:B---3--:R-:W-:Y:S01]  /*5520*/  LOP3.LUT R3, R240, R3, RZ, 0x3c, !PT ;  /* 0x00000003f0037212 */ /* 0x008fe200078e3cff */
[----:B------:R-:W-:Y:S01]  /*5530*/  IMAD R2, R2, 0x1000193, RZ ;  /* 0x0100019302027824 */ /* 0x000fe200078e02ff */
[----:B------:R-:W-:Y:S01]  /*5540*/  LOP3.LUT R224, R221, R225, RZ, 0x3c, !PT ;  /* 0x000000e1dde07212 */ /* 0x000fe200078e3cff */
[----:B------:R-:W-:Y:S01]  /*5550*/  IMAD R0, R0, 0x1000193, RZ ;  /* 0x0100019300007824 */ /* 0x000fe200078e02ff */
[----:B------:R-:W3:Y:S01]  /*5560*/  LDL R225, [R1+0xa28] ;  /* 0x000a280001e17983 */ /* 0x000ee20000100800 */
[----:B------:R-:W-:-:S03]  /*5570*/  IMAD R3, R3, 0x1000193, RZ ;  /* 0x0100019303037824 */ /* 0x000fc600078e02ff */
[----:B------:R0:W-:Y:S02]  /*5580*/  STL [R1+0xe14], R15 ;  /* 0x000e140f01007387 */ /* 0x0001e40000100800 */
[----:B----4-:R-:W-:Y:S02]  /*5590*/  LOP3.LUT R3, R232, R3, RZ, 0x3c, !PT ;  /* 0x00000003e8037212 */ /* 0x010fe400078e3cff */
[----:B------:R-:W-:Y:S01]  /*55a0*/  LOP3.LUT R2, R214, R2, RZ, 0x3c, !PT ;  /* 0x00000002d6027212 */ /* 0x000fe200078e3cff */
[----:B------:R-:W-:Y:S01]  /*55b0*/  IMAD R224, R224, 0x1000193, RZ ;  /* 0x01000193e0e07824 */ /* 0x000fe200078e02ff */
[----:B------:R-:W-:Y:S01]  /*55c0*/  LOP3.LUT R0, R210, R0, RZ, 0x3c, !PT ;  /* 0x00000000d2007212 */ /* 0x000fe200078e3cff */
[----:B------:R-:W-:Y:S01]  /*55d0*/  IMAD R3, R3, 0x1000193, RZ ;  /* 0x0100019303037824 */ /* 0x000fe200078e02ff */
[----:B------:R1:W-:Y:S04]  /*55e0*/  STL [R1+0xe10], R11 ;  /* 0x000e100b01007387 */ /* 0x0003e80000100800 */
[----:B------:R-:W-:Y:S01]  /*55f0*/  LOP3.LUT R3, R228, R3, RZ, 0x3c, !PT ;  /* 0x00000003e4037212 */ /* 0x000fe200078e3cff */
[----:B------:R4:W-:Y:S04]  /*5600*/  STL [R1+0xe0c], R7 ;  /* 0x000e0c0701007387 */ /* 0x0009e80000100800 */
[----:B------:R-:W3:Y:S01]  /*5610*/  LDL R228, [R1+0x988] ;  /* 0x0009880001e47983 */ /* 0x000ee20000100800 */
[----:B------:R-:W-:-:S02]  /*5620*/  IMAD R2, R2, 0x1000193, RZ ;  /* 0x0100019302027824 */ /* 0x000fc400078e02ff */
[----:B------:R-:W-:Y:S01]  /*5630*/  IMAD R0, R0, 0x1000193, RZ ;  /* 0x0100019300007824 */ /* 0x000fe200078e02ff */
[----:B------:R-:W-:Y:S01]  /*5640*/  LOP3.LUT R224, R222, R224, RZ, 0x3c, !PT ;  /* 0x000000e0dee07212 */ /* 0x000fe200078e3cff */
[----:B0-----:R-:W3:Y:S01]  /*5650*/  LDL R15, [R1+0xb0c] ;  /* 0x000b0c00010f7983 */ /* 0x001ee20000100800 */
[----:B------:R-:W-:Y:S02]  /*5660*/  LOP3.LUT R2, R215, R2, RZ, 0x3c, !PT ;  /* 0x00000002d7027212 */ /* 0x000fe400078e3cff */
[----:B------:R-:W-:Y:S01]  /*5670*/  LOP3.LUT R0, R211, R0, RZ, 0x3c, !PT ;  /* 0x00000000d3007212 */ /* 0x000fe200078e3cff */
[----:B------:R-:W-:Y:S01]  /*5680*/  IMAD R224, R224, 0x1000193, RZ ;  /* 0x01000193e0e07824 */ /* 0x000fe200078e02ff */
[----:B-1----:R-:W3:Y:S01]  /*5690*/  LDL R11, [R1+0xa9c] ;  /* 0x000a9c00010b7983 */ /* 0x002ee20000100800 */
[----:B------:R-:W-:Y:S02]  /*56a0*/  IMAD R2, R2, 0x1000193, RZ ;  /* 0x0100019302027824 */ /* 0x000fe400078e02ff */
[----:B------:R-:W-:Y:S01]  /*56b0*/  IMAD R0, R0, 0x1000193, RZ ;  /* 0x0100019300007824 */ /* 0x000fe200078e02ff */
[----:B------:R-:W-:Y:S01]  /*56c0*/  LOP3.LUT R224, R223, R224, RZ, 0x3c, !PT ;  /* 0x000000e0dfe07212 */ /* 0x000fe200078e3cff */
[----:B----4-:R-:W4:Y:S01]  /*56d0*/  LDL R7, [R1+0xa2c] ;  /* 0x000a2c0001077983 */ /* 0x010f220000100800 */
[----:B------:R-:W-:-:S02]  /*56e0*/  LOP3.LUT R2, R243, R2, RZ, 0x3c, !PT ;  /* 0x00000002f3027212 */ /* 0x000fc400078e3cff */
[----:B------:R-:W-:Y:S01]  /*56f0*/  LOP3.LUT R0, R242, R0, RZ, 0x3c, !PT ;  /* 0x00000000f2007212 */ /* 0x000fe200078e3cff */
[----:B------:R-:W-:Y:S01]  /*5700*/  IMAD R224, R224, 0x1000193, RZ ;  /* 0x01000193e0e07824 */ /* 0x000fe200078e02ff */
[----:B------:R-:W4:Y:S01]  /*5710*/  LDL R243, [R1+0xb04] ;  /* 0x000b040001f37983 */ /* 0x000f220000100800 */
[----:B------:R-:W-:Y:S02]  /*5720*/  IMAD R2, R2, 0x1000193, RZ ;  /* 0x0100019302027824 */ /* 0x000fe400078e02ff */
[----:B------:R-:W-:Y:S01]  /*5730*/  IMAD R0, R0, 0x1000193, RZ ;  /* 0x0100019300007824 */ /* 0x000fe200078e02ff */
[----:B------:R-:W-:Y:S01]  /*5740*/  LOP3.LUT R224, R249, R224, RZ, 0x3c, !PT ;  /* 0x000000e0f9e07212 */ /* 0x000fe200078e3cff */
[----:B------:R-:W4:Y:S01]  /*5750*/  LDL R242, [R1+0xa94] ;  /* 0x000a940001f27983 */ /* 0x000f220000100800 */
[----:B------:R-:W-:Y:S02]  /*5760*/  LOP3.LUT R2, R235, R2, RZ, 0x3c, !PT ;  /* 0x00000002eb027212 */ /* 0x000fe400078e3cff */
[----:B------:R-:W-:Y:S01]  /*5770*/  LOP3.LUT R0, R234, R0, RZ, 0x3c, !PT ;  /* 0x00000000ea007212 */ /* 0x000fe200078e3cff */
[----:B------:R-:W4:Y:S01]  /*5780*/  LDL R249, [R1+0xa20] ;  /* 0x000a200001f97983 */ /* 0x000f220000100800 */
[----:B------:R-:W-:-:S02]  /*5790*/  IMAD R224, R224, 0x1000193, RZ ;  /* 0x01000193e0e07824 */ /* 0x000fc400078e02ff */
[----:B------:R-:W-:Y:S01]  /*57a0*/  IMAD R2, R2, 0x1000193, RZ ;  /* 0x0100019302027824 */ /* 0x000fe200078e02ff */
[----:B------:R-:W4:Y:S01]  /*57b0*/  LDL R240, [R1+0x970] ;  /* 0x0009700001f07983 */ /* 0x000f220000100800 */
[----:B------:R-:W-:Y:S01]  /*57c0*/  IMAD R0, R0, 0x1000193, RZ ;  /* 0x0100019300007824 */ /* 0x000fe200078e02ff */
[----:B------:R-:W-:Y:S02]  /*57d0*/  LOP3.LUT R224, R241, R224, RZ, 0x3c, !PT ;  /* 0x000000e0f1e07212 */ /* 0x000fe400078e3cff */
[----:B------:R-:W-:Y:S01]  /*57e0*/  LOP3.LUT R2, R231, R2, RZ, 0x3c, !PT ;  /* 0x00000002e7027212 */ /* 0x000fe200078e3cff */
[----:B------:R-:W4:Y:S01]  /*57f0*/  LDL R241, [R1+0xa24] ;  /* 0x000a240001f17983 */ /* 0x000f220000100800 */
[----:B------:R-:W-:-:S03]  /*5800*/  LOP3.LUT R0, R230, R0, RZ, 0x3c, !PT ;  /* 0x00000000e6007212 */ /* 0x000fc600078e3cff */
[----:B------:R-:W-:Y:S01]  /*5810*/  IMAD R2, R2, 0x1000193, RZ ;  /* 0x0100019302027824 */ /* 0x000fe200078e02ff */
[----:B------:R-:W4:Y:S01]  /*5820*/  LDL R232, [R1+0x974] ;  /* 0x0009740001e87983 */ /* 0x000f220000100800 */
[----:B------:R-:W-:-:S03]  /*5830*/  IMAD R0, R0, 0x1000193, RZ ;  /* 0x0100019300007824 */ /* 0x000fc600078e02ff */
[----:B------:R-:W-:Y:S01]  /*5840*/  LOP3.LUT R2, R227, R2, RZ, 0x3c, !PT ;  /* 0x00000002e3027212 */ /* 0x000fe200078e3cff */
[----:B------:R-:W-:Y:S01]  /*5850*/  IMAD R224, R224, 0x1000193, RZ ;  /* 0x01000193e0e07824 */ /* 0x000fe200078e02ff */
[----:B------:R-:W-:Y:S01]  /*5860*/  LOP3.LUT R0, R226, R0, RZ, 0x3c, !PT ;  /* 0x00000000e2007212 */ /* 0x000fe200078e3cff */
[----:B------:R-:W4:Y:S04]  /*5870*/  LDL R227, [R1+0xb08] ;  /* 0x000b080001e37983 */ /* 0x000f280000100800 */
[----:B------:R-:W4:Y:S01]  /*5880*/  LDL R226, [R1+0xa98] ;  /* 0x000a980001e27983 */ /* 0x000f220000100800 */
[----:B------:R-:W-:Y:S01]  /*5890*/  LOP3.LUT R224, R233, R224, RZ, 0x3c, !PT ;  /* 0x000000e0e9e07212 */ /* 0x000fe200078e3cff */
[----:B------:R-:W-:Y:S02]  /*58a0*/  IMAD R3, R3, 0x1000193, RZ ;  /* 0x0100019303037824 */ /* 0x000fe400078e02ff */
[----:B------:R-:W-:Y:S01]  /*58b0*/  IMAD R2, R2, 0x1000193, RZ ;  /* 0x0100019302027824 */ /* 0x000fe200078e02ff */
[----:B------:R-:W4:Y:S01]  /*58c0*/  LDL R235, [R1+0xaf0] ;  /* 0x000af00001eb7983 */ /* 0x000f220000100800 */
[----:B------:R-:W-:-:S02]  /*58d0*/  IMAD R224, R224, 0x1000193, RZ ;  /* 0x01000193e0e07824 */ /* 0x000fc400078e02ff */
[----:B------:R-:W-:Y:S01]  /*58e0*/  IMAD R0, R0, 0x1000193, RZ ;  /* 0x0100019300007824 */ /* 0x000fe200078e02ff */
[----:B------:R-:W4:Y:S02]  /*58f0*/  LDL R234, [R1+0xa80] ;  /* 0x000a800001ea7983 */ /* 0x000f240000100800 */
[----:B------:R-:W-:Y:S02]  /*5900*/  LOP3.LUT R224, R229, R224, RZ, 0x3c, !PT ;  /* 0x000000e0e5e07212 */ /* 0x000fe400078e3cff */
[----:B------:R-:W-:Y:S01]  /*5910*/  LOP3.LUT R3, R251, R3, RZ, 0x3c, !PT ;  /* 0x00000003fb037212 */ /* 0x000fe200078e3cff */
[----:B------:R-:W4:Y:S02]  /*5920*/  LDL R233, [R1+0xa10] ;  /* 0x000a100001e97983 */ /* 0x000f240000100800 */
[----:B------:R-:W-:Y:S01]  /*5930*/  IMAD R224, R224, 0x1000193, RZ ;  /* 0x01000193e0e07824 */ /* 0x000fe200078e02ff */
[----:B------:R-:W-:Y:S01]  /*5940*/  LOP3.LUT R2, R250, R2, RZ, 0x3c, !PT ;  /* 0x00000002fa027212 */ /* 0x000fe200078e3cff */
[----:B------:R-:W-:Y:S01]  /*5950*/  IMAD R3, R3, 0x1000193, RZ ;  /* 0x0100019303037824 */ /* 0x000fe200078e02ff */
[----:B------:R-:W4:Y:S02]  /*5960*/  LDL R231, [R1+0xaf4] ;  /* 0x000af40001e77983 */ /* 0x000f240000100800 */
[----:B------:R-:W-:Y:S01]  /*5970*/  LOP3.LUT R224, R252, R224, RZ, 0x3c, !PT ;  /* 0x000000e0fce07212 */ /* 0x000fe200078e3cff */
[----:B------:R-:W-:Y:S01]  /*5980*/  IMAD R2, R2, 0x1000193, RZ ;  /* 0x0100019302027824 */ /* 0x000fe200078e02ff */
[----:B------:R-:W4:Y:S03]  /*5990*/  LDL R230, [R1+0xa84] ;  /* 0x000a840001e67983 */ /* 0x000f260000100800 */
[----:B------:R-:W-:Y:S01]  /*59a0*/  IMAD R224, R224, 0x1000193, RZ ;  /* 0x01000193e0e07824 */ /* 0x000fe200078e02ff */
[----:B------:R-:W4:Y:S04]  /*59b0*/  LDL R229, [R1+0xa14] ;  /* 0x000a140001e57983 */ /* 0x000f280000100800 */
[----:B------:R-:W4:Y:S04]  /*59c0*/  LDL R252, [R1+0x960] ;  /* 0x0009600001fc7983 */ /* 0x000f280000100800 */
[----:B------:R-:W4:Y:S04]  /*59d0*/  LDL R251, [R1+0xae0] ;  /* 0x000ae00001fb7983 */ /* 0x000f280000100800 */
[----:B------:R-:W4:Y:S01]  /*59e0*/  LDL R250, [R1+0xa70] ;  /* 0x000a700001fa7983 */ /* 0x000f220000100800 */
[----:B--2---:R-:W-:-:S03]  /*59f0*/  LOP3.LUT R224, R248, R224, RZ, 0x3c, !PT ;  /* 0x000000e0f8e07212 */ /* 0x004fc600078e3cff */
[----:B------:R-:W2:Y:S02]  /*5a00*/  LDL R248, [R1+0x964] ;  /* 0x0009640001f87983 */ /* 0x000ea40000100800 */
[----:B------:R-:W-:-:S05]  /*5a10*/  IMAD R224, R224, 0x1000193, RZ ;  /* 0x01000193e0e07824 */ /* 0x000fca00078e02ff */
[----:B---3--:R-:W-:Y:S02]  /*5a20*/  LOP3.LUT R224, R228, R224, RZ, 0x3c, !PT ;  /* 0x000000e0e4e07212 */ /* 0x008fe400078e3cff */
[----:B------:R-:W3:Y:S03]  /*5a30*/  LDL R228, [R1+0x978] ;  /* 0x0009780001e47983 */ /* 0x000ee60000100800 */
[----:B------:R-:W-:-:S05]  /*5a40*/  IMAD R224, R224, 0x1000193, RZ ;  /* 0x01000193e0e07824 */ /* 0x000fca00078e02ff */
[----:B------:R-:W-:Y:S02]  /*5a50*/  LOP3.LUT R224, R19, R224, RZ, 0x3c, !PT ;  /* 0x000000e013e07212 */ /* 0x000fe400078e3cff */
[----:B------:R-:W2:Y:S01]  /*5a60*/  LDL R19, [R1+0x97c] ;  /* 0x00097c0001137983 */ /* 0x000ea20000100800 */
[----:B----4-:R-:W-:Y:S02]  /*5a70*/  LOP3.LUT R0, R249, R0, RZ, 0x3c, !PT ;  /* 0x00000000f9007212 */ /* 0x010fe400078e3cff */
[----:B------:R-:W-:Y:S02]  /*5a80*/  LOP3.LUT R3, R243, R3, RZ, 0x3c, !PT ;  /* 0x00000003f3037212 */ /* 0x000fe400078e3cff */
[----:B------:R-:W-:Y:S01]  /*5a90*/  LOP3.LUT R2, R242, R2, RZ, 0x3c, !PT ;  /* 0x00000002f2027212 */ /* 0x000fe200078e3cff */
[----:B------:R-:W-:Y:S01]  /*5aa0*/  IMAD R0, R0, 0x1000193, RZ ;  /* 0x0100019300007824 */ /* 0x000fe200078e02ff */
[----:B------:R-:W4:Y:S04]  /*5ab0*/  LDL R249, [R1+0xa00] ;  /* 0x000a000001f97983 */ /* 0x000f280000100800 */
[----:B------:R-:W-:Y:S01]  /*5ac0*/  LOP3.LUT R0, R241, R0, RZ, 0x3c, !PT ;  /* 0x00000000f1007212 */ /* 0x000fe200078e3cff */
[----:B------:R-:W-:Y:S01]  /*5ad0*/  IMAD R3, R3, 0x1000193, RZ ;  /* 0x0100019303037824 */ /* 0x000fe200078e02ff */
[----:B------:R-:W4:Y:S01]  /*5ae0*/  LDL R243, [R1+0xae4] ;  /* 0x000ae40001f37983 */ /* 0x000f220000100800 */
[----:B------:R-:W-:-:S02]  /*5af0*/  IMAD R2, R2, 0x1000193, RZ ;  /* 0x0100019302027824 */ /* 0x000fc400078e02ff */
[----:B------:R-:W-:Y:S01]  /*5b00*/  IMAD R0, R0, 0x1000193, RZ ;  /* 0x0100019300007824 */ /* 0x000fe200078e02ff */
[----:B------:R-:W4:Y:S04]  /*5b10*/  LDL R242, [R1+0xa74] ;  /* 0x000a740001f27983 */ /* 0x000f280000100800 */
[----:B------:R-:W-:Y:S01]  /*5b20*/  LOP3.LUT R0, R225, R0, RZ, 0x3c, !PT ;  /* 0x00000000e1007212 */ /* 0x000fe200078e3cff */
[----:B------:R-:W-:Y:S01]  /*5b30*/  IMAD R224, R224, 0x1000193, RZ ;  /* 0x01000193e0e07824 */ /* 0x000fe200078e02ff */
[----:B------:R-:W-:Y:S01]  /*5b40*/  LOP3.LUT R3, R227, R3, RZ, 0x3c, !PT ;  /* 0x00000003e3037212 */ /* 0x000fe200078e3cff */
[----:B------:R-:W4:Y:S01]  /*5b50*/  LDL R225, [R1+0xa18] ;  /* 0x000a180001e17983 */ /* 0x000f220000100800 */
[----:B------:R-:W-:-:S03]  /*5b60*/  LOP3.LUT R2, R226, R2, RZ, 0x3c, !PT ;  /* 0x00000002e2027212 */ /* 0x000fc600078e3cff */
[----:B------:R-:W4:Y:S04]  /*5b70*/  LDL R227, [R1+0xaf8] ;  /* 0x000af80001e37983 */ /* 0x000f280000100800 */
[----:B------:R-:W4:Y:S01]  /*5b80*/  LDL R226, [R1+0xa88] ;  /* 0x000a880001e27983 */ /* 0x000f220000100800 */
[----:B------:R-:W-:Y:S02]  /*5b90*/  IMAD R3, R3, 0x1000193, RZ ;  /* 0x0100019303037824 */ /* 0x000fe400078e02ff */
[----:B------:R-:W-:Y:S01]  /*5ba0*/  IMAD R2, R2, 0x1000193, RZ ;  /* 0x0100019302027824 */ /* 0x000fe200078e02ff */
[----:B------:R-:W4:Y:S01]  /*5bb0*/  LDL R241, [R1+0xa04] ;  /* 0x000a040001f17983 */ /* 0x000f220000100800 */
[----:B------:R-:W-:Y:S01]  /*5bc0*/  IMAD R0, R0, 0x1000193, RZ ;  /* 0x0100019300007824 */ /* 0x000fe200078e02ff */
[----:B------:R-:W-:-:S02]  /*5bd0*/  LOP3.LUT R3, R15, R3, RZ, 0x3c, !PT ;  /* 0x000000030f037212 */ /* 0x000fc400078e3cff */
[----:B------:R-:W-:Y:S01]  /*5be0*/  LOP3.LUT R2, R11, R2, RZ, 0x3c, !PT ;  /* 0x000000020b027212 */ /* 0x000fe200078e3cff */
[----:B------:R-:W4:Y:S01]  /*5bf0*/  LDL R15, [R1+0xafc] ;  /* 0x000afc00010f7983 */ /* 0x000f220000100800 */
[----:B------:R-:W-:-:S03]  /*5c00*/  LOP3.LUT R0, R7, R0, RZ, 0x3c, !PT ;  /* 0x0000000007007212 */ /* 0x000fc600078e3cff */
[----:B------:R-:W4:Y:S04]  /*5c10*/  LDL R11, [R1+0xa8c] ;  /* 0x000a8c00010b7983 */ /* 0x000f280000100800 */
[----:B------:R-:W4:Y:S01]  /*5c20*/  LDL R7, [R1+0xa1c] ;  /* 0x000a1c0001077983 */ /* 0x000f220000100800 */
[----:B------:R-:W-:Y:S01]  /*5c30*/  LOP3.LUT R224, R240, R224, RZ, 0x3c, !PT ;  /* 0x000000e0f0e07212 */ /* 0x000fe200078e3cff */
[----:B------:R-:W-:Y:S02]  /*5c40*/  IMAD R3, R3, 0x1000193, RZ ;  /* 0x0100019303037824 */ /* 0x000fe400078e02ff */
[----:B------:R-:W-:Y:S01]  /*5c50*/  IMAD R2, R2, 0x1000193, RZ ;  /* 0x0100019302027824 */ /* 0x000fe200078e02ff */
[----:B------:R-:W4:Y:S01]  /*5c60*/  LDL R240, [R1+0x950] ;  /* 0x0009500001f07983 */ /* 0x000f220000100800 */
[----:B------:R-:W-:-:S05]  /*5c70*/  IMAD R224, R224, 0x1000193, RZ ;  /* 0x01000193e0e07824 */ /* 0x000fca00078e02ff */
[----:B------:R-:W-:Y:S01]  /*5c80*/  LOP3.LUT R224, R232, R224, RZ, 0x3c, !PT ;  /* 0x000000e0e8e07212 */ /* 0x000fe200078e3cff */
[----:B------:R-:W-:Y:S01]  /*5c90*/  IMAD R0, R0, 0x1000193, RZ ;  /* 0x0100019300007824 */ /* 0x000fe200078e02ff */
[----:B------:R-:W-:Y:S01]  /*5ca0*/  LOP3.LUT R3, R235, R3, RZ, 0x3c, !PT ;  /* 0x00000003eb037212 */ /* 0x000fe200078e3cff */
[----:B------:R-:W4:Y:S02]  /*5cb0*/  LDL R232, [R1+0x954] ;  /* 0x0009540001e87983 */ /* 0x000f240000100800 */
[----:B------:R-:W-:Y:S01]  /*5cc0*/  IMAD R224, R224, 0x1000193, RZ ;  /* 0x01000193e0e07824 */ /* 0x000fe200078e02ff */
[----:B------:R-:W-:Y:S02]  /*5cd0*/  LOP3.LUT R2, R234, R2, RZ, 0x3c, !PT ;  /* 0x00000002ea027212 */ /* 0x000fe400078e3cff */
[----:B------:R-:W-:Y:S01]  /*5ce0*/  LOP3.LUT R0, R233, R0, RZ, 0x3c, !PT ;  /* 0x00000000e9007212 */ /* 0x000fe200078e3cff */
[----:B------:R-:W-:Y:S01]  /*5cf0*/  IMAD R3, R3, 0x1000193, RZ ;  /* 0x0100019303037824 */ /* 0x000fe200078e02ff */
[----:B------:R-:W4:Y:S01]  /*5d00*/  LDL R235, [R1+0xad0] ;  /* 0x000ad00001eb7983 */ /* 0x000f220000100800 */
[----:B---3--:R-:W-:Y:S01]  /*5d10*/  LOP3.LUT R224, R228, R224, RZ, 0x3c, !PT ;  /* 0x000000e0e4e07212 */ /* 0x008fe200078e3cff */
[----:B------:R-:W-:-:S02]  /*5d20*/  IMAD R2, R2, 0x1000193, RZ ;  /* 0x0100019302027824 */ /* 0x000fc400078e02ff */
[----:B------:R-:W3:Y:S02]  /*5d30*/  LDL R228, [R1+0x968] ;  /* 0x0009680001e47983 */ /* 0x000ee40000100800 */
[----:B------:R-:W-:Y:S02]  /*5d40*/  IMAD R224, R224, 0x1000193, RZ ;  /* 0x01000193e0e07824 */ /* 0x000fe400078e02ff */
[----:B------:R-:W3:Y:S03]  /*5d50*/  LDL R234, [R1+0xa60] ;  /* 0x000a600001ea7983 */ /* 0x000ee60000100800 */
[----:B--2---:R-:W-:Y:S01]  /*5d60*/  LOP3.LUT R224, R19, R224, RZ, 0x3c, !PT ;  /* 0x000000e013e07212 */ /* 0x004fe200078e3cff */
[----:B------:R-:W2:Y:S04]  /*5d70*/  LDL R233, [R1+0x9f0] ;  /* 0x0009f00001e97983 */ /* 0x000ea80000100800 */
[----:B------:R-:W2:Y:S01]  /*5d80*/  LDL R19, [R1+0x96c] ;  /* 0x00096c0001137983 */ /* 0x000ea20000100800 */
[----:B------:R-:W-:Y:S01]  /*5d90*/  IMAD R0, R0, 0x1000193, RZ ;  /* 0x0100019300007824 */ /* 0x000fe200078e02ff */
[----:B------:R-:W-:-:S02]  /*5da0*/  LOP3.LUT R3, R231, R3, RZ, 0x3c, !PT ;  /* 0x00000003e7037212 */ /* 0x000fc400078e3cff */
[----:B------:R-:W-:Y:S01]  /*5db0*/  LOP3.LUT R2, R230, R2, RZ, 0x3c, !PT ;  /* 0x00000002e6027212 */ /* 0x000fe200078e3cff */
[----:B------:R-:W-:Y:S01]  /*5dc0*/  IMAD R224, R224, 0x1000193, RZ ;  /* 0x01000193e0e07824 */ /* 0x000fe200078e02ff */
[----:B------:R-:W-:Y:S01]  /*5dd0*/  LOP3.LUT R0, R229, R0, RZ, 0x3c, !PT ;  /* 0x00000000e5007212 */ /* 0x000fe200078e3cff */
[----:B------:R-:W-:Y:S01]  /*5de0*/  IMAD R3, R3, 0x1000193, RZ ;  /* 0x0100019303037824 */ /* 0x000fe200078e02ff */
[----:B------:R-:W2:Y:S01]  /*5df0*/  LDL R231, [R1+0xad4] ;  /* 0x000ad40001e77983 */ /* 0x000ea20000100800 */
[----:B------:R-:W-:Y:S02]  /*5e00*/  IMAD R2, R2, 0x1000193, RZ ;  /* 0x0100019302027824 */ /* 0x000fe400078e02ff */
[----:B------:R-:W-:Y:S01]  /*5e10*/  IMAD R0, R0, 0x1000193, RZ ;  /* 0x0100019300007824 */ /* 0x000fe200078e02ff */
[----:B------:R-:W-:Y:S01]  /*5e20*/  LOP3.LUT R224, R252, R224, RZ, 0x3c, !PT ;  /* 0x000000e0fce07212 */ /* 0x000fe200078e3cff */
[----:B------:R-:W2:Y:S04]  /*5e30*/  LDL R230, [R1+0xa64] ;  /* 0x000a640001e67983 */ /* 0x000ea80000100800 */
[----:B------:R-:W2:Y:S01]  /*5e40*/  LDL R229, [R1+0x9f4] ;  /* 0x0009f40001e57983 */ /* 0x000ea20000100800 */
[----:B----4-:R-:W-:-:S03]  /*5e50*/  LOP3.LUT R0, R225, R0, RZ, 0x3c, !PT ;  /* 0x00000000e1007212 */ /* 0x010fc600078e3cff */
[----:B------:R-:W4:Y:S01]  /*5e60*/  LDL R252, [R1+0x940] ;  /* 0x0009400001fc7983 */ /* 0x000f220000100800 */
[----:B------:R-:W-:-:S03]  /*5e70*/  LOP3.LUT R3, R227, R3, RZ, 0x3c, !PT ;  /* 0x00000003e3037212 */ /* 0x000fc600078e3cff */
[----:B------:R-:W4:Y:S01]  /*5e80*/  LDL R225, [R1+0xa08] ;  /* 0x000a080001e17983 */ /* 0x000f220000100800 */
[----:B------:R-:W-:-:S03]  /*5e90*/  LOP3.LUT R2, R226, R2, RZ, 0x3c, !PT ;  /* 0x00000002e2027212 */ /* 0x000fc600078e3cff */
[----:B------:R-:W4:Y:S04]  /*5ea0*/  LDL R227, [R1+0xae8] ;  /* 0x000ae80001e37983 */ /* 0x000f280000100800 */
[----:B------:R-:W4:Y:S01]  /*5eb0*/  LDL R226, [R1+0xa78] ;  /* 0x000a780001e27983 */ /* 0x000f220000100800 */
[----:B------:R-:W-:Y:S02]  /*5ec0*/  IMAD R3, R3, 0x1000193, RZ ;  /* 0x0100019303037824 */ /* 0x000fe400078e02ff */
[----:B------:R-:W-:Y:S02]  /*5ed0*/  IMAD R2, R2, 0x1000193, RZ ;  /* 0x0100019302027824 */ /* 0x000fe400078e02ff */
[----:B------:R-:W-:Y:S01]  /*5ee0*/  IMAD R0, R0, 0x1000193, RZ ;  /* 0x0100019300007824 */ /* 0x000fe200078e02ff */
[----:B------:R-:W-:-:S02]  /*5ef0*/  LOP3.LUT R3, R15, R3, RZ, 0x3c, !PT ;  /* 0x000000030f037212 */ /* 0x000fc400078e3cff */
[----:B------:R-:W-:Y:S01]  /*5f00*/  LOP3.LUT R2, R11, R2, RZ, 0x3c, !PT ;  /* 0x000000020b027212 */ /* 0x000fe200078e3cff */
[----:B------:R-:W4:Y:S01]  /*5f10*/  LDL R15, [R1+0xaec] ;  /* 0x000aec00010f7983 */ /* 0x000f220000100800 */
[----:B------:R-:W-:-:S03]  /*5f20*/  LOP3.LUT R0, R7, R0, RZ, 0x3c, !PT ;  /* 0x0000000007007212 */ /* 0x000fc600078e3cff */
[----:B------:R-:W4:Y:S04]  /*5f30*/  LDL R11, [R1+0xa7c] ;  /* 0x000a7c00010b7983 */ /* 0x000f280000100800 */
[----:B------:R-:W4:Y:S01]  /*5f40*/  LDL R7, [R1+0xa0c] ;  /* 0x000a0c0001077983 */ /* 0x000f220000100800 */
[----:B------:R-:W-:-:S05]  /*5f50*/  IMAD R224, R224, 0x1000193, RZ ;  /* 0x01000193e0e07824 */ /* 0x000fca00078e02ff */
[----:B------:R-:W-:Y:S01]  /*5f60*/  LOP3.LUT R224, R248, R224, RZ, 0x3c, !PT ;  /* 0x000000e0f8e07212 */ /* 0x000fe200078e3cff */
[----:B------:R-:W-:Y:S01]  /*5f70*/  IMAD R3, R3, 0x1000193, RZ ;  /* 0x0100019303037824 */ /* 0x000fe200078e02ff */
[----:B------:R-:W4:Y:S03]  /*5f80*/  LDL R248, [R1+0x944] ;  /* 0x0009440001f87983 */ /* 0x000f260000100800 */
[----:B------:R-:W-:Y:S02]  /*5f90*/  IMAD R224, R224, 0x1000193, RZ ;  /* 0x01000193e0e07824 */ /* 0x000fe400078e02ff */
[----:B------:R-:W-:Y:S02]  /*5fa0*/  IMAD R2, R2, 0x1000193, RZ ;  /* 0x0100019302027824 */ /* 0x000fe400078e02ff */
[----:B------:R-:W-:Y:S01]  /*5fb0*/  IMAD R0, R0, 0x1000193, RZ ;  /* 0x0100019300007824 */ /* 0x000fe200078e02ff */
[----:B------:R-:W-:-:S02]  /*5fc0*/  LOP3.LUT R3, R251, R3, RZ, 0x3c, !PT ;  /* 0x00000003fb037212 */ /* 0x000fc400078e3cff */
[----:B------:R-:W-:Y:S01]  /*5fd0*/  LOP3.LUT R2, R250, R2, RZ, 0x3c, !PT ;  /* 0x00000002fa027212 */ /* 0x000fe200078e3cff */
[----:B------:R-:W4:Y:S01]  /*5fe0*/  LDL R251, [R1+0xac0] ;  /* 0x000ac00001fb7983 */ /* 0x000f220000100800 */
[----:B------:R-:W-:Y:S02]  /*5ff0*/  LOP3.LUT R0, R249, R0, RZ, 0x3c, !PT ;  /* 0x00000000f9007212 */ /* 0x000fe400078e3cff */
[----:B---3--:R-:W-:Y:S01]  /*6000*/  LOP3.LUT R224, R228, R224, RZ, 0x3c, !PT ;  /* 0x000000e0e4e07212 */ /* 0x008fe200078e3cff */
[----:B------:R-:W-:Y:S01]  /*6010*/  IMAD R3, R3, 0x1000193, RZ ;  /* 0x0100019303037824 */ /* 0x000fe200078e02ff */
[----:B------:R-:W3:Y:S03]  /*6020*/  LDL R228, [R1+0x958] ;  /* 0x0009580001e47983 */ /* 0x000ee60000100800 */
[----:B------:R-:W-:Y:S01]  /*6030*/  IMAD R224, R224, 0x1000193, RZ ;  /* 0x01000193e0e07824 */ /* 0x000fe200078e02ff */
[----:B------:R-:W3:Y:S01]  /*6040*/  LDL R250, [R1+0xa50] ;  /* 0x000a500001fa7983 */ /* 0x000ee20000100800 */
[----:B------:R-:W-:-:S03]  /*6050*/  IMAD R2, R2, 0x1000193, RZ ;  /* 0x0100019302027824 */ /* 0x000fc600078e02ff */
[----:B------:R-:W3:Y:S01]  /*6060*/  LDL R249, [R1+0x9e0] ;  /* 0x0009e00001f97983 */ /* 0x000ee20000100800 */
[----:B--2---:R-:W-:-:S03]  /*6070*/  LOP3.LUT R224, R19, R224, RZ, 0x3c, !PT ;  /* 0x000000e013e07212 */ /* 0x004fc600078e3cff */
[----:B------:R-:W2:Y:S01]  /*6080*/  LDL R19, [R1+0x95c] ;  /* 0x00095c0001137983 */ /* 0x000ea20000100800 */
[----:B------:R-:W-:Y:S01]  /*6090*/  IMAD R0, R0, 0x1000193, RZ ;  /* 0x0100019300007824 */ /* 0x000fe200078e02ff */
[----:B------:R-:W-:Y:S02]  /*60a0*/  LOP3.LUT R3, R243, R3, RZ, 0x3c, !PT ;  /* 0x00000003f3037212 */ /* 0x000fe400078e3cff */
        /* <DEDUP_REMOVED lines=36> */
[----:B---3--:R-:W-:Y:S02]  /*62f0*/  LOP3.LUT R224, R228, R224, RZ, 0x3c, !PT ;  /* 0x000000e0e4e07212 */ /* 0x008fe400078e3cff */
[----:B------:R-:W-:Y:S01]  /*6300*/  LOP3.LUT R0, R233, R0, RZ, 0x3c, !PT ;  /* 0x00000000e9007212 */ /* 0x000fe200078e3cff */
[----:B------:R-:W3:Y:S02]  /*6310*/  LDL R228, [R1+0x948] ;  /* 0x0009480001e47983 */ /* 0x000ee40000100800 */
[----:B------:R-:W-:Y:S02]  /*6320*/  IMAD R224, R224, 0x1000193, RZ ;  /* 0x01000193e0e07824 */ /* 0x000fe400078e02ff */
        /* <DEDUP_REMOVED lines=42> */
[----:B---3--:R-:W-:Y:S01]  /*65d0*/  LOP3.LUT R224, R228, R224, RZ, 0x3c, !PT ;  /* 0x000000e0e4e07212 */ /* 0x008fe200078e3cff */
[----:B------:R-:W3:Y:S04]  /*65e0*/  LDL R251, [R1+0xce0] ;  /* 0x000ce00001fb7983 */ /* 0x000ee80000100800 */
[----:B------:R-:W3:Y:S01]  /*65f0*/  LDL R228, [R1+0x938] ;  /* 0x0009380001e47983 */ /* 0x000ee20000100800 */
[----:B------:R-:W-:-:S05]  /*6600*/  IMAD R224, R224, 0x1000193, RZ ;  /* 0x01000193e0e07824 */ /* 0x000fca00078e02ff */
[----:B--2---:R-:W-:Y:S02]  /*6610*/  LOP3.LUT R224, R19, R224, RZ, 0x3c, !PT ;  /* 0x000000e013e07212 */ /* 0x004fe400078e3cff */
[----:B------:R-:W2:Y:S01]  /*6620*/  LDL R19, [R1+0x93c] ;  /* 0x00093c0001137983 */ /* 0x000ea20000100800 */
[----:B------:R-:W-:Y:S02]  /*6630*/  LOP3.LUT R2, R250, R2, RZ, 0x3c, !PT ;  /* 0x00000002fa027212 */ /* 0x000fe400078e3cff */
[----:B------:R-:W-:Y:S01]  /*6640*/  LOP3.LUT R0, R249, R0, RZ, 0x3c, !PT ;  /* 0x00000000f9007212 */ /* 0x000fe200078e3cff */
[----:B------:R-:W-:Y:S01]  /*6650*/  IMAD R3, R3, 0x1000193, RZ ;  /* 0x0100019303037824 */ /* 0x000fe200078e02ff */
[----:B------:R-:W2:Y:S01]  /*6660*/  LDL R250, [R1+0xc70] ;  /* 0x000c700001fa7983 */ /* 0x000ea20000100800 */
[----:B------:R-:W-:Y:S02]  /*6670*/  IMAD R2, R2, 0x1000193, RZ ;  /* 0x0100019302027824 */ /* 0x000fe400078e02ff */
[----:B------:R-:W-:Y:S01]  /*6680*/  IMAD R0, R0, 0x1000193, RZ ;  /* 0x0100019300007824 */ /* 0x000fe200078e02ff */
[----:B------:R-:W-:Y:S01]  /*6690*/  LOP3.LUT R3, R243, R3, RZ, 0x3c, !PT ;  /* 0x00000003f3037212 */ /* 0x000fe200078e3cff */
[----:B------:R-:W-:Y:S01]  /*66a0*/  IMAD R224, R224, 0x1000193, RZ ;  /* 0x01000193e0e07824 */ /* 0x000fe200078e02ff */
[----:B------:R-:W-:Y:S01]  /*66b0*/  LOP3.LUT R2, R242, R2, RZ, 0x3c, !PT ;  /* 0x00000002f2027212 */ /* 0x000fe200078e3cff */
[----:B------:R-:W2:Y:S01]  /*66c0*/  LDL R243, [R1+0xd60] ;  /* 0x000d600001f37983 */ /* 0x000ea20000100800 */
[----:B------:R-:W-:Y:S01]  /*66d0*/  LOP3.LUT R0, R241, R0, RZ, 0x3c, !PT ;  /* 0x00000000f1007212 */ /* 0x000fe200078e3cff */
[----:B------:R-:W-:-:S02]  /*66e0*/  IMAD R3, R3, 0x1000193, RZ ;  /* 0x0100019303037824 */ /* 0x000fc400078e02ff */
[----:B------:R-:W-:Y:S01]  /*66f0*/  IMAD R2, R2, 0x1000193, RZ ;  /* 0x0100019302027824 */ /* 0x000fe200078e02ff */
[----:B------:R-:W-:Y:S01]  /*6700*/  LOP3.LUT R224, R240, R224, RZ, 0x3c, !PT ;  /* 0x000000e0f0e07212 */ /* 0x000fe200078e3cff */
[----:B------:R-:W-:Y:S01]  /*6710*/  IMAD R0, R0, 0x1000193, RZ ;  /* 0x0100019300007824 */ /* 0x000fe200078e02ff */
[----:B------:R-:W2:Y:S04]  /*6720*/  LDL R240, [R1+0xc10] ;  /* 0x000c100001f07983 */ /* 0x000ea80000100800 */
[----:B------:R-:W2:Y:S04]  /*6730*/  LDL R242, [R1+0xcf0] ;  /* 0x000cf00001f27983 */ /* 0x000ea80000100800 */
[----:B------:R-:W2:Y:S04]  /*6740*/  LDL R241, [R1+0xc80] ;  /* 0x000c800001f17983 */ /* 0x000ea80000100800 */
[----:B------:R-:W2:Y:S01]  /*6750*/  LDL R249, [R1+0xc00] ;  /* 0x000c000001f97983 */ /* 0x000ea20000100800 */
[----:B----4-:R-:W-:-:S03]  /*6760*/  LOP3.LUT R0, R225, R0, RZ, 0x3c, !PT ;  /* 0x00000000e1007212 */ /* 0x010fc600078e3cff */
[----:B------:R-:W4:Y:S01]  /*6770*/  LDL R225, [R1+0x9d8] ;  /* 0x0009d80001e17983 */ /* 0x000f220000100800 */
[----:B------:R-:W-:-:S03]  /*6780*/  LOP3.LUT R3, R227, R3, RZ, 0x3c, !PT ;  /* 0x00000003e3037212 */ /* 0x000fc600078e3cff */
[----:B------:R-:W4:Y:S01]  /*6790*/  LDL R227, [R1+0xab8] ;  /* 0x000ab80001e37983 */ /* 0x000f220000100800 */
[----:B------:R-:W-:-:S03]  /*67a0*/  LOP3.LUT R2, R226, R2, RZ, 0x3c, !PT ;  /* 0x00000002e2027212 */ /* 0x000fc600078e3cff */
[----:B------:R-:W4:Y:S01]  /*67b0*/  LDL R226, [R1+0xa48] ;  /* 0x000a480001e27983 */ /* 0x000f220000100800 */
[----:B------:R-:W-:Y:S02]  /*67c0*/  IMAD R3, R3, 0x1000193, RZ ;  /* 0x0100019303037824 */ /* 0x000fe400078e02ff */
[----:B------:R-:W-:Y:S02]  /*67d0*/  IMAD R2, R2, 0x1000193, RZ ;  /* 0x0100019302027824 */ /* 0x000fe400078e02ff */
[----:B------:R-:W-:Y:S01]  /*67e0*/  IMAD R0, R0, 0x1000193, RZ ;  /* 0x0100019300007824 */ /* 0x000fe200078e02ff */
[----:B------:R-:W-:Y:S02]  /*67f0*/  LOP3.LUT R3, R15, R3, RZ, 0x3c, !PT ;  /* 0x000000030f037212 */ /* 0x000fe400078e3cff */
[----:B------:R-:W4:Y:S01]  /*6800*/  LDL R15, [R1+0xabc] ;  /* 0x000abc00010f7983 */ /* 0x000f220000100800 */
[----:B------:R-:W-:-:S03]  /*6810*/  LOP3.LUT R2, R11, R2, RZ, 0x3c, !PT ;  /* 0x000000020b027212 */ /* 0x000fc600078e3cff */
[----:B------:R-:W4:Y:S01]  /*6820*/  LDL R11, [R1+0xa4c] ;  /* 0x000a4c00010b7983 */ /* 0x000f220000100800 */
[----:B------:R-:W-:-:S03]  /*6830*/  LOP3.LUT R0, R7, R0, RZ, 0x3c, !PT ;  /* 0x0000000007007212 */ /* 0x000fc600078e3cff */
[----:B------:R-:W4:Y:S01]  /*6840*/  LDL R7, [R1+0x9dc] ;  /* 0x0009dc0001077983 */ /* 0x000f220000100800 */
[----:B------:R-:W-:Y:S02]  /*6850*/  IMAD R3, R3, 0x1000193, RZ ;  /* 0x0100019303037824 */ /* 0x000fe400078e02ff */
[----:B------:R-:W-:-:S03]  /*6860*/  IMAD R224, R224, 0x1000193, RZ ;  /* 0x01000193e0e07824 */ /* 0x000fc600078e02ff */
[----:B------:R-:W-:Y:S02]  /*6870*/  LOP3.LUT R3, R235, R3, RZ, 0x3c, !PT ;  /* 0x00000003eb037212 */ /* 0x000fe400078e3cff */
[----:B------:R-:W-:Y:S01]  /*6880*/  LOP3.LUT R224, R232, R224, RZ, 0x3c, !PT ;  /* 0x000000e0e8e07212 */ /* 0x000fe200078e3cff */
[----:B------:R-:W4:Y:S04]  /*6890*/  LDL R235, [R1+0xd64] ;  /* 0x000d640001eb7983 */ /* 0x000f280000100800 */
[----:B------:R-:W4:Y:S01]  /*68a0*/  LDL R232, [R1+0xc14] ;  /* 0x000c140001e87983 */ /* 0x000f220000100800 */
[----:B------:R-:W-:Y:S02]  /*68b0*/  IMAD R3, R3, 0x1000193, RZ ;  /* 0x0100019303037824 */ /* 0x000fe400078e02ff */
[----:B------:R-:W-:-:S03]  /*68c0*/  IMAD R224, R224, 0x1000193, RZ ;  /* 0x01000193e0e07824 */ /* 0x000fc600078e02ff */
[----:B------:R-:W-:Y:S02]  /*68d0*/  LOP3.LUT R3, R231, R3, RZ, 0x3c, !PT ;  /* 0x00000003e7037212 */ /* 0x000fe400078e3cff */
[----:B------:R-:W4:Y:S01]  /*68e0*/  LDL R231, [R1+0xd68] ;  /* 0x000d680001e77983 */ /* 0x000f220000100800 */
[----:B------:R-:W-:Y:S02]  /*68f0*/  IMAD R2, R2, 0x1000193, RZ ;  /* 0x0100019302027824 */ /* 0x000fe400078e02ff */
[----:B------:R-:W-:Y:S01]  /*6900*/  IMAD R0, R0, 0x1000193, RZ ;  /* 0x0100019300007824 */ /* 0x000fe200078e02ff */
[----:B---3--:R-:W-:Y:S02]  /*6910*/  LOP3.LUT R224, R228, R224, RZ, 0x3c, !PT ;  /* 0x000000e0e4e07212 */ /* 0x008fe400078e3cff */
[----:B------:R-:W3:Y:S03]  /*6920*/  LDL R228, [R1+0xc18] ;  /* 0x000c180001e47983 */ /* 0x000ee60000100800 */
        /* <DEDUP_REMOVED lines=9> */
[----:B------:R-:W2:Y:S02]  /*69c0*/  LDL R233, [R1+0xc84] ;  /* 0x000c840001e97983 */ /* 0x000ea40000100800 */
[----:B------:R-:W-:-:S02]  /*69d0*/  LOP3.LUT R2, R230, R2, RZ, 0x3c, !PT ;  /* 0x00000002e6027212 */ /* 0x000fc400078e3cff */
[----:B------:R-:W-:Y:S01]  /*69e0*/  LOP3.LUT R0, R229, R0, RZ, 0x3c, !PT ;  /* 0x00000000e5007212 */ /* 0x000fe200078e3cff */
[----:B------:R-:W2:Y:S02]  /*69f0*/  LDL R230, [R1+0xcf8] ;  /* 0x000cf80001e67983 */ /* 0x000ea40000100800 */
[----:B------:R-:W-:Y:S02]  /*6a00*/  IMAD R2, R2, 0x1000193, RZ ;  /* 0x0100019302027824 */ /* 0x000fe400078e02ff */
[----:B------:R-:W-:Y:S01]  /*6a10*/  IMAD R0, R0, 0x1000193, RZ ;  /* 0x0100019300007824 */ /* 0x000fe200078e02ff */
[----:B------:R-:W2:Y:S01]  /*6a20*/  LDL R229, [R1+0xc88] ;  /* 0x000c880001e57983 */ /* 0x000ea20000100800 */
[----:B------:R-:W-:-:S03]  /*6a30*/  IMAD R224, R224, 0x1000193, RZ ;  /* 0x01000193e0e07824 */ /* 0x000fc600078e02ff */
[----:B----4-:R-:W-:Y:S02]  /*6a40*/  LOP3.LUT R0, R225, R0, RZ, 0x3c, !PT ;  /* 0x00000000e1007212 */ /* 0x010fe400078e3cff */
[----:B------:R-:W-:Y:S02]  /*6a50*/  LOP3.LUT R3, R227, R3, RZ, 0x3c, !PT ;  /* 0x00000003e3037212 */ /* 0x000fe400078e3cff */
[----:B------:R-:W-:-:S03]  /*6a60*/  LOP3.LUT R2, R226, R2, RZ, 0x3c, !PT ;  /* 0x00000002e2027212 */ /* 0x000fc600078e3cff */
[----:B------:R-:W-:Y:S02]  /*6a70*/  IMAD R3, R3, 0x1000193, RZ ;  /* 0x0100019303037824 */ /* 0x000fe400078e02ff */
[----:B------:R-:W-:Y:S02]  /*6a80*/  IMAD R0, R0, 0x1000193, RZ ;  /* 0x0100019300007824 */ /* 0x000fe400078e02ff */
[----:B------:R-:W-:Y:S01]  /*6a90*/  IMAD R2, R2, 0x1000193, RZ ;  /* 0x0100019302027824 */ /* 0x000fe200078e02ff */
[----:B------:R-:W-:Y:S02]  /*6aa0*/  LOP3.LUT R225, R15, R3, RZ, 0x3c, !PT ;  /* 0x000000030fe17212 */ /* 0x000fe400078e3cff */
[----:B------:R-:W4:Y:S02]  /*6ab0*/  LDL R15, [R1+0xcfc] ;  /* 0x000cfc00010f7983 */ /* 0x000f240000100800 */
[----:B------:R-:W-:Y:S02]  /*6ac0*/  LOP3.LUT R226, R11, R2, RZ, 0x3c, !PT ;  /* 0x000000020be27212 */ /* 0x000fe400078e3cff */
[----:B------:R-:W-:Y:S01]  /*6ad0*/  LOP3.LUT R227, R7, R0, RZ, 0x3c, !PT ;  /* 0x0000000007e37212 */ /* 0x000fe200078e3cff */
[----:B------:R-:W4:Y:S01]  /*6ae0*/  LDL R11, [R1+0xc8c] ;  /* 0x000c8c00010b7983 */ /* 0x000f220000100800 */
[----:B------:R-:W-:-:S02]  /*6af0*/  IMAD R225, R225, 0x1000193, RZ ;  /* 0x01000193e1e17824 */ /* 0x000fc400078e02ff */
[----:B------:R-:W-:Y:S01]  /*6b00*/  IMAD R226, R226, 0x1000193, RZ ;  /* 0x01000193e2e27824 */ /* 0x000fe200078e02ff */
[----:B------:R-:W4:Y:S01]  /*6b10*/  LDL R7, [R1+0xc1c] ;  /* 0x000c1c0001077983 */ /* 0x000f220000100800 */
[----:B------:R-:W-:Y:S01]  /*6b20*/  IMAD R227, R227, 0x1000193, RZ ;  /* 0x01000193e3e37824 */ /* 0x000fe200078e02ff */
[----:B------:R-:W-:Y:S02]  /*6b30*/  LOP3.LUT R3, R204, 0x811c9dc5, RZ, 0x3c, !PT ;  /* 0x811c9dc5cc037812 */ /* 0x000fe400078e3cff */
[----:B------:R-:W-:Y:S02]  /*6b40*/  LOP3.LUT R2, R200, 0x811c9dc5, RZ, 0x3c, !PT ;  /* 0x811c9dc5c8027812 */ /* 0x000fe400078e3cff */
[----:B------:R0:W-:Y:S01]  /*6b50*/  STL.128 [R1+0x8c0], R224 ;  /* 0x0008c0e001007387 */ /* 0x0001e20000100c00 */
[----:B------:R-:W-:Y:S02]  /*6b60*/  LOP3.LUT R0, R196, 0x811c9dc5, RZ, 0x3c, !PT ;  /* 0x811c9dc5c4007812 */ /* 0x000fe400078e3cff */
[----:B0-----:R-:W-:Y:S01]  /*6b70*/  LOP3.LUT R224, R192, 0x811c9dc5, RZ, 0x3c, !PT ;  /* 0x811c9dc5c0e07812 */ /* 0x001fe200078e3cff */
[----:B------:R-:W-:Y:S01]  /*6b80*/  IMAD R225, R3, 0x1000193, RZ ;  /* 0x0100019303e17824 */ /* 0x000fe200078e02ff */
        /* <DEDUP_REMOVED lines=8> */
[----:B------:R-:W-:Y:S01]  /*6c10*/  LOP3.LUT R0, R193, R0, RZ, 0x3c, !PT ;  /* 0x00000000c1007212 */ /* 0x000fe200078e3cff */
[----:B------:R-:W-:-:S04]  /*6c20*/  IMAD R224, R224, 0x1000193, RZ ;  /* 0x01000193e0e07824 */ /* 0x000fc800078e02ff */
[----:B------:R-:W-:Y:S01]  /*6c30*/  IMAD R0, R0, 0x1000193, RZ ;  /* 0x0100019300007824 */ /* 0x000fe200078e02ff */
[----:B------:R-:W-:-:S04]  /*6c40*/  LOP3.LUT R224, R206, R224, RZ, 0x3c, !PT ;  /* 0x000000e0cee07212 */ /* 0x000fc800078e3cff */
[----:B------:R-:W-:Y:S01]  /*6c50*/  LOP3.LUT R0, R194, R0, RZ, 0x3c, !PT ;  /* 0x00000000c2007212 */ /* 0x000fe200078e3cff */
[----:B------:R-:W-:-:S04]  /*6c60*/  IMAD R224, R224, 0x1000193, RZ ;  /* 0x01000193e0e07824 */ /* 0x000fc800078e02ff */
[----:B------:R-:W-:Y:S01]  /*6c70*/  IMAD R0, R0, 0x1000193, RZ ;  /* 0x0100019300007824 */ /* 0x000fe200078e02ff */
[----:B------:R-:W-:-:S04]  /*6c80*/  LOP3.LUT R224, R207, R224, RZ, 0x3c, !PT ;  /* 0x000000e0cfe07212 */ /* 0x000fc800078e3cff */
[----:B------:R-:W-:Y:S01]  /*6c90*/  LOP3.LUT R0, R195, R0, RZ, 0x3c, !PT ;  /* 0x00000000c3007212 */ /* 0x000fe200078e3cff */
[----:B------:R-:W-:-:S04]  /*6ca0*/  IMAD R224, R224, 0x1000193, RZ ;  /* 0x01000193e0e07824 */ /* 0x000fc800078e02ff */
[----:B------:R-:W-:Y:S01]  /*6cb0*/  IMAD R0, R0, 0x1000193, RZ ;  /* 0x0100019300007824 */ /* 0x000fe200078e02ff */
[----:B------:R-:W-:Y:S02]  /*6cc0*/  LOP3.LUT R224, R243, R224, RZ, 0x3c, !PT ;  /* 0x000000e0f3e07212 */ /* 0x000fe400078e3cff */
[----:B------:R-:W-:Y:S01]  /*6cd0*/  LOP3.LUT R2, R197, R2, RZ, 0x3c, !PT ;  /* 0x00000002c5027212 */ /* 0x000fe200078e3cff */
[----:B------:R-:W-:Y:S01]  /*6ce0*/  IMAD R3, R3, 0x1000193, RZ ;  /* 0x0100019303037824 */ /* 0x000fe200078e02ff */
[----:B------:R-:W-:Y:S01]  /*6cf0*/  LOP3.LUT R0, R240, R0, RZ, 0x3c, !PT ;  /* 0x00000000f0007212 */ /* 0x000fe200078e3cff */
[----:B------:R-:W-:Y:S01]  /*6d00*/  IMAD R224, R224, 0x1000193, RZ ;  /* 0x01000193e0e07824 */ /* 0x000fe200078e02ff */
[----:B------:R-:W4:Y:S03]  /*6d10*/  LDL R243, [R1+0xce4] ;  /* 0x000ce40001f37983 */ /* 0x000f260000100800 */
[----:B------:R-:W-:Y:S01]  /*6d20*/  IMAD R0, R0, 0x1000193, RZ ;  /* 0x0100019300007824 */ /* 0x000fe200078e02ff */
[----:B------:R-:W-:Y:S01]  /*6d30*/  LOP3.LUT R224, R235, R224, RZ, 0x3c, !PT ;  /* 0x000000e0ebe07212 */ /* 0x000fe200078e3cff */
[----:B------:R-:W-:Y:S01]  /*6d40*/  IMAD R2, R2, 0x1000193, RZ ;  /* 0x0100019302027824 */ /* 0x000fe200078e02ff */
[----:B------:R-:W-:Y:S01]  /*6d50*/  LOP3.LUT R3, R202, R3, RZ, 0x3c, !PT ;  /* 0x00000003ca037212 */ /* 0x000fe200078e3cff */
[----:B------:R-:W4:Y:S01]  /*6d60*/  LDL R240, [R1+0xd40] ;  /* 0x000d400001f07983 */ /* 0x000f220000100800 */
[----:B------:R-:W-:Y:S01]  /*6d70*/  LOP3.LUT R0, R232, R0, RZ, 0x3c, !PT ;  /* 0x00000000e8007212 */ /* 0x000fe200078e3cff */
[----:B------:R-:W-:Y:S01]  /*6d80*/  IMAD R224, R224, 0x1000193, RZ ;  /* 0x01000193e0e07824 */ /* 0x000fe200078e02ff */
[----:B------:R-:W-:Y:S01]  /*6d90*/  LOP3.LUT R2, R198, R2, RZ, 0x3c, !PT ;  /* 0x00000002c6027212 */ /* 0x000fe200078e3cff */
[----:B------:R-:W-:Y:S01]  /*6da0*/  IMAD R3, R3, 0x1000193, RZ ;  /* 0x0100019303037824 */ /* 0x000fe200078e02ff */
[----:B------:R-:W4:Y:S01]  /*6db0*/  LDL R232, [R1+0xd44] ;  /* 0x000d440001e87983 */ /* 0x000f220000100800 */
[----:B------:R-:W-:Y:S01]  /*6dc0*/  IMAD R0, R0, 0x1000193, RZ ;  /* 0x0100019300007824 */ /* 0x000fe200078e02ff */
[----:B------:R-:W-:Y:S01]  /*6dd0*/  LOP3.LUT R224, R231, R224, RZ, 0x3c, !PT ;  /* 0x000000e0e7e07212 */ /* 0x000fe200078e3cff */
[----:B------:R-:W-:Y:S01]  /*6de0*/  IMAD R2, R2, 0x1000193, RZ ;  /* 0x0100019302027824 */ /* 0x000fe200078e02ff */
[----:B------:R-:W-:Y:S01]  /*6df0*/  LOP3.LUT R3, R203, R3, RZ, 0x3c, !PT ;  /* 0x00000003cb037212 */ /* 0x000fe200078e3cff */
[----:B------:R-:W4:Y:S02]  /*6e00*/  LDL R235, [R1+0xcd0] ;  /* 0x000cd00001eb7983 */ /* 0x000f240000100800 */
[----:B------:R-:W-:-:S02]  /*6e10*/  IMAD R224, R224, 0x1000193, RZ ;  /* 0x01000193e0e07824 */ /* 0x000fc400078e02ff */
[----:B------:R-:W4:Y:S01]  /*6e20*/  LDL R231, [R1+0xcd4] ;  /* 0x000cd40001e77983 */ /* 0x000f220000100800 */
[----:B---3--:R-:W-:-:S03]  /*6e30*/  LOP3.LUT R0, R228, R0, RZ, 0x3c, !PT ;  /* 0x00000000e4007212 */ /* 0x008fc600078e3cff */
[----:B------:R-:W3:Y:S01]  /*6e40*/  LDL R228, [R1+0xd58] ;  /* 0x000d580001e47983 */ /* 0x000ee20000100800 */
[----:B--2---:R-:W-:-:S03]  /*6e50*/  LOP3.LUT R224, R19, R224, RZ, 0x3c, !PT ;  /* 0x000000e013e07212 */ /* 0x004fc600078e3cff */
[----:B------:R-:W2:Y:S01]  /*6e60*/  LDL R19, [R1+0xd5c] ;  /* 0x000d5c0001137983 */ /* 0x000ea20000100800 */
[----:B------:R-:W-:Y:S01]  /*6e70*/  LOP3.LUT R2, R199, R2, RZ, 0x3c, !PT ;  /* 0x00000002c7027212 */ /* 0x000fe200078e3cff */
[----:B------:R-:W-:-:S04]  /*6e80*/  IMAD R3, R3, 0x1000193, RZ ;  /* 0x0100019303037824 */ /* 0x000fc800078e02ff */
[----:B------:R-:W-:Y:S01]  /*6e90*/  IMAD R2, R2, 0x1000193, RZ ;  /* 0x0100019302027824 */ /* 0x000fe200078e02ff */
[----:B------:R-:W-:Y:S02]  /*6ea0*/  LOP3.LUT R3, R242, R3, RZ, 0x3c, !PT ;  /* 0x00000003f2037212 */ /* 0x000fe400078e3cff */
[----:B------:R-:W2:Y:S02]  /*6eb0*/  LDL R242, [R1+0xc74] ;  /* 0x000c740001f27983 */ /* 0x000ea40000100800 */
[----:B------:R-:W-:Y:S01]  /*6ec0*/  LOP3.LUT R2, R241, R2, RZ, 0x3c, !PT ;  /* 0x00000002f1027212 */ /* 0x000fe200078e3cff */
[----:B------:R-:W-:Y:S01]  /*6ed0*/  IMAD R3, R3, 0x1000193, RZ ;  /* 0x0100019303037824 */ /* 0x000fe200078e02ff */
[----:B------:R-:W2:Y:S03]  /*6ee0*/  LDL R241, [R1+0xc04] ;  /* 0x000c040001f17983 */ /* 0x000ea60000100800 */
[----:B------:R-:W-:Y:S01]  /*6ef0*/  IMAD R2, R2, 0x1000193, RZ ;  /* 0x0100019302027824 */ /* 0x000fe200078e02ff */
[----:B------:R-:W-:Y:S01]  /*6f00*/  LOP3.LUT R3, R234, R3, RZ, 0x3c, !PT ;  /* 0x00000003ea037212 */ /* 0x000fe200078e3cff */
[----:B------:R-:W-:Y:S01]  /*6f10*/  IMAD R0, R0, 0x1000193, RZ ;  /* 0x0100019300007824 */ /* 0x000fe200078e02ff */
        /* <DEDUP_REMOVED lines=10> */
[----:B----4-:R-:W-:-:S03]  /*6fc0*/  LOP3.LUT R0, R7, R0, RZ, 0x3c, !PT ;  /* 0x0000000007007212 */ /* 0x010fc600078e3cff */
[----:B------:R-:W-:Y:S01]  /*6fd0*/  IMAD R2, R2, 0x1000193, RZ ;  /* 0x0100019302027824 */ /* 0x000fe200078e02ff */
[----:B------:R-:W-:Y:S01]  /*6fe0*/  LOP3.LUT R3, R15, R3, RZ, 0x3c, !PT ;  /* 0x000000030f037212 */ /* 0x000fe200078e3cff */
[----:B------:R-:W4:Y:S03]  /*6ff0*/  LDL R7, [R1+0xc0c] ;  /* 0x000c0c0001077983 */ /* 0x000f260000100800 */
[----:B------:R-:W-:Y:S01]  /*7000*/  LOP3.LUT R2, R11, R2, RZ, 0x3c, !PT ;  /* 0x000000020b027212 */ /* 0x000fe200078e3cff */
[----:B------:R-:W4:Y:S04]  /*7010*/  LDL R15, [R1+0xcec] ;  /* 0x000cec00010f7983 */ /* 0x000f280000100800 */
[----:B------:R-:W4:Y:S01]  /*7020*/  LDL R11, [R1+0xc7c] ;  /* 0x000c7c00010b7983 */ /* 0x000f220000100800 */
[----:B------:R-:W-:Y:S01]  /*7030*/  LOP3.LUT R224, R252, R224, RZ, 0x3c, !PT ;  /* 0x000000e0fce07212 */ /* 0x000fe200078e3cff */
[----:B------:R-:W-:-:S02]  /*7040*/  IMAD R3, R3, 0x1000193, RZ ;  /* 0x0100019303037824 */ /* 0x000fc400078e02ff */
[----:B------:R-:W-:Y:S01]  /*7050*/  IMAD R2, R2, 0x1000193, RZ ;  /* 0x0100019302027824 */ /* 0x000fe200078e02ff */
[----:B------:R-:W4:Y:S01]  /*7060*/  LDL R229, [R1+0xbf4] ;  /* 0x000bf40001e57983 */ /* 0x000f220000100800 */
[----:B------:R-:W-:Y:S02]  /*7070*/  IMAD R224, R224, 0x1000193, RZ ;  /* 0x01000193e0e07824 */ /* 0x000fe400078e02ff */
[----:B------:R-:W-:Y:S01]  /*7080*/  IMAD R0, R0, 0x1000193, RZ ;  /* 0x0100019300007824 */ /* 0x000fe200078e02ff */
[----:B------:R-:W4:Y:S02]  /*7090*/  LDL R252, [R1+0xd30] ;  /* 0x000d300001fc7983 */ /* 0x000f240000100800 */
[----:B------:R-:W-:Y:S02]  /*70a0*/  LOP3.LUT R224, R248, R224, RZ, 0x3c, !PT ;  /* 0x000000e0f8e07212 */ /* 0x000fe400078e3cff */
[----:B------:R-:W-:Y:S01]  /*70b0*/  LOP3.LUT R3, R251, R3, RZ, 0x3c, !PT ;  /* 0x00000003fb037212 */ /* 0x000fe200078e3cff */
[----:B------:R-:W4:Y:S02]  /*70c0*/  LDL R248, [R1+0xd34] ;  /* 0x000d340001f87983 */ /* 0x000f240000100800 */
[----:B------:R-:W-:Y:S01]  /*70d0*/  IMAD R224, R224, 0x1000193, RZ ;  /* 0x01000193e0e07824 */ /* 0x000fe200078e02ff */
[----:B------:R-:W-:-:S02]  /*70e0*/  LOP3.LUT R2, R250, R2, RZ, 0x3c, !PT ;  /* 0x00000002fa027212 */ /* 0x000fc400078e3cff */
[----:B------:R-:W-:Y:S01]  /*70f0*/  LOP3.LUT R0, R249, R0, RZ, 0x3c, !PT ;  /* 0x00000000f9007212 */ /* 0x000fe200078e3cff */
[----:B------:R-:W-:Y:S01]  /*7100*/  IMAD R3, R3, 0x1000193, RZ ;  /* 0x0100019303037824 */ /* 0x000fe200078e02ff */
[----:B------:R-:W4:Y:S01]  /*7110*/  LDL R251, [R1+0xcc0] ;  /* 0x000cc00001fb7983 */ /* 0x000f220000100800 */
[----:B---3--:R-:W-:Y:S01]  /*7120*/  LOP3.LUT R224, R228, R224, RZ, 0x3c, !PT ;  /* 0x000000e0e4e07212 */ /* 0x008fe200078e3cff */
[----:B------:R-:W-:Y:S02]  /*7130*/  IMAD R2, R2, 0x1000193, RZ ;  /* 0x0100019302027824 */ /* 0x000fe400078e02ff */
        /* <DEDUP_REMOVED lines=10> */
[----:B------:R-:W2:Y:S01]  /*71e0*/  LDL R243, [R1+0xcc4] ;  /* 0x000cc40001f37983 */ /* 0x000ea20000100800 */
[----:B------:R-:W-:Y:S01]  /*71f0*/  LOP3.LUT R0, R241, R0, RZ, 0x3c, !PT ;  /* 0x00000000f1007212 */ /* 0x000fe200078e3cff */
[----:B------:R-:W-:Y:S02]  /*7200*/  IMAD R3, R3, 0x1000193, RZ ;  /* 0x0100019303037824 */ /* 0x000fe400078e02ff */
[----:B------:R-:W2:Y:S01]  /*7210*/  LDL R242, [R1+0xc54] ;  /* 0x000c540001f27983 */ /* 0x000ea20000100800 */
[----:B------:R-:W-:Y:S02]  /*7220*/  IMAD R2, R2, 0x1000193, RZ ;  /* 0x0100019302027824 */ /* 0x000fe400078e02ff */
[----:B------:R-:W-:Y:S01]  /*7230*/  IMAD R0, R0, 0x1000193, RZ ;  /* 0x0100019300007824 */ /* 0x000fe200078e02ff */
[----:B------:R-:W-:Y:S01]  /*7240*/  LOP3.LUT R3, R227, R3, RZ, 0x3c, !PT ;  /* 0x00000003e3037212 */ /* 0x000fe200078e3cff */
[----:B------:R-:W2:Y:S01]  /*7250*/  LDL R241, [R1+0xbe4] ;  /* 0x000be40001f17983 */ /* 0x000ea20000100800 */
[----:B------:R-:W-:-:S02]  /*7260*/  LOP3.LUT R2, R226, R2, RZ, 0x3c, !PT ;  /* 0x00000002e2027212 */ /* 0x000fc400078e3cff */
[----:B------:R-:W-:Y:S01]  /*7270*/  LOP3.LUT R0, R225, R0, RZ, 0x3c, !PT ;  /* 0x00000000e1007212 */ /* 0x000fe200078e3cff */
[----:B------:R-:W2:Y:S04]  /*7280*/  LDL R227, [R1+0xcd8] ;  /* 0x000cd80001e37983 */ /* 0x000ea80000100800 */
[----:B------:R-:W2:Y:S04]  /*7290*/  LDL R226, [R1+0xc68] ;  /* 0x000c680001e27983 */ /* 0x000ea80000100800 */
[----:B------:R-:W2:Y:S01]  /*72a0*/  LDL R225, [R1+0xbf8] ;  /* 0x000bf80001e17983 */ /* 0x000ea20000100800 */
[----:B------:R-:W-:-:S02]  /*72b0*/  IMAD R3, R3, 0x1000193, RZ ;  /* 0x0100019303037824 */ /* 0x000fc400078e02ff */
[----:B------:R-:W-:Y:S02]  /*72c0*/  IMAD R2, R2, 0x1000193, RZ ;  /* 0x0100019302027824 */ /* 0x000fe400078e02ff */
[----:B------:R-:W-:-:S05]  /*72d0*/  IMAD R0, R0, 0x1000193, RZ ;  /* 0x0100019300007824 */ /* 0x000fca00078e02ff */
[----:B----4-:R-:W-:Y:S02]  /*72e0*/  LOP3.LUT R0, R7, R0, RZ, 0x3c, !PT ;  /* 0x0000000007007212 */ /* 0x010fe400078e3cff */
[----:B------:R-:W4:Y:S01]  /*72f0*/  LDL R7, [R1+0xbfc] ;  /* 0x000bfc0001077983 */ /* 0x000f220000100800 */
[----:B------:R-:W-:-:S03]  /*7300*/  LOP3.LUT R3, R15, R3, RZ, 0x3c, !PT ;  /* 0x000000030f037212 */ /* 0x000fc600078e3cff */
[----:B------:R-:W4:Y:S01]  /*7310*/  LDL R15, [R1+0xcdc] ;  /* 0x000cdc00010f7983 */ /* 0x000f220000100800 */
[----:B------:R-:W-:-:S03]  /*7320*/  LOP3.LUT R2, R11, R2, RZ, 0x3c, !PT ;  /* 0x000000020b027212 */ /* 0x000fc600078e3cff */
        /* <DEDUP_REMOVED lines=19> */
[----:B------:R-:W3:Y:S04]  /*7460*/  LDL R234, [R1+0xc40] ;  /* 0x000c400001ea7983 */ /* 0x000ee80000100800 */
        /* <DEDUP_REMOVED lines=13> */
[----:B------:R-:W2:Y:S01]  /*7540*/  LDL R230, [R1+0xc44] ;  /* 0x000c440001e67983 */ /* 0x000ea20000100800 */
[----:B------:R-:W-:-:S03]  /*7550*/  LOP3.LUT R3, R227, R3, RZ, 0x3c, !PT ;  /* 0x00000003e3037212 */ /* 0x000fc600078e3cff */
[----:B------:R-:W2:Y:S01]  /*7560*/  LDL R229, [R1+0xbd4] ;  /* 0x000bd40001e57983 */ /* 0x000ea20000100800 */
[----:B------:R-:W-:-:S03]  /*7570*/  LOP3.LUT R2, R226, R2, RZ, 0x3c, !PT ;  /* 0x00000002e2027212 */ /* 0x000fc600078e3cff */
[----:B------:R-:W2:Y:S01]  /*7580*/  LDL R227, [R1+0xcc8] ;  /* 0x000cc80001e37983 */ /* 0x000ea20000100800 */
[----:B------:R-:W-:-:S03]  /*7590*/  LOP3.LUT R0, R225, R0, RZ, 0x3c, !PT ;  /* 0x00000000e1007212 */ /* 0x000fc600078e3cff */
[----:B------:R-:W2:Y:S04]  /*75a0*/  LDL R226, [R1+0xc58] ;  /* 0x000c580001e27983 */ /* 0x000ea80000100800 */
[----:B------:R-:W2:Y:S01]  /*75b0*/  LDL R225, [R1+0xbe8] ;  /* 0x000be80001e17983 */ /* 0x000ea20000100800 */
[----:B------:R-:W-:Y:S02]  /*75c0*/  IMAD R3, R3, 0x1000193, RZ ;  /* 0x0100019303037824 */ /* 0x000fe400078e02ff */
[----:B------:R-:W-:Y:S01]  /*75d0*/  IMAD R2, R2, 0x1000193, RZ ;  /* 0x0100019302027824 */ /* 0x000fe200078e02ff */
[----:B------:R-:W2:Y:S01]  /*75e0*/  LDL R252, [R1+0xd14] ;  /* 0x000d140001fc7983 */ /* 0x000ea20000100800 */
[----:B------:R-:W-:-:S05]  /*75f0*/  IMAD R0, R0, 0x1000193, RZ ;  /* 0x0100019300007824 */ /* 0x000fca00078e02ff */
[----:B----4-:R-:W-:Y:S02]  /*7600*/  LOP3.LUT R0, R7, R0, RZ, 0x3c, !PT ;  /* 0x0000000007007212 */ /* 0x010fe400078e3cff */
[----:B------:R-:W4:Y:S01]  /*7610*/  LDL R7, [R1+0xbec] ;  /* 0x000bec0001077983 */ /* 0x000f220000100800 */
[----:B------:R-:W-:-:S03]  /*7620*/  LOP3.LUT R3, R15, R3, RZ, 0x3c, !PT ;  /* 0x000000030f037212 */ /* 0x000fc600078e3cff */
[----:B------:R-:W4:Y:S01]  /*7630*/  LDL R15, [R1+0xccc] ;  /* 0x000ccc00010f7983 */ /* 0x000f220000100800 */
[----:B------:R-:W-:-:S03]  /*7640*/  LOP3.LUT R2, R11, R2, RZ, 0x3c, !PT ;  /* 0x000000020b027212 */ /* 0x000fc600078e3cff */
[----:B------:R-:W4:Y:S01]  /*7650*/  LDL R11, [R1+0xc5c] ;  /* 0x000c5c00010b7983 */ /* 0x000f220000100800 */
[----:B------:R-:W-:-:S05]  /*7660*/  IMAD R224, R224, 0x1000193, RZ ;  /* 0x01000193e0e07824 */ /* 0x000fca00078e02ff */
[----:B------:R-:W-:Y:S01]  /*7670*/  LOP3.LUT R224, R248, R224, RZ, 0x3c, !PT ;  /* 0x000000e0f8e07212 */ /* 0x000fe200078e3cff */
[----:B------:R-:W-:Y:S01]  /*7680*/  IMAD R3, R3, 0x1000193, RZ ;  /* 0x0100019303037824 */ /* 0x000fe200078e02ff */
[----:B------:R-:W4:Y:S03]  /*7690*/  LDL R248, [R1+0xd00] ;  /* 0x000d000001f87983 */ /* 0x000f260000100800 */
[----:B------:R-:W-:-:S05]  /*76a0*/  IMAD R224, R224, 0x1000193, RZ ;  /* 0x01000193e0e07824 */ /* 0x000fca00078e02ff */
[----:B---3--:R-:W-:Y:S02]  /*76b0*/  LOP3.LUT R224, R228, R224, RZ, 0x3c, !PT ;  /* 0x000000e0e4e07212 */ /* 0x008fe400078e3cff */
[----:B------:R-:W3:Y:S03]  /*76c0*/  LDL R228, [R1+0xd28] ;  /* 0x000d280001e47983 */ /* 0x000ee60000100800 */
[----:B------:R-:W-:-:S05]  /*76d0*/  IMAD R224, R224, 0x1000193, RZ ;  /* 0x01000193e0e07824 */ /* 0x000fca00078e02ff */
[----:B--2---:R-:W-:Y:S02]  /*76e0*/  LOP3.LUT R224, R19, R224, RZ, 0x3c, !PT ;  /* 0x000000e013e07212 */ /* 0x004fe400078e3cff */
[----:B------:R-:W2:Y:S01]  /*76f0*/  LDL R19, [R1+0xd2c] ;  /* 0x000d2c0001137983 */ /* 0x000ea20000100800 */
[----:B------:R-:W-:Y:S02]  /*7700*/  IMAD R2, R2, 0x1000193, RZ ;  /* 0x0100019302027824 */ /* 0x000fe400078e02ff */
[----:B------:R-:W-:Y:S01]  /*7710*/  IMAD R0, R0, 0x1000193, RZ ;  /* 0x0100019300007824 */ /* 0x000fe200078e02ff */
[----:B------:R-:W-:Y:S02]  /*7720*/  LOP3.LUT R3, R251, R3, RZ, 0x3c, !PT ;  /* 0x00000003fb037212 */ /* 0x000fe400078e3cff */
[----:B------:R-:W-:Y:S01]  /*7730*/  LOP3.LUT R2, R250, R2, RZ, 0x3c, !PT ;  /* 0x00000002fa027212 */ /* 0x000fe200078e3cff */
[----:B------:R-:W-:Y:S01]  /*7740*/  IMAD R224, R224, 0x1000193, RZ ;  /* 0x01000193e0e07824 */ /* 0x000fe200078e02ff */
[----:B------:R-:W-:Y:S01]  /*7750*/  LOP3.LUT R0, R249, R0, RZ, 0x3c, !PT ;  /* 0x00000000f9007212 */ /* 0x000fe200078e3cff */
[----:B------:R-:W-:Y:S01]  /*7760*/  IMAD R3, R3, 0x1000193, RZ ;  /* 0x0100019303037824 */ /* 0x000fe200078e02ff */
[----:B------:R-:W2:Y:S01]  /*7770*/  LDL R251, [R1+0xca4] ;  /* 0x000ca40001fb7983 */ /* 0x000ea20000100800 */
[----:B------:R-:W-:-:S02]  /*7780*/  IMAD R2, R2, 0x1000193, RZ ;  /* 0x0100019302027824 */ /* 0x000fc400078e02ff */
[----:B------:R-:W-:Y:S01]  /*7790*/  IMAD R0, R0, 0x1000193, RZ ;  /* 0x0100019300007824 */ /* 0x000fe200078e02ff */
[----:B------:R-:W-:Y:S01]  /*77a0*/  LOP3.LUT R3, R243, R3, RZ, 0x3c, !PT ;  /* 0x00000003f3037212 */ /* 0x000fe200078e3cff */
[----:B------:R-:W2:Y:S01]  /*77b0*/  LDL R250, [R1+0xc34] ;  /* 0x000c340001fa7983 */ /* 0x000ea20000100800 */
[----:B------:R-:W-:Y:S02]  /*77c0*/  LOP3.LUT R2, R242, R2, RZ, 0x3c, !PT ;  /* 0x00000002f2027212 */ /* 0x000fe400078e3cff */
[----:B------:R-:W-:Y:S01]  /*77d0*/  LOP3.LUT R0, R241, R0, RZ, 0x3c, !PT ;  /* 0x00000000f1007212 */ /* 0x000fe200078e3cff */
[----:B------:R-:W-:Y:S01]  /*77e0*/  IMAD R3, R3, 0x1000193, RZ ;  /* 0x0100019303037824 */ /* 0x000fe200078e02ff */
[----:B------:R-:W-:Y:S01]  /*77f0*/  LOP3.LUT R224, R240, R224, RZ, 0x3c, !PT ;  /* 0x000000e0f0e07212 */ /* 0x000fe200078e3cff */
[----:B------:R-:W-:Y:S01]  /*7800*/  IMAD R2, R2, 0x1000193, RZ ;  /* 0x0100019302027824 */ /* 0x000fe200078e02ff */
[----:B------:R-:W2:Y:S01]  /*7810*/  LDL R249, [R1+0xbc4] ;  /* 0x000bc40001f97983 */ /* 0x000ea20000100800 */
[----:B------:R-:W-:Y:S01]  /*7820*/  IMAD R0, R0, 0x1000193, RZ ;  /* 0x0100019300007824 */ /* 0x000fe200078e02ff */
[----:B------:R-:W-:-:S02]  /*7830*/  LOP3.LUT R3, R227, R3, RZ, 0x3c, !PT ;  /* 0x00000003e3037212 */ /* 0x000fc400078e3cff */
[----:B------:R-:W-:Y:S01]  /*7840*/  LOP3.LUT R2, R226, R2, RZ, 0x3c, !PT ;  /* 0x00000002e2027212 */ /* 0x000fe200078e3cff */
[----:B------:R-:W2:Y:S01]  /*7850*/  LDL R227, [R1+0xcb8] ;  /* 0x000cb80001e37983 */ /* 0x000ea20000100800 */
[----:B------:R-:W-:-:S03]  /*7860*/  LOP3.LUT R0, R225, R0, RZ, 0x3c, !PT ;  /* 0x00000000e1007212 */ /* 0x000fc600078e3cff */
[----:B------:R-:W2:Y:S04]  /*7870*/  LDL R226, [R1+0xc48] ;  /* 0x000c480001e27983 */ /* 0x000ea80000100800 */
[----:B------:R-:W2:Y:S01]  /*7880*/  LDL R225, [R1+0xbd8] ;  /* 0x000bd80001e17983 */ /* 0x000ea20000100800 */
[----:B------:R-:W-:Y:S02]  /*7890*/  IMAD R3, R3, 0x1000193, RZ ;  /* 0x0100019303037824 */ /* 0x000fe400078e02ff */
[----:B------:R-:W-:Y:S01]  /*78a0*/  IMAD R2, R2, 0x1000193, RZ ;  /* 0x0100019302027824 */ /* 0x000fe200078e02ff */
[----:B------:R-:W2:Y:S01]  /*78b0*/  LDL R240, [R1+0xd04] ;  /* 0x000d040001f07983 */ /* 0x000ea20000100800 */
[----:B------:R-:W-:-:S03]  /*78c0*/  IMAD R0, R0, 0x1000193, RZ ;  /* 0x0100019300007824 */ /* 0x000fc600078e02ff */
        /* <DEDUP_REMOVED lines=9> */
[----:B------:R-:W-:-:S05]  /*7960*/  IMAD R224, R224, 0x1000193, RZ ;  /* 0x01000193e0e07824 */ /* 0x000fca00078e02ff */
[----:B------:R-:W-:Y:S02]  /*7970*/  LOP3.LUT R224, R232, R224, RZ, 0x3c, !PT ;  /* 0x000000e0e8e07212 */ /* 0x000fe400078e3cff */
        /* <DEDUP_REMOVED lines=8> */
[----:B------:R-:W-:Y:S02]  /*7a00*/  IMAD R2, R2, 0x1000193, RZ ;  /* 0x0100019302027824 */ /* 0x000fe400078e02ff */
[----:B------:R-:W-:Y:S01]  /*7a10*/  IMAD R0, R0, 0x1000193, RZ ;  /* 0x0100019300007824 */ /* 0x000fe200078e02ff */
[----:B------:R-:W-:Y:S02]  /*7a20*/  LOP3.LUT R3, R235, R3, RZ, 0x3c, !PT ;  /* 0x00000003eb037212 */ /* 0x000fe400078e3cff */
[----:B------:R-:W-:Y:S01]  /*7a30*/  LOP3.LUT R2, R234, R2, RZ, 0x3c, !PT ;  /* 0x00000002ea027212 */ /* 0x000fe200078e3cff */
[----:B------:R-:W-:Y:S01]  /*7a40*/  IMAD R224, R224, 0x1000193, RZ ;  /* 0x01000193e0e07824 */ /* 0x000fe200078e02ff */
[----:B------:R-:W-:Y:S01]  /*7a50*/  LOP3.LUT R0, R233, R0, RZ, 0x3c, !PT ;  /* 0x00000000e9007212 */ /* 0x000fe200078e3cff */
[----:B------:R-:W-:Y:S01]  /*7a60*/  IMAD R3, R3, 0x1000193, RZ ;  /* 0x0100019303037824 */ /* 0x000fe200078e02ff */
[----:B------:R-:W3:Y:S01]  /*7a70*/  LDL R235, [R1+0xc94] ;  /* 0x000c940001eb7983 */ /* 0x000ee20000100800 */
[----:B------:R-:W-:-:S02]  /*7a80*/  IMAD R2, R2, 0x1000193, RZ ;  /* 0x0100019302027824 */ /* 0x000fc400078e02ff */
[----:B------:R-:W-:Y:S01]  /*7a90*/  IMAD R0, R0, 0x1000193, RZ ;  /* 0x0100019300007824 */ /* 0x000fe200078e02ff */
[----:B------:R-:W-:Y:S01]  /*7aa0*/  LOP3.LUT R3, R231, R3, RZ, 0x3c, !PT ;  /* 0x00000003e7037212 */ /* 0x000fe200078e3cff */
[----:B------:R-:W3:Y:S01]  /*7ab0*/  LDL R234, [R1+0xc24] ;  /* 0x000c240001ea7983 */ /* 0x000ee20000100800 */
[----:B------:R-:W-:Y:S02]  /*7ac0*/  LOP3.LUT R2, R230, R2, RZ, 0x3c, !PT ;  /* 0x00000002e6027212 */ /* 0x000fe400078e3cff */
[----:B------:R-:W-:Y:S01]  /*7ad0*/  LOP3.LUT R0, R229, R0, RZ, 0x3c, !PT ;  /* 0x00000000e5007212 */ /* 0x000fe200078e3cff */
[----:B------:R-:W-:Y:S01]  /*7ae0*/  IMAD R3, R3, 0x1000193, RZ ;  /* 0x0100019303037824 */ /* 0x000fe200078e02ff */
[----:B------:R-:W3:Y:S01]  /*7af0*/  LDL R231, [R1+0xca8] ;  /* 0x000ca80001e77983 */ /* 0x000ee20000100800 */
[----:B------:R-:W-:Y:S02]  /*7b00*/  IMAD R2, R2, 0x1000193, RZ ;  /* 0x0100019302027824 */ /* 0x000fe400078e02ff */
[----:B------:R-:W-:Y:S01]  /*7b10*/  IMAD R0, R0, 0x1000193, RZ ;  /* 0x0100019300007824 */ /* 0x000fe200078e02ff */
[----:B------:R-:W-:Y:S01]  /*7b20*/  LOP3.LUT R3, R227, R3, RZ, 0x3c, !PT ;  /* 0x00000003e3037212 */ /* 0x000fe200078e3cff */
[----:B------:R-:W3:Y:S01]  /*7b30*/  LDL R230, [R1+0xc38] ;  /* 0x000c380001e67983 */ /* 0x000ee20000100800 */
[----:B------:R-:W-:-:S03]  /*7b40*/  LOP3.LUT R2, R226, R2, RZ, 0x3c, !PT ;  /* 0x00000002e2027212 */ /* 0x000fc600078e3cff */
[----:B------:R-:W3:Y:S01]  /*7b50*/  LDL R229, [R1+0xbc8] ;  /* 0x000bc80001e57983 */ /* 0x000ee20000100800 */
[----:B------:R-:W-:Y:S01]  /*7b60*/  LOP3.LUT R0, R225, R0, RZ, 0x3c, !PT ;  /* 0x00000000e1007212 */ /* 0x000fe200078e3cff */
[----:B------:R-:W-:Y:S02]  /*7b70*/  IMAD R3, R3, 0x1000193, RZ ;  /* 0x0100019303037824 */ /* 0x000fe400078e02ff */
[----:B------:R-:W3:Y:S01]  /*7b80*/  LDL R227, [R1+0xcac] ;  /* 0x000cac0001e37983 */ /* 0x000ee20000100800 */
[----:B------:R-:W-:Y:S02]  /*7b90*/  IMAD R2, R2, 0x1000193, RZ ;  /* 0x0100019302027824 */ /* 0x000fe400078e02ff */
[----:B------:R-:W-:Y:S01]  /*7ba0*/  IMAD R0, R0, 0x1000193, RZ ;  /* 0x0100019300007824 */ /* 0x000fe200078e02ff */
[----:B------:R-:W3:Y:S04]  /*7bb0*/  LDL R226, [R1+0xc3c] ;  /* 0x000c3c0001e27983 */ /* 0x000ee80000100800 */
[----:B------:R-:W3:Y:S04]  /*7bc0*/  LDL R225, [R1+0xbcc] ;  /* 0x000bcc0001e17983 */ /* 0x000ee80000100800 */
[----:B------:R-:W3:Y:S01]  /*7bd0*/  LDL R233, [R1+0xbb4] ;  /* 0x000bb40001e97983 */ /* 0x000ee20000100800 */
[----:B----4-:R-:W-:-:S03]  /*7be0*/  LOP3.LUT R0, R7, R0, RZ, 0x3c, !PT ;  /* 0x0000000007007212 */ /* 0x010fc600078e3cff */
[----:B------:R-:W4:Y:S01]  /*7bf0*/  LDL R7, [R1+0xbc0] ;  /* 0x000bc00001077983 */ /* 0x000f220000100800 */
[----:B------:R-:W-:-:S03]  /*7c00*/  LOP3.LUT R3, R15, R3, RZ, 0x3c, !PT ;  /* 0x000000030f037212 */ /* 0x000fc600078e3cff */
[----:B------:R-:W4:Y:S01]  /*7c10*/  LDL R15, [R1+0xca0] ;  /* 0x000ca000010f7983 */ /* 0x000f220000100800 */
[----:B------:R-:W-:-:S03]  /*7c20*/  LOP3.LUT R2, R11, R2, RZ, 0x3c, !PT ;  /* 0x000000020b027212 */ /* 0x000fc600078e3cff */
[----:B------:R-:W4:Y:S01]  /*7c30*/  LDL R11, [R1+0xc30] ;  /* 0x000c3000010b7983 */ /* 0x000f220000100800 */
[----:B------:R-:W-:Y:S01]  /*7c40*/  IMAD R3, R3, 0x1000193, RZ ;  /* 0x0100019303037824 */ /* 0x000fe200078e02ff */
[----:B--2---:R-:W-:Y:S02]  /*7c50*/  LOP3.LUT R224, R19, R224, RZ, 0x3c, !PT ;  /* 0x000000e013e07212 */ /* 0x004fe400078e3cff */
[----:B------:R-:W2:Y:S03]  /*7c60*/  LDL.LU R19, [R1+0xe18] ;  /* 0x000e180001137983 */ /* 0x000ea60000300800 */
[----:B------:R-:W-:-:S05]  /*7c70*/  IMAD R224, R224, 0x1000193, RZ ;  /* 0x01000193e0e07824 */ /* 0x000fca00078e02ff */
[----:B------:R-:W-:-:S05]  /*7c80*/  LOP3.LUT R224, R252, R224, RZ, 0x3c, !PT ;  /* 0x000000e0fce07212 */ /* 0x000fca00078e3cff */
[----:B------:R-:W-:-:S05]  /*7c90*/  IMAD R224, R224, 0x1000193, RZ ;  /* 0x01000193e0e07824 */ /* 0x000fca00078e02ff */
[----:B------:R-:W-:Y:S02]  /*7ca0*/  LOP3.LUT R224, R232, R224, RZ, 0x3c, !PT ;  /* 0x000000e0e8e07212 */ /* 0x000fe400078e3cff */
[----:B------:R-:W2:Y:S03]  /*7cb0*/  LDL R232, [R1+0xd08] ;  /* 0x000d080001e87983 */ /* 0x000ea60000100800 */
[----:B------:R-:W-:-:S05]  /*7cc0*/  IMAD R224, R224, 0x1000193, RZ ;  /* 0x01000193e0e07824 */ /* 0x000fca00078e02ff */
[----:B---3--:R-:W-:Y:S02]  /*7cd0*/  LOP3.LUT R224, R228, R224, RZ, 0x3c, !PT ;  /* 0x000000e0e4e07212 */ /* 0x008fe400078e3cff */
[----:B------:R-:W3:Y:S01]  /*7ce0*/  LDL R228, [R1+0xd0c] ;  /* 0x000d0c0001e47983 */ /* 0x000ee20000100800 */
[----:B------:R-:W-:Y:S02]  /*7cf0*/  IMAD R2, R2, 0x1000193, RZ ;  /* 0x0100019302027824 */ /* 0x000fe400078e02ff */
[----:B------:R-:W-:-:S05]  /*7d00*/  IMAD R0, R0, 0x1000193, RZ ;  /* 0x0100019300007824 */ /* 0x000fca00078e02ff */
[----:B----4-:R-:W-:Y:S02]  /*7d10*/  LOP3.LUT R0, R7, R0, RZ, 0x3c, !PT ;  /* 0x0000000007007212 */ /* 0x010fe400078e3cff */
[----:B------:R-:W-:Y:S02]  /*7d20*/  LOP3.LUT R3, R15, R3, RZ, 0x3c, !PT ;  /* 0x000000030f037212 */ /* 0x000fe400078e3cff */
[----:B------:R-:W-:-:S03]  /*7d30*/  LOP3.LUT R2, R11, R2, RZ, 0x3c, !PT ;  /* 0x000000020b027212 */ /* 0x000fc600078e3cff */
[----:B------:R-:W-:Y:S01]  /*7d40*/  IMAD R3, R3, 0x1000193, RZ ;  /* 0x0100019303037824 */ /* 0x000fe200078e02ff */
[----:B------:R-:W4:Y:S01]  /*7d50*/  LDL.LU R15, [R1+0xe14] ;  /* 0x000e1400010f7983 */ /* 0x000f220000300800 */
[----:B------:R-:W-:Y:S02]  /*7d60*/  IMAD R0, R0, 0x1000193, RZ ;  /* 0x0100019300007824 */ /* 0x000fe400078e02ff */
[----:B------:R-:W-:Y:S01]  /*7d70*/  IMAD R2, R2, 0x1000193, RZ ;  /* 0x0100019302027824 */ /* 0x000fe200078e02ff */
[----:B------:R-:W-:Y:S01]  /*7d80*/  LOP3.LUT R3, R251, R3, RZ, 0x3c, !PT ;  /* 0x00000003fb037212 */ /* 0x000fe200078e3cff */
[----:B------:R-:W-:Y:S01]  /*7d90*/  IMAD R224, R224, 0x1000193, RZ ;  /* 0x01000193e0e07824 */ /* 0x000fe200078e02ff */
[----:B------:R-:W-:Y:S01]  /*7da0*/  LOP3.LUT R0, R249, R0, RZ, 0x3c, !PT ;  /* 0x00000000f9007212 */ /* 0x000fe200078e3cff */
[----:B------:R-:W4:Y:S01]  /*7db0*/  LDL R251, [R1+0xba0] ;  /* 0x000ba00001fb7983 */ /* 0x000f220000100800 */
[----:B------:R-:W-:Y:S01]  /*7dc0*/  LOP3.LUT R2, R250, R2, RZ, 0x3c, !PT ;  /* 0x00000002fa027212 */ /* 0x000fe200078e3cff */
[----:B------:R-:W-:-:S02]  /*7dd0*/  IMAD R3, R3, 0x1000193, RZ ;  /* 0x0100019303037824 */ /* 0x000fc400078e02ff */
[----:B------:R-:W-:Y:S01]  /*7de0*/  IMAD R0, R0, 0x1000193, RZ ;  /* 0x0100019300007824 */ /* 0x000fe200078e02ff */
[----:B------:R-:W-:Y:S01]  /*7df0*/  LOP3.LUT R224, R248, R224, RZ, 0x3c, !PT ;  /* 0x000000e0f8e07212 */ /* 0x000fe200078e3cff */
[----:B------:R-:W-:Y:S01]  /*7e00*/  IMAD R2, R2, 0x1000193, RZ ;  /* 0x0100019302027824 */ /* 0x000fe200078e02ff */
[----:B------:R-:W-:Y:S01]  /*7e10*/  LOP3.LUT R3, R231, R3, RZ, 0x3c, !PT ;  /* 0x00000003e7037212 */ /* 0x000fe200078e3cff */
[----:B------:R-:W4:Y:S01]  /*7e20*/  LDL R248, [R1+0xba4] ;  /* 0x000ba40001f87983 */ /* 0x000f220000100800 */
[----:B------:R-:W-:Y:S02]  /*7e30*/  LOP3.LUT R0, R229, R0, RZ, 0x3c, !PT ;  /* 0x00000000e5007212 */ /* 0x000fe400078e3cff */
[----:B------:R-:W-:Y:S01]  /*7e40*/  LOP3.LUT R2, R230, R2, RZ, 0x3c, !PT ;  /* 0x00000002e6027212 */ /* 0x000fe200078e3cff */
[----:B------:R-:W4:Y:S04]  /*7e50*/  LDL R231, [R1+0xc98] ;  /* 0x000c980001e77983 */ /* 0x000f280000100800 */
[----:B------:R-:W4:Y:S04]  /*7e60*/  LDL R230, [R1+0xc28] ;  /* 0x000c280001e67983 */ /* 0x000f280000100800 */
        /* <DEDUP_REMOVED lines=9> */
[----:B------:R-:W4:Y:S04]  /*7f00*/  LDL R225, [R1+0xc9c] ;  /* 0x000c9c0001e17983 */ /* 0x000f280000100800 */
[----:B------:R-:W4:Y:S01]  /*7f10*/  LDL R226, [R1+0xc2c] ;  /* 0x000c2c0001e27983 */ /* 0x000f220000100800 */
[----:B------:R-:W-:-:S03]  /*7f20*/  IMAD R224, R224, 0x1000193, RZ ;  /* 0x01000193e0e07824 */ /* 0x000fc600078e02ff */
[----:B------:R-:W4:Y:S02]  /*7f30*/  LDL R249, [R1+0x900] ;  /* 0x0009000001f97983 */ /* 0x000f240000100800 */
[----:B------:R-:W-:Y:S01]  /*7f40*/  LOP3.LUT R224, R240, R224, RZ, 0x3c, !PT ;  /* 0x000000e0f0e07212 */ /* 0x000fe200078e3cff */
[----:B------:R-:W-:Y:S01]  /*7f50*/  IMAD R0, R0, 0x1000193, RZ ;  /* 0x0100019300007824 */ /* 0x000fe200078e02ff */
[----:B------:R-:W4:Y:S03]  /*7f60*/  LDL R240, [R1+0xb90] ;  /* 0x000b900001f07983 */ /* 0x000f260000100800 */
[----:B------:R-:W-:Y:S01]  /*7f70*/  IMAD R224, R224, 0x1000193, RZ ;  /* 0x01000193e0e07824 */ /* 0x000fe200078e02ff */
[----:B------:R-:W-:Y:S01]  /*7f80*/  LOP3.LUT R0, R241, R0, RZ, 0x3c, !PT ;  /* 0x00000000f1007212 */ /* 0x000fe200078e3cff */
[----:B------:R-:W4:Y:S04]  /*7f90*/  LDL.LU R11, [R1+0xe10] ;  /* 0x000e1000010b7983 */ /* 0x000f280000300800 */
[----:B------:R-:W4:Y:S04]  /*7fa0*/  LDL R241, [R1+0xba8] ;  /* 0x000ba80001f17983 */ /* 0x000f280000100800 */
[----:B------:R-:W4:Y:S01]  /*7fb0*/  LDL.LU R7, [R1+0xe0c] ;  /* 0x000e0c0001077983 */ /* 0x000f220000300800 */
[----:B--2---:R-:W-:Y:S01]  /*7fc0*/  LOP3.LUT R224, R232, R224, RZ, 0x3c, !PT ;  /* 0x000000e0e8e07212 */ /* 0x004fe200078e3cff */
[----:B------:R-:W-:-:S02]  /*7fd0*/  IMAD R3, R3, 0x1000193, RZ ;  /* 0x0100019303037824 */ /* 0x000fc400078e02ff */
[----:B------:R-:W2:Y:S02]  /*7fe0*/  LDL R232, [R1+0xb38] ;  /* 0x000b380001e87983 */ /* 0x000ea40000100800 */
[----:B------:R-:W-:-:S05]  /*7ff0*/  IMAD R224, R224, 0x1000193, RZ ;  /* 0x01000193e0e07824 */ /* 0x000fca00078e02ff */
[----:B---3--:R-:W-:Y:S02]  /*8000*/  LOP3.LUT R224, R228, R224, RZ, 0x3c, !PT ;  /* 0x000000e0e4e07212 */ /* 0x008fe400078e3cff */
[----:B------:R-:W3:Y:S01]  /*8010*/  LDL R228, [R1+0xbac] ;  /* 0x000bac0001e47983 */ /* 0x000ee20000100800 */
[----:B------:R-:W-:Y:S01]  /*8020*/  IMAD R2, R2, 0x1000193, RZ ;  /* 0x0100019302027824 */ /* 0x000fe200078e02ff */
[----:B------:R-:W-:Y:S01]  /*8030*/  LOP3.LUT R3, R243, R3, RZ, 0x3c, !PT ;  /* 0x00000003f3037212 */ /* 0x000fe200078e3cff */
[----:B------:R-:W-:Y:S01]  /*8040*/  IMAD R0, R0, 0x1000193, RZ ;  /* 0x0100019300007824 */ /* 0x000fe200078e02ff */
[----:B------:R-:W2:Y:S02]  /*8050*/  LDL R243, [R1+0xb34] ;  /* 0x000b340001f37983 */ /* 0x000ea40000100800 */
[----:B------:R-:W-:Y:S01]  /*8060*/  LOP3.LUT R2, R242, R2, RZ, 0x3c, !PT ;  /* 0x00000002f2027212 */ /* 0x000fe200078e3cff */
[----:B------:R-:W-:Y:S01]  /*8070*/  IMAD R3, R3, 0x1000193, RZ ;  /* 0x0100019303037824 */ /* 0x000fe200078e02ff */
[----:B------:R-:W-:Y:S01]  /*8080*/  LOP3.LUT R0, R233, R0, RZ, 0x3c, !PT ;  /* 0x00000000e9007212 */ /* 0x000fe200078e3cff */
[----:B------:R-:W-:Y:S01]  /*8090*/  IMAD R224, R224, 0x1000193, RZ ;  /* 0x01000193e0e07824 */ /* 0x000fe200078e02ff */
[----:B------:R-:W2:Y:S01]  /*80a0*/  LDL R242, [R1+0x904] ;  /* 0x0009040001f27983 */ /* 0x000ea20000100800 */
        /* <DEDUP_REMOVED lines=8> */
[----:B------:R-:W2:Y:S01]  /*8130*/  LDL R233, [R1+0xb24] ;  /* 0x000b240001e97983 */ /* 0x000ea20000100800 */
[----:B----4-:R-:W-:-:S03]  /*8140*/  LOP3.LUT R3, R231, R3, RZ, 0x3c, !PT ;  /* 0x00000003e7037212 */ /* 0x010fc600078e3cff */
[----:B------:R-:W4:Y:S01]  /*8150*/  LDL R231, [R1+0x908] ;  /* 0x0009080001e77983 */ /* 0x000f220000100800 */
[----:B------:R-:W-:Y:S02]  /*8160*/  LOP3.LUT R2, R230, R2, RZ, 0x3c, !PT ;  /* 0x00000002e6027212 */ /* 0x000fe400078e3cff */
[----:B------:R-:W-:Y:S01]  /*8170*/  LOP3.LUT R0, R229, R0, RZ, 0x3c, !PT ;  /* 0x00000000e5007212 */ /* 0x000fe200078e3cff */
[----:B------:R-:W-:Y:S01]  /*8180*/  IMAD R3, R3, 0x1000193, RZ ;  /* 0x0100019303037824 */ /* 0x000fe200078e02ff */
[----:B------:R-:W4:Y:S01]  /*8190*/  LDL R230, [R1+0xb3c] ;  /* 0x000b3c0001e67983 */ /* 0x000f220000100800 */
[----:B------:R-:W-:Y:S02]  /*81a0*/  IMAD R2, R2, 0x1000193, RZ ;  /* 0x0100019302027824 */ /* 0x000fe400078e02ff */
[----:B------:R-:W-:Y:S01]  /*81b0*/  IMAD R0, R0, 0x1000193, RZ ;  /* 0x0100019300007824 */ /* 0x000fe200078e02ff */
[----:B------:R-:W4:Y:S04]  /*81c0*/  LDL R229, [R1+0x90c] ;  /* 0x00090c0001e57983 */ /* 0x000f280000100800 */
[----:B------:R-:W-:-:S02]  /*81d0*/  LOP3.LUT R227, R227, R0, RZ, 0x3c, !PT ;  /* 0x00000000e3e37212 */ /* 0x000fc400078e3cff */
[----:B------:R-:W-:Y:S02]  /*81e0*/  LOP3.LUT R225, R225, R3, RZ, 0x3c, !PT ;  /* 0x00000003e1e17212 */ /* 0x000fe400078e3cff */
[----:B------:R-:W-:-:S03]  /*81f0*/  LOP3.LUT R226, R226, R2, RZ, 0x3c, !PT ;  /* 0x00000002e2e27212 */ /* 0x000fc600078e3cff */
[----:B------:R-:W-:Y:S02]  /*8200*/  IMAD R225, R225, 0x1000193, RZ ;  /* 0x01000193e1e17824 */ /* 0x000fe400078e02ff */
[----:B------:R-:W-:Y:S02]  /*8210*/  IMAD R227, R227, 0x1000193, RZ ;  /* 0x01000193e3e37824 */ /* 0x000fe400078e02ff */
[----:B------:R-:W-:Y:S01]  /*8220*/  IMAD R226, R226, 0x1000193, RZ ;  /* 0x01000193e2e27824 */ /* 0x000fe200078e02ff */
[----:B------:R-:W-:Y:S02]  /*8230*/  LOP3.LUT R3, R188, 0x811c9dc5, RZ, 0x3c, !PT ;  /* 0x811c9dc5bc037812 */ /* 0x000fe400078e3cff */
[----:B------:R-:W-:Y:S02]  /*8240*/  LOP3.LUT R2, R184, 0x811c9dc5, RZ, 0x3c, !PT ;  /* 0x811c9dc5b8027812 */ /* 0x000fe400078e3cff */
[----:B------:R0:W-:Y:S01]  /*8250*/  STL.128 [R1+0x8d0], R224 ;  /* 0x0008d0e001007387 */ /* 0x0001e20000100c00 */
[----:B------:R-:W-:-:S02]  /*8260*/  LOP3.LUT R0, R180, 0x811c9dc5, RZ, 0x3c, !PT ;  /* 0x811c9dc5b4007812 */ /* 0x000fc400078e3cff */
[----:B0-----:R-:W-:Y:S01]  /*8270*/  LOP3.LUT R224, R176, 0x811c9dc5, RZ, 0x3c, !PT ;  /* 0x811c9dc5b0e07812 */ /* 0x001fe200078e3cff */
[----:B------:R-:W-:Y:S01]  /*8280*/  IMAD R225, R3, 0x1000193, RZ ;  /* 0x0100019303e17824 */ /* 0x000fe200078e02ff */
[----:B------:R-:W4:Y:S01]  /*8290*/  LDL R227, [R1+0xb28] ;  /* 0x000b280001e37983 */ /* 0x000f220000100800 */
[----:B------:R-:W-:Y:S02]  /*82a0*/  IMAD R3, R2, 0x1000193, RZ ;  /* 0x0100019302037824 */ /* 0x000fe400078e02ff */
[----:B------:R-:W-:Y:S01]  /*82b0*/  IMAD R2, R0, 0x1000193, RZ ;  /* 0x0100019300027824 */ /* 0x000fe200078e02ff */
[----:B------:R-:W4:Y:S01]  /*82c0*/  LDL R226, [R1+0xb9c] ;  /* 0x000b9c0001e27983 */ /* 0x000f220000100800 */
[----:B------:R-:W-:Y:S01]  /*82d0*/  IMAD R0, R224, 0x1000193, RZ ;  /* 0x01000193e0007824 */ /* 0x000fe200078e02ff */
[----:B------:R-:W-:Y:S02]  /*82e0*/  LOP3.LUT R224, R189, R225, RZ, 0x3c, !PT ;  /* 0x000000e1bde07212 */ /* 0x000fe400078e3cff */
[----:B------:R-:W4:Y:S03]  /*82f0*/  LDL R225, [R1+0xb2c] ;  /* 0x000b2c0001e17983 */ /* 0x000f260000100800 */
[----:B------:R-:W-:-:S05]  /*8300*/  IMAD R224, R224, 0x1000193, RZ ;  /* 0x01000193e0e07824 */ /* 0x000fca00078e02ff */
[----:B------:R-:W-:-:S05]  /*8310*/  LOP3.LUT R224, R190, R224, RZ, 0x3c, !PT ;  /* 0x000000e0bee07212 */ /* 0x000fca00078e3cff */
[----:B------:R-:W-:-:S05]  /*8320*/  IMAD R224, R224, 0x1000193, RZ ;  /* 0x01000193e0e07824 */ /* 0x000fca00078e02ff */
[----:B------:R-:W-:-:S05]  /*8330*/  LOP3.LUT R224, R191, R224, RZ, 0x3c, !PT ;  /* 0x000000e0bfe07212 */ /* 0x000fca00078e3cff */
[----:B------:R-:W-:-:S05]  /*8340*/  IMAD R224, R224, 0x1000193, RZ ;  /* 0x01000193e0e07824 */ /* 0x000fca00078e02ff */
[----:B------:R-:W-:-:S05]  /*8350*/  LOP3.LUT R224, R251, R224, RZ, 0x3c, !PT ;  /* 0x000000e0fbe07212 */ /* 0x000fca00078e3cff */
[----:B------:R-:W-:-:S05]  /*8360*/  IMAD R224, R224, 0x1000193, RZ ;  /* 0x01000193e0e07824 */ /* 0x000fca00078e02ff */
[----:B------:R-:W-:-:S05]  /*8370*/  LOP3.LUT R224, R248, R224, RZ, 0x3c, !PT ;  /* 0x000000e0f8e07212 */ /* 0x000fca00078e3cff */
[----:B------:R-:W-:-:S05]  /*8380*/  IMAD R224, R224, 0x1000193, RZ ;  /* 0x01000193e0e07824 */ /* 0x000fca00078e02ff */
[----:B------:R-:W-:Y:S02]  /*8390*/  LOP3.LUT R224, R241, R224, RZ, 0x3c, !PT ;  /* 0x000000e0f1e07212 */ /* 0x000fe400078e3cff */
[----:B------:R-:W-:Y:S01]  /*83a0*/  LOP3.LUT R3, R185, R3, RZ, 0x3c, !PT ;  /* 0x00000003b9037212 */ /* 0x000fe200078e3cff */
[----:B------:R-:W4:Y:S02]  /*83b0*/  LDL R241, [R1+0x920] ;  /* 0x0009200001f17983 */ /* 0x000f240000100800 */
[----:B------:R-:W-:-:S05]  /*83c0*/  IMAD R224, R224, 0x1000193, RZ ;  /* 0x01000193e0e07824 */ /* 0x000fca00078e02ff */
[----:B---3--:R-:W-:Y:S02]  /*83d0*/  LOP3.LUT R224, R228, R224, RZ, 0x3c, !PT ;  /* 0x000000e0e4e07212 */ /* 0x008fe400078e3cff */
[----:B------:R-:W3:Y:S01]  /*83e0*/  LDL R228, [R1+0xb98] ;  /* 0x000b980001e47983 */ /* 0x000ee20000100800 */
[----:B------:R-:W-:-:S05]  /*83f0*/  IMAD R3, R3, 0x1000193, RZ ;  /* 0x0100019303037824 */ /* 0x000fca00078e02ff */
[----:B------:R-:W-:-:S05]  /*8400*/  LOP3.LUT R3, R186, R3, RZ, 0x3c, !PT ;  /* 0x00000003ba037212 */ /* 0x000fca00078e3cff */
        /* <DEDUP_REMOVED lines=10> */
[----:B--2---:R-:W-:Y:S01]  /*84b0*/  LOP3.LUT R3, R243, R3, RZ, 0x3c, !PT ;  /* 0x00000003f3037212 */ /* 0x004fe200078e3cff */
[----:B------:R-:W-:-:S04]  /*84c0*/  IMAD R2, R2, 0x1000193, RZ ;  /* 0x0100019302027824 */ /* 0x000fc800078e02ff */
[----:B------:R-:W-:Y:S01]  /*84d0*/  IMAD R3, R3, 0x1000193, RZ ;  /* 0x0100019303037824 */ /* 0x000fe200078e02ff */
[----:B------:R-:W-:-:S04]  /*84e0*/  LOP3.LUT R2, R249, R2, RZ, 0x3c, !PT ;  /* 0x00000002f9027212 */ /* 0x000fc800078e3cff */
[----:B------:R-:W-:Y:S01]  /*84f0*/  LOP3.LUT R3, R232, R3, RZ, 0x3c, !PT ;  /* 0x00000003e8037212 */ /* 0x000fe200078e3cff */
[----:B------:R-:W-:Y:S01]  /*8500*/  IMAD R2, R2, 0x1000193, RZ ;  /* 0x0100019302027824 */ /* 0x000fe200078e02ff */
[----:B------:R-:W2:Y:S03]  /*8510*/  LDL R232, [R1+0xb80] ;  /* 0x000b800001e87983 */ /* 0x000ea60000100800 */
[----:B------:R-:W-:Y:S01]  /*8520*/  IMAD R3, R3, 0x1000193, RZ ;  /* 0x0100019303037824 */ /* 0x000fe200078e02ff */
[----:B------:R-:W-:Y:S01]  /*8530*/  LOP3.LUT R2, R242, R2, RZ, 0x3c, !PT ;  /* 0x00000002f2027212 */ /* 0x000fe200078e3cff */
[----:B------:R-:W-:Y:S01]  /*8540*/  IMAD R224, R224, 0x1000193, RZ ;  /* 0x01000193e0e07824 */ /* 0x000fe200078e02ff */
[----:B------:R-:W2:Y:S03]  /*8550*/  LDL R242, [R1+0xb50] ;  /* 0x000b500001f27983 */ /* 0x000ea60000100800 */
[----:B------:R-:W-:Y:S01]  /*8560*/  IMAD R2, R2, 0x1000193, RZ ;  /* 0x0100019302027824 */ /* 0x000fe200078e02ff */
[----:B------:R-:W-:-:S02]  /*8570*/  LOP3.LUT R224, R240, R224, RZ, 0x3c, !PT ;  /* 0x000000e0f0e07212 */ /* 0x000fc400078e3cff */
[----:B------:R-:W2:Y:S01]  /*8580*/  LDL R240, [R1+0xb70] ;  /* 0x000b700001f07983 */ /* 0x000ea20000100800 */
[----:B----4-:R-:W-:Y:S02]  /*8590*/  LOP3.LUT R3, R230, R3, RZ, 0x3c, !PT ;  /* 0x00000003e6037212 */ /* 0x010fe400078e3cff */
[----:B------:R-:W-:Y:S01]  /*85a0*/  LOP3.LUT R2, R231, R2, RZ, 0x3c, !PT ;  /* 0x00000002e7027212 */ /* 0x000fe200078e3cff */
[----:B------:R-:W-:Y:S01]  /*85b0*/  IMAD R224, R224, 0x1000193, RZ ;  /* 0x01000193e0e07824 */ /* 0x000fe200078e02ff */
[----:B------:R-:W4:Y:S01]  /*85c0*/  LDL R231, [R1+0x9c0] ;  /* 0x0009c00001e77983 */ /* 0x000f220000100800 */
[----:B------:R-:W-:-:S03]  /*85d0*/  IMAD R3, R3, 0x1000193, RZ ;  /* 0x0100019303037824 */ /* 0x000fc600078e02ff */
[----:B------:R-:W4:Y:S02]  /*85e0*/  LDL R230, [R1+0xb84] ;  /* 0x000b840001e67983 */ /* 0x000f240000100800 */
[----:B------:R-:W-:Y:S01]  /*85f0*/  LOP3.LUT R3, R235, R3, RZ, 0x3c, !PT ;  /* 0x00000003eb037212 */ /* 0x000fe200078e3cff */
[----:B------:R-:W-:Y:S01]  /*8600*/  IMAD R2, R2, 0x1000193, RZ ;  /* 0x0100019302027824 */ /* 0x000fe200078e02ff */
[----:B------:R-:W-:Y:S01]  /*8610*/  LOP3.LUT R224, R234, R224, RZ, 0x3c, !PT ;  /* 0x000000e0eae07212 */ /* 0x000fe200078e3cff */
[----:B------:R-:W4:Y:S02]  /*8620*/  LDL R235, [R1+0x9b0] ;  /* 0x0009b00001eb7983 */ /* 0x000f240000100800 */
[----:B------:R-:W-:Y:S01]  /*8630*/  IMAD R3, R3, 0x1000193, RZ ;  /* 0x0100019303037824 */ /* 0x000fe200078e02ff */
[----:B------:R-:W-:Y:S01]  /*8640*/  LOP3.LUT R2, R229, R2, RZ, 0x3c, !PT ;  /* 0x00000002e5027212 */ /* 0x000fe200078e3cff */
[----:B------:R-:W4:Y:S03]  /*8650*/  LDL R234, [R1+0xb74] ;  /* 0x000b740001ea7983 */ /* 0x000f260000100800 */
[----:B------:R-:W-:Y:S01]  /*8660*/  LOP3.LUT R3, R233, R3, RZ, 0x3c, !PT ;  /* 0x00000003e9037212 */ /* 0x000fe200078e3cff */
[----:B------:R-:W4:Y:S01]  /*8670*/  LDL R229, [R1+0x9c4] ;  /* 0x0009c40001e57983 */ /* 0x000f220000100800 */
[----:B------:R-:W-:-:S03]  /*8680*/  IMAD R224, R224, 0x1000193, RZ ;  /* 0x01000193e0e07824 */ /* 0x000fc600078e02ff */
[----:B------:R-:W-:Y:S01]  /*8690*/  IMAD R3, R3, 0x1000193, RZ ;  /* 0x0100019303037824 */ /* 0x000fe200078e02ff */
[----:B------:R-:W4:Y:S04]  /*86a0*/  LDL R233, [R1+0x9b4] ;  /* 0x0009b40001e97983 */ /* 0x000f280000100800 */
[----:B------:R-:W-:Y:S02]  /*86b0*/  LOP3.LUT R3, R227, R3, RZ, 0x3c, !PT ;  /* 0x00000003e3037212 */ /* 0x000fe400078e3cff */
[----:B------:R-:W4:Y:S03]  /*86c0*/  LDL R227, [R1+0x9c8] ;  /* 0x0009c80001e37983 */ /* 0x000f260000100800 */
[----:B------:R-:W-:-:S05]  /*86d0*/  IMAD R3, R3, 0x1000193, RZ ;  /* 0x0100019303037824 */ /* 0x000fca00078e02ff */
[----:B------:R-:W-:Y:S02]  /*86e0*/  LOP3.LUT R3, R225, R3, RZ, 0x3c, !PT ;  /* 0x00000003e1037212 */ /* 0x000fe400078e3cff */
[----:B------:R-:W4:Y:S01]  /*86f0*/  LDL R225, [R1+0x9cc] ;  /* 0x0009cc0001e17983 */ /* 0x000f220000100800 */
[----:B---3--:R-:W-:-:S03]  /*8700*/  LOP3.LUT R224, R228, R224, RZ, 0x3c, !PT ;  /* 0x000000e0e4e07212 */ /* 0x008fc600078e3cff */
[----:B------:R-:W3:Y:S02]  /*8710*/  LDL R228, [R1+0xb88] ;  /* 0x000b880001e47983 */ /* 0x000ee40000100800 */
[----:B------:R-:W-:-:S05]  /*8720*/  IMAD R224, R224, 0x1000193, RZ ;  /* 0x01000193e0e07824 */ /* 0x000fca00078e02ff */
[----:B------:R-:W-:Y:S02]  /*8730*/  LOP3.LUT R224, R226, R224, RZ, 0x3c, !PT ;  /* 0x000000e0e2e07212 */ /* 0x000fe400078e3cff */
[----:B------:R-:W3:Y:S01]  /*8740*/  LDL R226, [R1+0xb8c] ;  /* 0x000b8c0001e27983 */ /* 0x000ee20000100800 */
[----:B------:R-:W-:Y:S02]  /*8750*/  IMAD R3, R3, 0x1000193, RZ ;  /* 0x0100019303037824 */ /* 0x000fe400078e02ff */
[----:B------:R-:W-:-:S05]  /*8760*/  IMAD R224, R224, 0x1000193, RZ ;  /* 0x01000193e0e07824 */ /* 0x000fca00078e02ff */
[----:B--2---:R-:W-:Y:S02]  /*8770*/  LOP3.LUT R224, R232, R224, RZ, 0x3c, !PT ;  /* 0x000000e0e8e07212 */ /* 0x004fe400078e3cff */
[----:B------:R-:W2:Y:S03]  /*8780*/  LDL R232, [R1+0xb60] ;  /* 0x000b600001e87983 */ /* 0x000ea60000100800 */
[----:B------:R-:W-:Y:S01]  /*8790*/  IMAD R224, R224, 0x1000193, RZ ;  /* 0x01000193e0e07824 */ /* 0x000fe200078e02ff */
[----:B----4-:R-:W-:Y:S02]  /*87a0*/  LOP3.LUT R3, R231, R3, RZ, 0x3c, !PT ;  /* 0x00000003e7037212 */ /* 0x010fe400078e3cff */
[----:B------:R-:W4:Y:S03]  /*87b0*/  LDL R231, [R1+0x9a0] ;  /* 0x0009a00001e77983 */ /* 0x000f260000100800 */
[----:B------:R-:W-:Y:S01]  /*87c0*/  IMAD R3, R3, 0x1000193, RZ ;  /* 0x0100019303037824 */ /* 0x000fe200078e02ff */
[----:B------:R-:W-:-:S02]  /*87d0*/  LOP3.LUT R224, R230, R224, RZ, 0x3c, !PT ;  /* 0x000000e0e6e07212 */ /* 0x000fc400078e3cff */
[----:B------:R-:W2:Y:S03]  /*87e0*/  LDL R230, [R1+0xb64] ;  /* 0x000b640001e67983 */ /* 0x000ea60000100800 */
[----:B------:R-:W-:Y:S01]  /*87f0*/  IMAD R224, R224, 0x1000193, RZ ;  /* 0x01000193e0e07824 */ /* 0x000fe200078e02ff */
[----:B------:R-:W-:Y:S02]  /*8800*/  LOP3.LUT R3, R229, R3, RZ, 0x3c, !PT ;  /* 0x00000003e5037212 */ /* 0x000fe400078e3cff */
[----:B------:R-:W2:Y:S03]  /*8810*/  LDL R229, [R1+0x9a4] ;  /* 0x0009a40001e57983 */ /* 0x000ea60000100800 */
[----:B------:R-:W-:-:S05]  /*8820*/  IMAD R3, R3, 0x1000193, RZ ;  /* 0x0100019303037824 */ /* 0x000fca00078e02ff */
[----:B------:R-:W-:Y:S02]  /*8830*/  LOP3.LUT R3, R227, R3, RZ, 0x3c, !PT ;  /* 0x00000003e3037212 */ /* 0x000fe400078e3cff */
[----:B------:R-:W4:Y:S03]  /*8840*/  LDL R227, [R1+0x9b8] ;  /* 0x0009b80001e37983 */ /* 0x000f260000100800 */
[----:B------:R-:W-:-:S05]  /*8850*/  IMAD R3, R3, 0x1000193, RZ ;  /* 0x0100019303037824 */ /* 0x000fca00078e02ff */
[----:B------:R-:W-:Y:S02]  /*8860*/  LOP3.LUT R3, R225, R3, RZ, 0x3c, !PT ;  /* 0x00000003e1037212 */ /* 0x000fe400078e3cff */
[----:B------:R-:W2:Y:S01]  /*8870*/  LDL R225, [R1+0x9bc] ;  /* 0x0009bc0001e17983 */ /* 0x000ea20000100800 */
[----:B---3--:R-:W-:-:S03]  /*8880*/  LOP3.LUT R224, R228, R224, RZ, 0x3c, !PT ;  /* 0x000000e0e4e07212 */ /* 0x008fc600078e3cff */
[----:B------:R-:W3:Y:S02]  /*8890*/  LDL R228, [R1+0xb78] ;  /* 0x000b780001e47983 */ /* 0x000ee40000100800 */
[----:B------:R-:W-:-:S05]  /*88a0*/  IMAD R224, R224, 0x1000193, RZ ;  /* 0x01000193e0e07824 */ /* 0x000fca00078e02ff */
[----:B------:R-:W-:Y:S02]  /*88b0*/  LOP3.LUT R224, R226, R224, RZ, 0x3c, !PT ;  /* 0x000000e0e2e07212 */ /* 0x000fe400078e3cff */
[----:B------:R-:W3:Y:S01]  /*88c0*/  LDL R226, [R1+0xb7c] ;  /* 0x000b7c0001e27983 */ /* 0x000ee20000100800 */
[----:B------:R-:W-:Y:S02]  /*88d0*/  IMAD R3, R3, 0x1000193, RZ ;  /* 0x0100019303037824 */ /* 0x000fe400078e02ff */
[----:B------:R-:W-:-:S03]  /*88e0*/  IMAD R224, R224, 0x1000193, RZ ;  /* 0x01000193e0e07824 */ /* 0x000fc600078e02ff */
[----:B------:R-:W-:Y:S02]  /*88f0*/  LOP3.LUT R3, R235, R3, RZ, 0x3c, !PT ;  /* 0x00000003eb037212 */ /* 0x000fe400078e3cff */
[----:B------:R-:W-:Y:S01]  /*8900*/  LOP3.LUT R224, R240, R224, RZ, 0x3c, !PT ;  /* 0x000000e0f0e07212 */ /* 0x000fe200078e3cff */
[----:B------:R-:W3:Y:S02]  /*8910*/  LDL R235, [R1+0x924] ;  /* 0x0009240001eb7983 */ /* 0x000ee40000100800 */
[----:B------:R-:W-:Y:S02]  /*8920*/  IMAD R3, R3, 0x1000193, RZ ;  /* 0x0100019303037824 */ /* 0x000fe400078e02ff */
[----:B------:R-:W-:Y:S01]  /*8930*/  IMAD R224, R224, 0x1000193, RZ ;  /* 0x01000193e0e07824 */ /* 0x000fe200078e02ff */
[----:B------:R-:W3:Y:S02]  /*8940*/  LDL R240, [R1+0xb54] ;  /* 0x000b540001f07983 */ /* 0x000ee40000100800 */
[----:B------:R-:W-:-:S02]  /*8950*/  LOP3.LUT R3, R233, R3, RZ, 0x3c, !PT ;  /* 0x00000003e9037212 */ /* 0x000fc400078e3cff */
[----:B------:R-:W-:Y:S01]  /*8960*/  LOP3.LUT R224, R234, R224, RZ, 0x3c, !PT ;  /* 0x000000e0eae07212 */ /* 0x000fe200078e3cff */
[----:B------:R-:W3:Y:S02]  /*8970*/  LDL R233, [R1+0x928] ;  /* 0x0009280001e97983 */ /* 0x000ee40000100800 */
[----:B------:R-:W-:Y:S02]  /*8980*/  IMAD R3, R3, 0x1000193, RZ ;  /* 0x0100019303037824 */ /* 0x000fe400078e02ff */
[----:B------:R-:W-:Y:S01]  /*8990*/  IMAD R224, R224, 0x1000193, RZ ;  /* 0x01000193e0e07824 */ /* 0x000fe200078e02ff */
[----:B------:R-:W3:Y:S02]  /*89a0*/  LDL R234, [R1+0xb58] ;  /* 0x000b580001ea7983 */ /* 0x000ee40000100800 */
[----:B----4-:R-:W-:Y:S02]  /*89b0*/  LOP3.LUT R3, R227, R3, RZ, 0x3c, !PT ;  /* 0x00000003e3037212 */ /* 0x010fe400078e3cff */
[----:B------:R-:W4:Y:S03]  /*89c0*/  LDL R227, [R1+0x9a8] ;  /* 0x0009a80001e37983 */ /* 0x000f260000100800 */
[----:B------:R-:W-:-:S05]  /*89d0*/  IMAD R3, R3, 0x1000193, RZ ;  /* 0x0100019303037824 */ /* 0x000fca00078e02ff */
[----:B--2---:R-:W-:Y:S02]  /*89e0*/  LOP3.LUT R3, R225, R3, RZ, 0x3c, !PT ;  /* 0x00000003e1037212 */ /* 0x004fe400078e3cff */
        /* <DEDUP_REMOVED lines=25> */
[----:B---3--:R-:W-:Y:S02]  /*8b80*/  LOP3.LUT R224, R228, R224, RZ, 0x3c, !PT ;  /* 0x000000e0e4e07212 */ /* 0x008fe400078e3cff */
[----:B------:R-:W-:Y:S01]  /*8b90*/  IMAD R3, R3, 0x1000193, RZ ;  /* 0x0100019303037824 */ /* 0x000fe200078e02ff */
[----:B------:R-:W3:Y:S02]  /*8ba0*/  LDL R228, [R1+0xb48] ;  /* 0x000b480001e47983 */ /* 0x000ee40000100800 */
[----:B------:R-:W-:-:S05]  /*8bb0*/  IMAD R224, R224, 0x1000193, RZ ;  /* 0x01000193e0e07824 */ /* 0x000fca00078e02ff */
[----:B------:R-:W-:Y:S02]  /*8bc0*/  LOP3.LUT R224, R226, R224, RZ, 0x3c, !PT ;  /* 0x000000e0e2e07212 */ /* 0x000fe400078e3cff */
[----:B------:R-:W4:Y:S03]  /*8bd0*/  LDL R226, [R1+0xb5c] ;  /* 0x000b5c0001e27983 */ /* 0x000f260000100800 */
        /* <DEDUP_REMOVED lines=22> */
[----:B--2---:R-:W-:Y:S02]  /*8d40*/  LOP3.LUT R3, R225, R3, RZ, 0x3c, !PT ;  /* 0x00000003e1037212 */ /* 0x004fe400078e3cff */
[----:B------:R-:W2:Y:S01]  /*8d50*/  LDL R225, [R1+0x91c] ;  /* 0x00091c0001e17983 */ /* 0x000ea20000100800 */
[----:B------:R-:W-:-:S05]  /*8d60*/  IMAD R0, R0, 0x1000193, RZ ;  /* 0x0100019300007824 */ /* 0x000fca00078e02ff */
[----:B------:R-:W-:-:S05]  /*8d70*/  LOP3.LUT R0, R158, R0, RZ, 0x3c, !PT ;  /* 0x000000009e007212 */ /* 0x000fca00078e3cff */
[----:B------:R-:W-:-:S05]  /*8d80*/  IMAD R0, R0, 0x1000193, RZ ;  /* 0x0100019300007824 */ /* 0x000fca00078e02ff */
        /* <DEDUP_REMOVED lines=20> */
[----:B------:R-:W-:Y:S02]  /*8ed0*/  LOP3.LUT R0, R116, R0, RZ, 0x3c, !PT ;  /* 0x0000000074007212 */ /* 0x000fe400078e3cff */
[----:B----4-:R-:W-:Y:S02]  /*8ee0*/  LOP3.LUT R224, R226, R224, RZ, 0x3c, !PT ;  /* 0x000000e0e2e07212 */ /* 0x010fe400078e3cff */
[----:B------:R-:W4:Y:S01]  /*8ef0*/  LDL R226, [R1+0xb4c] ;  /* 0x000b4c0001e27983 */ /* 0x000f220000100800 */
[----:B------:R-:W-:Y:S02]  /*8f00*/  IMAD R2, R2, 0x1000193, RZ ;  /* 0x0100019302027824 */ /* 0x000fe400078e02ff */
[----:B------:R-:W-:-:S03]  /*8f10*/  IMAD R0, R0, 0x1000193, RZ ;  /* 0x0100019300007824 */ /* 0x000fc600078e02ff */
[----:B------:R-:W-:Y:S02]  /*8f20*/  LOP3.LUT R2, R237, R2, RZ, 0x3c, !PT ;  /* 0x00000002ed027212 */ /* 0x000fe400078e3cff */
[----:B------:R-:W-:-:S03]  /*8f30*/  LOP3.LUT R0, R117, R0, RZ, 0x3c, !PT ;  /* 0x0000000075007212 */ /* 0x000fc600078e3cff */
        /* <DEDUP_REMOVED lines=55> */
[----:B------:R-:W-:Y:S01]  /*92b0*/  LOP3.LUT R0, R47, R0, RZ, 0x3c, !PT ;  /* 0x000000002f007212 */ /* 0x000fe200078e3cff */
[----:B------:R-:W-:Y:S02]  /*92c0*/  IMAD R224, R224, 0x1000193, RZ ;  /* 0x01000193e0e07824 */ /* 0x000fe400078e02ff */
[----:B------:R-:W-:Y:S02]  /*92d0*/  IMAD R3, R3, 0x1000193, RZ ;  /* 0x0100019303037824 */ /* 0x000fe400078e02ff */
[----:B------:R-:W-:Y:S02]  /*92e0*/  IMAD R2, R2, 0x1000193, RZ ;  /* 0x0100019302027824 */ /* 0x000fe400078e02ff */
[----:B------:R-:W-:Y:S01]  /*92f0*/  IMAD R0, R0, 0x1000193, RZ ;  /* 0x0100019300007824 */ /* 0x000fe200078e02ff */
[----:B------:R-:W-:-:S02]  /*9300*/  LOP3.LUT R224, R232, R224, RZ, 0x3c, !PT ;  /* 0x000000e0e8e07212 */ /* 0x000fc400078e3cff */
[----:B------:R-:W-:Y:S02]  /*9310*/  LOP3.LUT R3, R231, R3, RZ, 0x3c, !PT ;  /* 0x00000003e7037212 */ /* 0x000fe400078e3cff */
        /* <DEDUP_REMOVED lines=10> */
[----:B------:R-:W-:Y:S01]  /*93c0*/  IMAD R224, R224, 0x1000193, RZ ;  /* 0x01000193e0e07824 */ /* 0x000fe200078e02ff */
[----:B------:R-:W4:Y:S01]  /*93d0*/  LDL R229, [R1+0xe08] ;  /* 0x000e080001e57983 */ /* 0x000f220000100800 */
[----:B------:R-:W-:Y:S02]  /*93e0*/  IMAD R3, R3, 0x1000193, RZ ;  /* 0x0100019303037824 */ /* 0x000fe400078e02ff */
[----:B------:R-:W-:Y:S02]  /*93f0*/  IMAD R2, R2, 0x1000193, RZ ;  /* 0x0100019302027824 */ /* 0x000fe400078e02ff */
[----:B------:R-:W-:Y:S01]  /*9400*/  IMAD R0, R0, 0x1000193, RZ ;  /* 0x0100019300007824 */ /* 0x000fe200078e02ff */
[----:B---3--:R-:W-:-:S02]  /*9410*/  LOP3.LUT R224, R228, R224, RZ, 0x3c, !PT ;  /* 0x000000e0e4e07212 */ /* 0x008fc400078e3cff */
[----:B------:R-:W-:Y:S01]  /*9420*/  LOP3.LUT R3, R227, R3, RZ, 0x3c, !PT ;  /* 0x00000003e3037212 */ /* 0x000fe200078e3cff */
[----:B------:R-:W-:Y:S01]  /*9430*/  ULOP3.LUT UR5, UR4, 0x811c9dc5, URZ, 0x3c, !UPT ;  /* 0x811c9dc504057892 */ /* 0x000fe2000f8e3cff */
[----:B------:R-:W-:Y:S02]  /*9440*/  LOP3.LUT R2, R26, R2, RZ, 0x3c, !PT ;  /* 0x000000021a027212 */ /* 0x000fe400078e3cff */
[----:B------:R-:W-:Y:S01]  /*9450*/  LOP3.LUT R0, R22, R0, RZ, 0x3c, !PT ;  /* 0x0000000016007212 */ /* 0x000fe200078e3cff */
[----:B------:R-:W-:Y:S01]  /*9460*/  IMAD R224, R224, 0x1000193, RZ ;  /* 0x01000193e0e07824 */ /* 0x000fe200078e02ff */
[----:B------:R-:W3:Y:S01]  /*9470*/  LDL R228, [R1+0xddc] ;  /* 0x000ddc0001e47983 */ /* 0x000ee20000100800 */
[----:B------:R-:W-:Y:S02]  /*9480*/  IMAD R3, R3, 0x1000193, RZ ;  /* 0x0100019303037824 */ /* 0x000fe400078e02ff */
[----:B------:R-:W-:Y:S02]  /*9490*/  IMAD R2, R2, 0x1000193, RZ ;  /* 0x0100019302027824 */ /* 0x000fe400078e02ff */
[----:B------:R-:W-:Y:S01]  /*94a0*/  IMAD R0, R0, 0x1000193, RZ ;  /* 0x0100019300007824 */ /* 0x000fe200078e02ff */
[----:B--2---:R-:W-:-:S04]  /*94b0*/  LOP3.LUT R225, R225, R3, RZ, 0x3c, !PT ;  /* 0x00000003e1e17212 */ /* 0x004fc800078e3cff */
[----:B------:R-:W-:Y:S01]  /*94c0*/  LOP3.LUT R227, R23, R0, RZ, 0x3c, !PT ;  /* 0x0000000017e37212 */ /* 0x000fe200078e3cff */
[----:B------:R-:W-:Y:S01]  /*94d0*/  IMAD R225, R225, 0x1000193, RZ ;  /* 0x01000193e1e17824 */ /* 0x000fe200078e02ff */
[----:B------:R-:W-:-:S03]  /*94e0*/  LOP3.LUT R3, R172, 0x811c9dc5, RZ, 0x3c, !PT ;  /* 0x811c9dc5ac037812 */ /* 0x000fc600078e3cff */
[----:B------:R-:W-:Y:S01]  /*94f0*/  IMAD R227, R227, 0x1000193, RZ ;  /* 0x01000193e3e37824 */ /* 0x000fe200078e02ff */
[----:B------:R-:W-:Y:S02]  /*9500*/  LOP3.LUT R0, R164, 0x811c9dc5, RZ, 0x3c, !PT ;  /* 0x811c9dc5a4007812 */ /* 0x000fe400078e3cff */
[----:B----4-:R-:W-:Y:S02]  /*9510*/  LOP3.LUT R224, R226, R224, RZ, 0x3c, !PT ;  /* 0x000000e0e2e07212 */ /* 0x010fe400078e3cff */
[----:B------:R-:W-:-:S03]  /*9520*/  LOP3.LUT R226, R27, R2, RZ, 0x3c, !PT ;  /* 0x000000021be27212 */ /* 0x000fc600078e3cff */
[----:B------:R-:W-:Y:S02]  /*9530*/  IMAD R224, R224, 0x1000193, RZ ;  /* 0x01000193e0e07824 */ /* 0x000fe400078e02ff */
[----:B------:R-:W-:Y:S01]  /*9540*/  IMAD R226, R226, 0x1000193, RZ ;  /* 0x01000193e2e27824 */ /* 0x000fe200078e02ff */
[----:B------:R-:W-:-:S04]  /*9550*/  LOP3.LUT R2, R168, 0x811c9dc5, RZ, 0x3c, !PT ;  /* 0x811c9dc5a8027812 */ /* 0x000fc800078e3cff */
[----:B------:R0:W-:Y:S02]  /*9560*/  STL.128 [R1+0x8e0], R224 ;  /* 0x0008e0e001007387 */ /* 0x0001e40000100c00 */
[----:B0-----:R-:W-:Y:S01]  /*9570*/  LOP3.LUT R224, R160, 0x811c9dc5, RZ, 0x3c, !PT ;  /* 0x811c9dc5a0e07812 */ /* 0x001fe200078e3cff */
        /* <DEDUP_REMOVED lines=244> */
[----:B------:R-:W-:-:S02]  /*a4c0*/  UIADD3 UR6, UPT, UPT, UR4, 0x1, URZ ;  /* 0x0000000104067890 */ /* 0x000fc4000fffe0ff */
[----:B------:R-:W-:Y:S02]  /*a4d0*/  UIMAD UR7, UR5, 0x1000193, URZ ;  /* 0x01000193050778a4 */ /* 0x000fe4000f8e02ff */
[----:B------:R-:W-:Y:S01]  /*a4e0*/  UIMAD UR8, UR5, 0x3260000, URZ ;  /* 0x03260000050878a4 */ /* 0x000fe2000f8e02ff */
[----:B------:R-:W-:Y:S01]  /*a4f0*/  LOP3.LUT R224, R19, R224, RZ, 0x3c, !PT ;  /* 0x000000e013e07212 */ /* 0x000fe200078e3cff */
[----:B------:R-:W-:Y:S01]  /*a500*/  ULOP3.LUT UR5, UR6, 0x811c9dc5, URZ, 0x3c, !UPT ;  /* 0x811c9dc506057892 */ /* 0x000fe2000f8e3cff */
[----:B------:R-:W-:Y:S02]  /*a510*/  LOP3.LUT R225, R15, R3, RZ, 0x3c, !PT ;  /* 0x000000030fe17212 */ /* 0x000fe400078e3cff */
[----:B------:R-:W-:Y:S02]  /*a520*/  LOP3.LUT R226, R11, R2, RZ, 0x3c, !PT ;  /* 0x000000020be27212 */ /* 0x000fe400078e3cff */
[----:B------:R-:W-:Y:S01]  /*a530*/  LOP3.LUT R227, R7, R0, RZ, 0x3c, !PT ;  /* 0x0000000007e37212 */ /* 0x000fe200078e3cff */
[----:B------:R-:W-:Y:S01]  /*a540*/  ULOP3.LUT UR7, UR8, UR7, URZ, 0x3c, !UPT ;  /* 0x0000000708077292 */ /* 0x000fe2000f8e3cff */
[----:B------:R-:W-:Y:S01]  /*a550*/  UMOV UR9, 0xcea8b9b7 ;  /* 0xcea8b9b700097882 */ /* 0x000fe20000000000 */
[----:B------:R-:W-:Y:S01]  /*a560*/  IMAD R224, R224, 0x1000193, RZ ;  /* 0x01000193e0e07824 */ /* 0x000fe200078e02ff */
[----:B------:R-:W-:Y:S01]  /*a570*/  UIMAD UR9, UR5, UR9, 0x12d687 ;  /* 0x0012d687050974a4 */ /* 0x000fe2000f8e0209 */
[----:B------:R-:W-:Y:S01]  /*a580*/  IMAD R225, R225, 0x1000193, RZ ;  /* 0x01000193e1e17824 */ /* 0x000fe200078e02ff */
[----:B------:R-:W-:Y:S01]  /*a590*/  USHF.R.U32.HI UR8, URZ, 0xd, UR7 ;  /* 0x0000000dff087899 */ /* 0x000fe20008011607 */
[----:B------:R-:W-:-:S02]  /*a5a0*/  IMAD R226, R226, 0x1000193, RZ ;  /* 0x01000193e2e27824 */ /* 0x000fc400078e02ff */
[----:B------:R-:W-:Y:S01]  /*a5b0*/  IMAD R227, R227, 0x1000193, RZ ;  /* 0x01000193e3e37824 */ /* 0x000fe200078e02ff */
[----:B------:R-:W-:-:S04]  /*a5c0*/  ULOP3.LUT UR8, UR8, UR7, URZ, 0x3c, !UPT ;  /* 0x0000000708087292 */ /* 0x000fc8000f8e3cff */
[----:B------:R0:W-:Y:S02]  /*a5d0*/  STL.128 [R1+0x8f0], R224 ;  /* 0x0008f0e001007387 */ /* 0x0001e40000100c00 */
[----:B0-----:R-:W-:Y:S02]  /*a5e0*/  IMAD.U32 R225, RZ, RZ, UR9 ;  /* 0x00000009ffe17e24 */ /* 0x001fe4000f8e00ff */
[----:B------:R0:W5:Y:S03]  /*a5f0*/  LDL R226, [R1+0xd88] ;  /* 0x000d880001e27983 */ /* 0x0001660000100800 */
[----:B------:R-:W-:-:S05]  /*a600*/  LOP3.LUT R225, R229, UR8, R225, 0x96, !PT ;  /* 0x00000008e5e17c12 */ /* 0x000fca000f8e96e1 */
[----:B------:R-:W-:-:S05]  /*a610*/  IMAD.SHL.U32 R225, R225, 0x4, RZ ;  /* 0x00000004e1e17824 */ /* 0x000fca00078e00ff */
[----:B------:R-:W-:-:S05]  /*a620*/  LOP3.LUT R225, R225, 0x3c, RZ, 0xc0, !PT ;  /* 0x0000003ce1e17812 */ /* 0x000fca00078ec0ff */
[----:B------:R-:W-:-:S05]  /*a630*/  IMAD.IADD R225, R1, 0x1, R225 ;  /* 0x0000000101e17824 */ /* 0x000fca00078e02e1 */
[----:B------:R0:W5:Y:S01]  /*a640*/  LDL R224, [R225+0x8c0] ;  /* 0x0008c000e1e07983 */ /* 0x0001620000100800 */
[----:B------:R-:W-:-:S04]  /*a650*/  USHF.L.U32 UR7, UR8, 0x5, URZ ;  /* 0x0000000508077899 */ /* 0x000fc800080006ff */
[----:B------:R-:W-:-:S04]  /*a660*/  ULOP3.LUT UR7, UR7, UR8, URZ, 0x3c, !UPT ;  /* 0x0000000807077292 */ /* 0x000fc8000f8e3cff */
[----:B------:R-:W-:-:S04]  /*a670*/  USHF.L.U32 UR8, UR7, 0x11, URZ ;  /* 0x0000001107087899 */ /* 0x000fc800080006ff */
[----:B------:R-:W-:-:S04]  /*a680*/  ULOP3.LUT UR8, UR8, UR7, URZ, 0x3c, !UPT ;  /* 0x0000000708087292 */ /* 0x000fc8000f8e3cff */
[----:B------:R-:W-:-:S04]  /*a690*/  USHF.R.U32.HI UR7, URZ, 0xd, UR8 ;  /* 0x0000000dff077899 */ /* 0x000fc80008011608 */
[----:B------:R-:W-:-:S04]  /*a6a0*/  ULOP3.LUT UR7, UR7, UR8, URZ, 0x3c, !UPT ;  /* 0x0000000807077292 */ /* 0x000fc8000f8e3cff */
[----:B------:R-:W-:-:S04]  /*a6b0*/  USHF.L.U32 UR8, UR7, 0x5, URZ ;  /* 0x0000000507087899 */ /* 0x000fc800080006ff */
[----:B------:R-:W-:-:S04]  /*a6c0*/  ULOP3.LUT UR8, UR8, UR7, URZ, 0x3c, !UPT ;  /* 0x0000000708087292 */ /* 0x000fc8000f8e3cff */
[----:B------:R-:W-:-:S04]  /*a6d0*/  USHF.L.U32 UR7, UR8, 0x11, URZ ;  /* 0x0000001108077899 */ /* 0x000fc800080006ff */
[----:B------:R-:W-:-:S04]  /*a6e0*/  ULOP3.LUT UR7, UR7, UR8, URZ, 0x3c, !UPT ;  /* 0x0000000807077292 */ /* 0x000fc8000f8e3cff */
[----:B------:R-:W-:Y:S01]  /*a6f0*/  USHF.R.U32.HI UR9, URZ, 0xd, UR7 ;  /* 0x0000000dff097899 */ /* 0x000fe20008011607 */
[----:B------:R-:W-:-:S03]  /*a700*/  UMOV UR10, 0xb988184f ;  /* 0xb988184f000a7882 */ /* 0x000fc60000000000 */
[----:B------:R-:W-:Y:S02]  /*a710*/  ULOP3.LUT UR9, UR9, UR7, URZ, 0x3c, !UPT ;  /* 0x0000000709097292 */ /* 0x000fe4000f8e3cff */
[----:B------:R-:W-:Y:S02]  /*a720*/  UIMAD UR10, UR5, UR10, 0xee31141 ;  /* 0x0ee31141050a74a4 */ /* 0x000fe4000f8e020a */
[----:B------:R-:W-:-:S04]  /*a730*/  USHF.L.U32 UR7, UR9, 0x5, URZ ;  /* 0x0000000509077899 */ /* 0x000fc800080006ff */
[----:B------:R-:W-:Y:S01]  /*a740*/  ULOP3.LUT UR7, UR7, UR9, URZ, 0x3c, !UPT ;  /* 0x0000000907077292 */ /* 0x000fe2000f8e3cff */
[----:B------:R-:W-:-:S05]  /*a750*/  IMAD.U32 R0, RZ, RZ, UR10 ;  /* 0x0000000aff007e24 */ /* 0x000fca000f8e00ff */
[----:B---3--:R-:W-:-:S05]  /*a760*/  LOP3.LUT R0, R228, UR7, R0, 0x96, !PT ;  /* 0x00000007e4007c12 */ /* 0x008fca000f8e9600 */
[----:B------:R-:W-:-:S05]  /*a770*/  IMAD.HI.U32 R2, R0, -0x33333333, RZ ;  /* 0xcccccccd00027827 */ /* 0x000fca00078e00ff */
[----:B------:R-:W-:-:S05]  /*a780*/  SHF.R.U32.HI R2, RZ, 0x2, R2 ;  /* 0x00000002ff027819 */ /* 0x000fca0000011602 */
[----:B------:R-:W-:-:S05]  /*a790*/  IMAD R0, R2, -0x5, R0 ;  /* 0xfffffffb02007824 */ /* 0x000fca00078e0200 */
[----:B------:R-:W-:Y:S01]  /*a7a0*/  ISETP.GT.AND P0, PT, R0, 0x1, PT ;  /* 0x000000010000780c */ /* 0x000fe20003f04270 */
[----:B------:R-:W-:-:S12]  /*a7b0*/  BSSY.RECONVERGENT B0, `(.L_x_7) ;  /* 0x0000021000007945 */ /* 0x000fd80003800200 */
[----:B0-----:R-:W-:Y:S05]  /*a7c0*/  @P0 BRA `(.L_x_8) ;  /* 0x0000000000200947 */ /* 0x001fea0003800000 */
[----:B------:R-:W-:Y:S01]  /*a7d0*/  UMOV UR9, 0xc842028b ;  /* 0xc842028b00097882 */ /* 0x000fe20000000000 */
[----:B------:R-:W-:Y:S01]  /*a7e0*/  ISETP.NE.AND P0, PT, R0, RZ, PT ;  /* 0x000000ff0000720c */ /* 0x000fe20003f05270 */
[----:B------:R-:W-:-:S06]  /*a7f0*/  UIMAD UR9, UR5, UR9, -0x256b845e ;  /* 0xda947ba2050974a4 */ /* 0x000fcc000f8e0209 */
[----:B------:R-:W-:-:S05]  /*a800*/  IMAD.U32 R2, RZ, RZ, UR9 ;  /* 0x00000009ff027e24 */ /* 0x000fca000f8e00ff */
[----:B-----5:R-:W-:-:S05]  /*a810*/  LOP3.LUT R2, R226, UR8, R2, 0x96, !PT ;  /* 0x00000008e2027c12 */ /* 0x020fca000f8e9602 */
[C---:B------:R-:W-:Y:S02]  /*a820*/  @P0 IMAD R0, R224.reuse, R2, RZ ;  /* 0x00000002e0000224 */ /* 0x040fe400078e02ff */
[----:B------:R-:W-:Y:S01]  /*a830*/  @!P0 IMAD.IADD R0, R224, 0x1, R2 ;  /* 0x00000001e0008824 */ /* 0x000fe200078e0202 */
[----:B------:R-:W-:Y:S06]  /*a840*/  BRA `(.L_x_9) ;  /* 0x00000000005c7947 */ /* 0x000fec0003800000 */
.L_x_8:
[----:B------:R-:W-:-:S05]  /*a850*/  IMAD.MOV.U32 R2, RZ, RZ, -0x2 ;  /* 0xfffffffeff027424 */ /* 0x000fca00078e00ff */
[----:B------:R-:W-:-:S05]  /*a860*/  VIADDMNMX.U32 R0, R0, R2, 0x2, PT ;  /* 0x0000000200007446 */ /* 0x000fca0003800002 */
[----:B------:R-:W-:-:S04]  /*a870*/  IMAD.SHL.U32 R0, R0, 0x4, RZ ;  /* 0x0000000400007824 */ /* 0x000fc800078e00ff */
[----:B------:R-:W0:Y:S02]  /*a880*/  LDC R2, c[0x2][R0] ;  /* 0x0080000000027b82 */ /* 0x000e240000000800 */
[----:B0-----:R-:W-:-:S04]  /*a890*/  SHF.R.S32.HI R3, RZ, 0x1f, R2 ;  /* 0x0000001fff037819 */ /* 0x001fc80000011402 */
.L_x_102:
[----:B------:R-:W-:Y:S05]  /*a8a0*/  BRX R2 -0xa8b0                                              (*"BRANCH_TARGETS .L_x_103,.L_x_104,.L_x_105"*) ;  /* 0xffffff5402d47949 */ /* 0x000fea000383ffff */
.L_x_104:
[----:B------:R-:W-:Y:S02]  /*a8b0*/  UMOV UR9, 0xc842028b ;  /* 0xc842028b00097882 */ /* 0x000fe40000000000 */
[----:B------:R-:W-:-:S06]  /*a8c0*/  UIMAD UR9, UR5, UR9, -0x256b845e ;  /* 0xda947ba2050974a4 */ /* 0x000fcc000f8e0209 */
[----:B------:R-:W-:-:S05]  /*a8d0*/  IMAD.U32 R0, RZ, RZ, UR9 ;  /* 0x00000009ff007e24 */ /* 0x000fca000f8e00ff */
[----:B-----5:R-:W-:-:S04]  /*a8e0*/  LOP3.LUT R0, R226, UR8, R0, 0x96, !PT ;  /* 0x00000008e2007c12 */ /* 0x020fc8000f8e9600 */
[----:B------:R-:W-:Y:S01]  /*a8f0*/  LOP3.LUT R0, R224, R0, RZ, 0xfc, !PT ;  /* 0x00000000e0007212 */ /* 0x000fe200078efcff */
[----:B------:R-:W-:Y:S06]  /*a900*/  BRA `(.L_x_9) ;  /* 0x00000000002c7947 */ /* 0x000fec0003800000 */
.L_x_103:
[----:B------:R-:W-:Y:S02]  /*a910*/  UMOV UR9, 0xc842028b ;  /* 0xc842028b00097882 */ /* 0x000fe40000000000 */
[----:B------:R-:W-:-:S06]  /*a920*/  UIMAD UR9, UR5, UR9, -0x256b845e ;  /* 0xda947ba2050974a4 */ /* 0x000fcc000f8e0209 */
[----:B------:R-:W-:-:S05]  /*a930*/  IMAD.U32 R0, RZ, RZ, UR9 ;  /* 0x00000009ff007e24 */ /* 0x000fca000f8e00ff */
[----:B-----5:R-:W-:-:S04]  /*a940*/  LOP3.LUT R0, R226, UR8, R0, 0x96, !PT ;  /* 0x00000008e2007c12 */ /* 0x020fc8000f8e9600 */
[----:B------:R-:W-:Y:S01]  /*a950*/  LOP3.LUT R0, R224, R0, RZ, 0xc0, !PT ;  /* 0x00000000e0007212 */ /* 0x000fe200078ec0ff */
[----:B------:R-:W-:Y:S06]  /*a960*/  BRA `(.L_x_9) ;  /* 0x0000000000147947 */ /* 0x000fec0003800000 */
.L_x_105:
[----:B------:R-:W-:Y:S02]  /*a970*/  UMOV UR9, 0xc842028b ;  /* 0xc842028b00097882 */ /* 0x000fe40000000000 */
[----:B------:R-:W-:-:S06]  /*a980*/  UIMAD UR9, UR5, UR9, -0x256b845e ;  /* 0xda947ba2050974a4 */ /* 0x000fcc000f8e0209 */
[----:B------:R-:W-:-:S05]  /*a990*/  IMAD.U32 R0, RZ, RZ, UR9 ;  /* 0x00000009ff007e24 */ /* 0x000fca000f8e00ff */
[----:B-----5:R-:W-:-:S04]  /*a9a0*/  LOP3.LUT R0, R226, UR8, R0, 0x96, !PT ;  /* 0x00000008e2007c12 */ /* 0x020fc8000f8e9600 */
[----:B------:R-:W-:-:S07]  /*a9b0*/  LOP3.LUT R0, R224, R0, RZ, 0x3c, !PT ;  /* 0x00000000e0007212 */ /* 0x000fce00078e3cff */
.L_x_9:
[----:B------:R-:W-:Y:S05]  /*a9c0*/  BSYNC.RECONVERGENT B0 ;  /* 0x0000000000007941 */ /* 0x000fea0003800200 */
.L_x_7:
[----:B------:R-:W2:Y:S01]  /*a9d0*/  LDL R224, [R1+0xe04] ;  /* 0x000e040001e07983 */ /* 0x000ea20000100800 */
[----:B------:R-:W-:-:S03]  /*a9e0*/  USHF.L.U32 UR8, UR7, 0x11, URZ ;  /* 0x0000001107087899 */ /* 0x000fc600080006ff */
[----:B------:R-:W3:Y:S01]  /*a9f0*/  LDL R2, [R1+0xdd4] ;  /* 0x000dd40001027983 */ /* 0x000ee20000100800 */
[----:B------:R-:W-:Y:S01]  /*aa00*/  ULOP3.LUT UR8, UR8, UR7, URZ, 0x3c, !UPT ;  /* 0x0000000708087292 */ /* 0x000fe2000f8e3cff */
[----:B------:R-:W-:Y:S02]  /*aa10*/  UMOV UR9, 0x93867a43 ;  /* 0x93867a4300097882 */ /* 0x000fe40000000000 */
[----:B------:R-:W4:Y:S01]  /*aa20*/  LDL R3, [R1+0xdd8] ;  /* 0x000dd80001037983 */ /* 0x000f220000100800 */
[----:B------:R-:W-:Y:S02]  /*aa30*/  UIMAD UR9, UR5, UR9, -0x7af70b6c ;  /* 0x8508f494050974a4 */ /* 0x000fe4000f8e0209 */
[----:B------:R-:W-:Y:S01]  /*aa40*/  USHF.R.U32.HI UR7, URZ, 0xd, UR8 ;  /* 0x0000000dff077899 */ /* 0x000fe20008011608 */
[----:B------:R0:W-:Y:S03]  /*aa50*/  STL [R225+0x8c0], R0 ;  /* 0x0008c000e1007387 */ /* 0x0001e60000100800 */
[----:B------:R-:W-:Y:S01]  /*aa60*/  ULOP3.LUT UR7, UR7, UR8, URZ, 0x3c, !UPT ;  /* 0x0000000807077292 */ /* 0x000fe2000f8e3cff */
[----:B------:R-:W-:-:S03]  /*aa70*/  IMAD.U32 R226, RZ, RZ, UR9 ;  /* 0x00000009ffe27e24 */ /* 0x000fc6000f8e00ff */
[----:B------:R-:W-:-:S04]  /*aa80*/  USHF.L.U32 UR8, UR7, 0x5, URZ ;  /* 0x0000000507087899 */ /* 0x000fc800080006ff */
[----:B------:R-:W-:Y:S01]  /*aa90*/  ULOP3.LUT UR8, UR8, UR7, URZ, 0x3c, !UPT ;  /* 0x0000000708087292 */ /* 0x000fe2000f8e3cff */
[----:B------:R-:W-:Y:S02]  /*aaa0*/  UMOV UR10, 0xf7ec76bb ;  /* 0xf7ec76bb000a7882 */ /* 0x000fe40000000000 */
[----:B------:R-:W-:Y:S01]  /*aab0*/  UIMAD UR10, UR5, UR10, -0x736020aa ;  /* 0x8c9fdf56050a74a4 */ /* 0x000fe2000f8e020a */
[----:B--2---:R-:W-:-:S05]  /*aac0*/  LOP3.LUT R226, R224, UR7, R226, 0x96, !PT ;  /* 0x00000007e0e27c12 */ /* 0x004fca000f8e96e2 */
[----:B------:R-:W-:-:S05]  /*aad0*/  IMAD.SHL.U32 R226, R226, 0x4, RZ ;  /* 0x00000004e2e27824 */ /* 0x000fca00078e00ff */
[----:B------:R-:W-:-:S05]  /*aae0*/  LOP3.LUT R226, R226, 0x3c, RZ, 0xc0, !PT ;  /* 0x0000003ce2e27812 */ /* 0x000fca00078ec0ff */
[----:B------:R-:W-:-:S05]  /*aaf0*/  IMAD.IADD R226, R1, 0x1, R226 ;  /* 0x0000000101e27824 */ /* 0x000fca00078e02e2 */
[----:B------:R1:W5:Y:S01]  /*ab00*/  LDL R224, [R226+0x8c0] ;  /* 0x0008c000e2e07983 */ /* 0x0003620000100800 */
[----:B------:R-:W-:Y:S01]  /*ab10*/  USHF.L.U32 UR7, UR8, 0x11, URZ ;  /* 0x0000001108077899 */ /* 0x000fe200080006ff */
[----:B0-----:R-:W-:Y:S01]  /*ab20*/  IMAD.U32 R0, RZ, RZ, UR10 ;  /* 0x0000000aff007e24 */ /* 0x001fe2000f8e00ff */
[----:B------:R-:W-:Y:S02]  /*ab30*/  BSSY.RECONVERGENT B0, `(.L_x_10) ;  /* 0x0000025000007945 */ /* 0x000fe40003800200 */
[----:B------:R-:W-:-:S04]  /*ab40*/  ULOP3.LUT UR7, UR7, UR8, URZ, 0x3c, !UPT ;  /* 0x0000000807077292 */ /* 0x000fc8000f8e3cff */
[----:B------:R-:W-:-:S04]  /*ab50*/  USHF.R.U32.HI UR8, URZ, 0xd, UR7 ;  /* 0x0000000dff087899 */ /* 0x000fc80008011607 */
[----:B------:R-:W-:-:S04]  /*ab60*/  ULOP3.LUT UR8, UR8, UR7, URZ, 0x3c, !UPT ;  /* 0x0000000708087292 */ /* 0x000fc8000f8e3cff */
[----:B------:R-:W-:-:S04]  /*ab70*/  USHF.L.U32 UR7, UR8, 0x5, URZ ;  /* 0x0000000508077899 */ /* 0x000fc800080006ff */
[----:B------:R-:W-:-:S04]  /*ab80*/  ULOP3.LUT UR7, UR7, UR8, URZ, 0x3c, !UPT ;  /* 0x0000000807077292 */ /* 0x000fc8000f8e3cff */
[----:B------:R-:W-:-:S04]  /*ab90*/  USHF.L.U32 UR8, UR7, 0x11, URZ ;  /* 0x0000001107087899 */ /* 0x000fc800080006ff */
[----:B------:R-:W-:-:S04]  /*aba0*/  ULOP3.LUT UR8, UR8, UR7, URZ, 0x3c, !UPT ;  /* 0x0000000708087292 */ /* 0x000fc8000f8e3cff */
[----:B------:R-:W-:-:S04]  /*abb0*/  USHF.R.U32.HI UR9, URZ, 0xd, UR8 ;  /* 0x0000000dff097899 */ /* 0x000fc80008011608 */
[----:B------:R-:W-:-:S04]  /*abc0*/  ULOP3.LUT UR9, UR9, UR8, URZ, 0x3c, !UPT ;  /* 0x0000000809097292 */ /* 0x000fc8000f8e3cff */
[----:B------:R-:W-:-:S04]  /*abd0*/  USHF.L.U32 UR8, UR9, 0x5, URZ ;  /* 0x0000000509087899 */ /* 0x000fc800080006ff */
[----:B------:R-:W-:-:S03]  /*abe0*/  ULOP3.LUT UR9, UR8, UR9, URZ, 0x3c, !UPT ;  /* 0x0000000908097292 */ /* 0x000fc6000f8e3cff */
[----:B------:R-:W-:Y:S02]  /*abf0*/  UMOV UR8, 0x71284ea7 ;  /* 0x71284ea700087882 */ /* 0x000fe40000000000 */
[----:B------:R-:W-:Y:S01]  /*ac00*/  UIMAD UR8, UR5, UR8, -0xec1caf5 ;  /* 0xf13e350b050874a4 */ /* 0x000fe2000f8e0208 */
[----:B---3--:R-:W-:-:S05]  /*ac10*/  LOP3.LUT R0, R2, UR9, R0, 0x96, !PT ;  /* 0x0000000902007c12 */ /* 0x008fca000f8e9600 */
[----:B------:R-:W-:-:S04]  /*ac20*/  IMAD.HI.U32 R2, R0, -0x33333333, RZ ;  /* 0xcccccccd00027827 */ /* 0x000fc800078e00ff */
[----:B------:R-:W-:Y:S01]  /*ac30*/  IMAD.U32 R225, RZ, RZ, UR8 ;  /* 0x00000008ffe17e24 */ /* 0x000fe2000f8e00ff */
[----:B------:R-:W-:-:S04]  /*ac40*/  SHF.R.U32.HI R2, RZ, 0x2, R2 ;  /* 0x00000002ff027819 */ /* 0x000fc80000011602 */
[----:B----4-:R-:W-:Y:S01]  /*ac50*/  LOP3.LUT R225, R3, UR7, R225, 0x96, !PT ;  /* 0x0000000703e17c12 */ /* 0x010fe2000f8e96e1 */
[----:B------:R-:W-:-:S05]  /*ac60*/  IMAD R0, R2, -0x5, R0 ;  /* 0xfffffffb02007824 */ /* 0x000fca00078e0200 */
[----:B------:R-:W-:-:S13]  /*ac70*/  ISETP.GT.AND P0, PT, R0, 0x1, PT ;  /* 0x000000010000780c */ /* 0x000fda0003f04270 */
[----:B-1----:R-:W-:Y:S05]  /*ac80*/  @P0 BRA `(.L_x_11) ;  /* 0x0000000000100947 */ /* 0x002fea0003800000 */
[----:B------:R-:W-:-:S13]  /*ac90*/  ISETP.NE.AND P0, PT, R0, RZ, PT ;  /* 0x000000ff0000720c */ /* 0x000fda0003f05270 */
[C---:B-----5:R-:W-:Y:S02]  /*aca0*/  @P0 IMAD R0, R225.reuse, R224, RZ ;  /* 0x000000e0e1000224 */ /* 0x060fe400078e02ff */
[----:B------:R-:W-:Y:S01]  /*acb0*/  @!P0 IMAD.IADD R0, R225, 0x1, R224 ;  /* 0x00000001e1008824 */ /* 0x000fe200078e02e0 */
[----:B------:R-:W-:Y:S06]  /*acc0*/  BRA `(.L_x_12) ;  /* 0x00000000002c7947 */ /* 0x000fec0003800000 */
.L_x_11:
[----:B------:R-:W-:-:S05]  /*acd0*/  IMAD.MOV.U32 R3, RZ, RZ, -0x2 ;  /* 0xfffffffeff037424 */ /* 0x000fca00078e00ff */
[----:B------:R-:W-:-:S05]  /*ace0*/  VIADDMNMX.U32 R0, R0, R3, 0x2, PT ;  /* 0x0000000200007446 */ /* 0x000fca0003800003 */
[----:B------:R-:W-:-:S04]  /*acf0*/  IMAD.SHL.U32 R0, R0, 0x4, RZ ;  /* 0x0000000400007824 */ /* 0x000fc800078e00ff */
[----:B------:R-:W0:Y:S02]  /*ad00*/  LDC R2, c[0x2][R0+0xc] ;  /* 0x0080030000027b82 */ /* 0x000e240000000800 */
[----:B0-----:R-:W-:-:S04]  /*ad10*/  SHF.R.S32.HI R3, RZ, 0x1f, R2 ;  /* 0x0000001fff037819 */ /* 0x001fc80000011402 */
.L_x_106:
[----:B------:R-:W-:Y:S05]  /*ad20*/  BRX R2 -0xad30                                              (*"BRANCH_TARGETS .L_x_107,.L_x_108,.L_x_109"*) ;  /* 0xffffff5002b47949 */ /* 0x000fea000383ffff */
.L_x_109:
[----:B-----5:R-:W-:Y:S01]  /*ad30*/  LOP3.LUT R0, R224, R225, RZ, 0x3c, !PT ;  /* 0x000000e1e0007212 */ /* 0x020fe200078e3cff */
[----:B------:R-:W-:Y:S06]  /*ad40*/  BRA `(.L_x_12) ;  /* 0x00000000000c7947 */ /* 0x000fec0003800000 */
.L_x_108:
[----:B-----5:R-:W-:Y:S01]  /*ad50*/  LOP3.LUT R0, R224, R225, RZ, 0xfc, !PT ;  /* 0x000000e1e0007212 */ /* 0x020fe200078efcff */
[----:B------:R-:W-:Y:S06]  /*ad60*/  BRA `(.L_x_12) ;  /* 0x0000000000047947 */ /* 0x000fec0003800000 */
.L_x_107:
[----:B-----5:R-:W-:-:S07]  /*ad70*/  LOP3.LUT R0, R224, R225, RZ, 0xc0, !PT ;  /* 0x000000e1e0007212 */ /* 0x020fce00078ec0ff */
.L_x_12:
[----:B------:R-:W-:Y:S05]  /*ad80*/  BSYNC.RECONVERGENT B0 ;  /* 0x0000000000007941 */ /* 0x000fea0003800200 */
.L_x_10:
[----:B------:R-:W2:Y:S01]  /*ad90*/  LDL R224, [R1+0xe00] ;  /* 0x000e000001e07983 */ /* 0x000ea20000100800 */
[----:B------:R-:W-:-:S03]  /*ada0*/  USHF.L.U32 UR7, UR9, 0x11, URZ ;  /* 0x0000001109077899 */ /* 0x000fc600080006ff */
[----:B------:R-:W3:Y:S01]  /*adb0*/  LDL R2, [R1+0xdcc] ;  /* 0x000dcc0001027983 */ /* 0x000ee20000100800 */
[----:B------:R-:W-:-:S03]  /*adc0*/  ULOP3.LUT UR7, UR7, UR9, URZ, 0x3c, !UPT ;  /* 0x0000000907077292 */ /* 0x000fc6000f8e3cff */
[----:B------:R-:W-:Y:S01]  /*add0*/  UMOV UR9, 0x11d92bf ;  /* 0x011d92bf00097882 */ /* 0x000fe20000000000 */
[----:B------:R-:W-:Y:S01]  /*ade0*/  USHF.R.U32.HI UR8, URZ, 0xd, UR7 ;  /* 0x0000000dff087899 */ /* 0x000fe20008011607 */
[----:B------:R-:W4:Y:S01]  /*adf0*/  LDL R3, [R1+0xdd0] ;  /* 0x000dd00001037983 */ /* 0x000f220000100800 */
[----:B------:R-:W-:Y:S02]  /*ae00*/  UIMAD UR9, UR5, UR9, -0x6639f39b ;  /* 0x99c60c65050974a4 */ /* 0x000fe4000f8e0209 */
[----:B------:R-:W-:Y:S01]  /*ae10*/  ULOP3.LUT UR8, UR8, UR7, URZ, 0x3c, !UPT ;  /* 0x0000000708087292 */ /* 0x000fe2000f8e3cff */
[----:B------:R0:W-:Y:S03]  /*ae20*/  STL [R226+0x8c0], R0 ;  /* 0x0008c000e2007387 */ /* 0x0001e60000100800 */
[----:B0-----:R-:W-:Y:S01]  /*ae30*/  IMAD.U32 R226, RZ, RZ, UR9 ;  /* 0x00000009ffe27e24 */ /* 0x001fe2000f8e00ff */
[----:B------:R-:W-:-:S04]  /*ae40*/  USHF.L.U32 UR7, UR8, 0x5, URZ ;  /* 0x0000000508077899 */ /* 0x000fc800080006ff */
[----:B------:R-:W-:Y:S01]  /*ae50*/  ULOP3.LUT UR7, UR7, UR8, URZ, 0x3c, !UPT ;  /* 0x0000000807077292 */ /* 0x000fe2000f8e3cff */
[----:B------:R-:W-:Y:S01]  /*ae60*/  UMOV UR10, 0x25088a97 ;  /* 0x25088a97000a7882 */ /* 0x000fe20000000000 */
[----:B--2---:R-:W-:-:S05]  /*ae70*/  LOP3.LUT R226, R224, UR8, R226, 0x96, !PT ;  /* 0x00000008e0e27c12 */ /* 0x004fca000f8e96e2 */
[----:B------:R-:W-:-:S05]  /*ae80*/  IMAD.SHL.U32 R226, R226, 0x4, RZ ;  /* 0x00000004e2e27824 */ /* 0x000fca00078e00ff */
[----:B------:R-:W-:-:S05]  /*ae90*/  LOP3.LUT R226, R226, 0x3c, RZ, 0xc0, !PT ;  /* 0x0000003ce2e27812 */ /* 0x000fca00078ec0ff */
[----:B------:R-:W-:-:S05]  /*aea0*/  IMAD.IADD R226, R1, 0x1, R226 ;  /* 0x0000000101e27824 */ /* 0x000fca00078e02e2 */
[----:B------:R0:W5:Y:S01]  /*aeb0*/  LDL R224, [R226+0x8c0] ;  /* 0x0008c000e2e07983 */ /* 0x0001620000100800 */
[----:B------:R-:W-:Y:S01]  /*aec0*/  USHF.L.U32 UR8, UR7, 0x11, URZ ;  /* 0x0000001107087899 */ /* 0x000fe200080006ff */
[----:B------:R-:W-:Y:S01]  /*aed0*/  BSSY.RECONVERGENT B0, `(.L_x_13) ;  /* 0x0000027000007945 */ /* 0x000fe20003800200 */
[----:B------:R-:W-:Y:S02]  /*aee0*/  UIMAD UR10, UR5, UR10, 0x13bb05cf ;  /* 0x13bb05cf050a74a4 */ /* 0x000fe4000f8e020a */
[----:B------:R-:W-:-:S04]  /*aef0*/  ULOP3.LUT UR8, UR8, UR7, URZ, 0x3c, !UPT ;  /* 0x0000000708087292 */ /* 0x000fc8000f8e3cff */
[----:B------:R-:W-:Y:S01]  /*af00*/  USHF.R.U32.HI UR7, URZ, 0xd, UR8 ;  /* 0x0000000dff077899 */ /* 0x000fe20008011608 */
[----:B------:R-:W-:-:S03]  /*af10*/  IMAD.U32 R0, RZ, RZ, UR10 ;  /* 0x0000000aff007e24 */ /* 0x000fc6000f8e00ff */
        /* <DEDUP_REMOVED lines=10> */
[----:B------:R-:W-:Y:S01]  /*afc0*/  UIMAD UR7, UR5, UR7, 0x3eb0e468 ;  /* 0x3eb0e468050774a4 */ /* 0x000fe2000f8e0207 */
[----:B---3--:R-:W-:-:S05]  /*afd0*/  LOP3.LUT R0, R2, UR9, R0, 0x96, !PT ;  /* 0x0000000902007c12 */ /* 0x008fca000f8e9600 */
[----:B------:R-:W-:-:S04]  /*afe0*/  IMAD.HI.U32 R2, R0, -0x33333333, RZ ;  /* 0xcccccccd00027827 */ /* 0x000fc800078e00ff */
[----:B------:R-:W-:Y:S01]  /*aff0*/  IMAD.U32 R225, RZ, RZ, UR7 ;  /* 0x00000007ffe17e24 */ /* 0x000fe2000f8e00ff */
[----:B------:R-:W-:-:S04]  /*b000*/  SHF.R.U32.HI R2, RZ, 0x2, R2 ;  /* 0x00000002ff027819 */ /* 0x000fc80000011602 */
[----:B----4-:R-:W-:Y:S01]  /*b010*/  LOP3.LUT R225, R3, UR8, R225, 0x96, !PT ;  /* 0x0000000803e17c12 */ /* 0x010fe2000f8e96e1 */
[----:B------:R-:W-:-:S05]  /*b020*/  IMAD R0, R2, -0x5, R0 ;  /* 0xfffffffb02007824 */ /* 0x000fca00078e0200 */
[----:B------:R-:W-:-:S13]  /*b030*/  ISETP.GT.AND P0, PT, R0, 0x1, PT ;  /* 0x000000010000780c */ /* 0x000fda0003f04270 */
[----:B0-----:R-:W-:Y:S05]  /*b040*/  @P0 BRA `(.L_x_14) ;  /* 0x0000000000100947 */ /* 0x001fea0003800000 */
[----:B------:R-:W-:-:S13]  /*b050*/  ISETP.NE.AND P0, PT, R0, RZ, PT ;  /* 0x000000ff0000720c */ /* 0x000fda0003f05270 */
[C---:B-----5:R-:W-:Y:S02]  /*b060*/  @P0 IMAD R0, R225.reuse, R224, RZ ;  /* 0x000000e0e1000224 */ /* 0x060fe400078e02ff */
[----:B------:R-:W-:Y:S01]  /*b070*/  @!P0 IMAD.IADD R0, R225, 0x1, R224 ;  /* 0x00000001e1008824 */ /* 0x000fe200078e02e0 */
[----:B------:R-:W-:Y:S06]  /*b080*/  BRA `(.L_x_15) ;  /* 0x00000000002c7947 */ /* 0x000fec0003800000 */
.L_x_14:
[----:B------:R-:W-:-:S05]  /*b090*/  IMAD.MOV.U32 R2, RZ, RZ, -0x2 ;  /* 0xfffffffeff027424 */ /* 0x000fca00078e00ff */
[----:B------:R-:W-:-:S05]  /*b0a0*/  VIADDMNMX.U32 R0, R0, R2, 0x2, PT ;  /* 0x0000000200007446 */ /* 0x000fca0003800002 */
[----:B------:R-:W-:-:S04]  /*b0b0*/  IMAD.SHL.U32 R0, R0, 0x4, RZ ;  /* 0x0000000400007824 */ /* 0x000fc800078e00ff */
[----:B------:R-:W0:Y:S02]  /*b0c0*/  LDC R2, c[0x2][R0+0x18] ;  /* 0x0080060000027b82 */ /* 0x000e240000000800 */
[----:B0-----:R-:W-:-:S04]  /*b0d0*/  SHF.R.S32.HI R3, RZ, 0x1f, R2 ;  /* 0x0000001fff037819 */ /* 0x001fc80000011402 */
.L_x_110:
[----:B------:R-:W-:Y:S05]  /*b0e0*/  BRX R2 -0xb0f0                                              (*"BRANCH_TARGETS .L_x_111,.L_x_112,.L_x_113"*) ;  /* 0xffffff4c02c47949 */ /* 0x000fea000383ffff */
.L_x_113:
[----:B-----5:R-:W-:Y:S01]  /*b0f0*/  LOP3.LUT R0, R224, R225, RZ, 0x3c, !PT ;  /* 0x000000e1e0007212 */ /* 0x020fe200078e3cff */
[----:B------:R-:W-:Y:S06]  /*b100*/  BRA `(.L_x_15) ;  /* 0x00000000000c7947 */ /* 0x000fec0003800000 */
.L_x_112:
[----:B-----5:R-:W-:Y:S01]  /*b110*/  LOP3.LUT R0, R224, R225, RZ, 0xfc, !PT ;  /* 0x000000e1e0007212 */ /* 0x020fe200078efcff */
[----:B------:R-:W-:Y:S06]  /*b120*/  BRA `(.L_x_15) ;  /* 0x0000000000047947 */ /* 0x000fec0003800000 */
.L_x_111:
[----:B-----5:R-:W-:-:S07]  /*b130*/  LOP3.LUT R0, R224, R225, RZ, 0xc0, !PT ;  /* 0x000000e1e0007212 */ /* 0x020fce00078ec0ff */
.L_x_15:
[----:B------:R-:W-:Y:S05]  /*b140*/  BSYNC.RECONVERGENT B0 ;  /* 0x0000000000007941 */ /* 0x000fea0003800200 */
.L_x_13:
[----:B------:R-:W2:Y:S01]  /*b150*/  LDL R224, [R1+0xdfc] ;  /* 0x000dfc0001e07983 */ /* 0x000ea20000100800 */
[----:B------:R-:W-:-:S03]  /*b160*/  USHF.L.U32 UR7, UR9, 0x11, URZ ;  /* 0x0000001109077899 */ /* 0x000fc600080006ff */
[----:B------:R-:W3:Y:S01]  /*b170*/  LDL R2, [R1+0xdc4] ;  /* 0x000dc40001027983 */ /* 0x000ee20000100800 */
[----:B------:R-:W-:-:S03]  /*b180*/  ULOP3.LUT UR7, UR7, UR9, URZ, 0x3c, !UPT ;  /* 0x0000000907077292 */ /* 0x000fc6000f8e3cff */
[----:B------:R-:W-:Y:S01]  /*b190*/  UMOV UR9, 0xa177a5eb ;  /* 0xa177a5eb00097882 */ /* 0x000fe20000000000 */
[----:B------:R-:W-:Y:S01]  /*b1a0*/  USHF.R.U32.HI UR8, URZ, 0xd, UR7 ;  /* 0x0000000dff087899 */ /* 0x000fe20008011607 */
[----:B------:R-:W4:Y:S01]  /*b1b0*/  LDL R3, [R1+0xdc8] ;  /* 0x000dc80001037983 */ /* 0x000f220000100800 */
[----:B------:R-:W-:Y:S02]  /*b1c0*/  UIMAD UR9, UR5, UR9, 0x51f1004a ;  /* 0x51f1004a050974a4 */ /* 0x000fe4000f8e0209 */
        /* <DEDUP_REMOVED lines=40> */
.L_x_17:
[----:B------:R-:W-:-:S05]  /*b450*/  IMAD.MOV.U32 R2, RZ, RZ, -0x2 ;  /* 0xfffffffeff027424 */ /* 0x000fca00078e00ff */
[----:B------:R-:W-:-:S05]  /*b460*/  VIADDMNMX.U32 R0, R0, R2, 0x2, PT ;  /* 0x0000000200007446 */ /* 0x000fca0003800002 */
[----:B------:R-:W-:-:S04]  /*b470*/  IMAD.SHL.U32 R0, R0, 0x4, RZ ;  /* 0x0000000400007824 */ /* 0x000fc800078e00ff */
[----:B------:R-:W0:Y:S02]  /*b480*/  LDC R2, c[0x2][R0+0x24] ;  /* 0x0080090000027b82 */ /* 0x000e240000000800 */
[----:B0-----:R-:W-:-:S04]  /*b490*/  SHF.R.S32.HI R3, RZ, 0x1f, R2 ;  /* 0x0000001fff037819 */ /* 0x001fc80000011402 */
.L_x_114:
[----:B------:R-:W-:Y:S05]  /*b4a0*/  BRX R2 -0xb4b0                                              (*"BRANCH_TARGETS .L_x_115,.L_x_116,.L_x_117"*) ;  /* 0xffffff4802d47949 */ /* 0x000fea000383ffff */
.L_x_117:
[----:B-----5:R-:W-:Y:S01]  /*b4b0*/  LOP3.LUT R0, R224, R225, RZ, 0x3c, !PT ;  /* 0x000000e1e0007212 */ /* 0x020fe200078e3cff */
[----:B------:R-:W-:Y:S06]  /*b4c0*/  BRA `(.L_x_18) ;  /* 0x00000000000c7947 */ /* 0x000fec0003800000 */
.L_x_116:
[----:B-----5:R-:W-:Y:S01]  /*b4d0*/  LOP3.LUT R0, R224, R225, RZ, 0xfc, !PT ;  /* 0x000000e1e0007212 */ /* 0x020fe200078efcff */
[----:B------:R-:W-:Y:S06]  /*b4e0*/  BRA `(.L_x_18) ;  /* 0x0000000000047947 */ /* 0x000fec0003800000 */
.L_x_115:
[----:B-----5:R-:W-:-:S07]  /*b4f0*/  LOP3.LUT R0, R224, R225, RZ, 0xc0, !PT ;  /* 0x000000e1e0007212 */ /* 0x020fce00078ec0ff */
.L_x_18:
[----:B------:R-:W-:Y:S05]  /*b500*/  BSYNC.RECONVERGENT B0 ;  /* 0x0000000000007941 */ /* 0x000fea0003800200 */
.L_x_16:
        /* <DEDUP_REMOVED lines=12> */
[----:B------:R-:W-:Y:S02]  /*b5d0*/  ULOP3.LUT UR7, UR7, UR8, URZ, 0x3c, !UPT ;  /* 0x0000000807077292 */ /* 0x000fe4000f8e3cff */
[----:B--2---:R-:W-:-:S05]  /*b5e0*/  LOP3.LUT R226, R224, UR8, R226, 0x96, !PT ;  /* 0x00000008e0e27c12 */ /* 0x004fca000f8e96e2 */
[----:B------:R-:W-:-:S05]  /*b5f0*/  IMAD.SHL.U32 R226, R226, 0x4, RZ ;  /* 0x00000004e2e27824 */ /* 0x000fca00078e00ff */
[----:B------:R-:W-:-:S05]  /*b600*/  LOP3.LUT R226, R226, 0x3c, RZ, 0xc0, !PT ;  /* 0x0000003ce2e27812 */ /* 0x000fca00078ec0ff */
[----:B------:R-:W-:-:S05]  /*b610*/  IMAD.IADD R226, R1, 0x1, R226 ;  /* 0x0000000101e27824 */ /* 0x000fca00078e02e2 */
[----:B------:R0:W5:Y:S01]  /*b620*/  LDL R224, [R226+0x8c0] ;  /* 0x0008c000e2e07983 */ /* 0x0001620000100800 */
[----:B------:R-:W-:Y:S01]  /*b630*/  USHF.L.U32 UR8, UR7, 0x11, URZ ;  /* 0x0000001107087899 */ /* 0x000fe200080006ff */
[----:B------:R-:W-:Y:S03]  /*b640*/  BSSY.RECONVERGENT B0, `(.L_x_19) ;  /* 0x0000028000007945 */ /* 0x000fe60003800200 */
        /* <DEDUP_REMOVED lines=8> */
[----:B------:R-:W-:-:S03]  /*b6d0*/  ULOP3.LUT UR9, UR9, UR7, URZ, 0x3c, !UPT ;  /* 0x0000000709097292 */ /* 0x000fc6000f8e3cff */
[----:B------:R-:W-:Y:S02]  /*b6e0*/  UMOV UR7, 0x2600349f ;  /* 0x2600349f00077882 */ /* 0x000fe40000000000 */
[----:B------:R-:W-:Y:S02]  /*b6f0*/  UIMAD UR11, UR5, UR7, 0x329cb6d ;  /* 0x0329cb6d050b74a4 */ /* 0x000fe4000f8e0207 */
[----:B------:R-:W-:-:S04]  /*b700*/  USHF.L.U32 UR7, UR9, 0x5, URZ ;  /* 0x0000000509077899 */ /* 0x000fc800080006ff */
[----:B------:R-:W-:Y:S01]  /*b710*/  ULOP3.LUT UR9, UR7, UR9, URZ, 0x3c, !UPT ;  /* 0x0000000907097292 */ /* 0x000fe2000f8e3cff */
[----:B------:R-:W-:Y:S02]  /*b720*/  IMAD.U32 R0, RZ, RZ, UR11 ;  /* 0x0000000bff007e24 */ /* 0x000fe4000f8e00ff */
        /* <DEDUP_REMOVED lines=14> */
.L_x_20:
[----:B------:R-:W-:-:S05]  /*b810*/  IMAD.MOV.U32 R2, RZ, RZ, -0x2 ;  /* 0xfffffffeff027424 */ /* 0x000fca00078e00ff */
[----:B------:R-:W-:-:S05]  /*b820*/  VIADDMNMX.U32 R0, R0, R2, 0x2, PT ;  /* 0x0000000200007446 */ /* 0x000fca0003800002 */
[----:B------:R-:W-:-:S04]  /*b830*/  IMAD.SHL.U32 R0, R0, 0x4, RZ ;  /* 0x0000000400007824 */ /* 0x000fc800078e00ff */
[----:B------:R-:W0:Y:S02]  /*b840*/  LDC R2, c[0x2][R0+0x30] ;  /* 0x00800c0000027b82 */ /* 0x000e240000000800 */
[----:B0-----:R-:W-:-:S04]  /*b850*/  SHF.R.S32.HI R3, RZ, 0x1f, R2 ;  /* 0x0000001fff037819 */ /* 0x001fc80000011402 */
.L_x_118:
[----:B------:R-:W-:Y:S05]  /*b860*/  BRX R2 -0xb870                                              (*"BRANCH_TARGETS .L_x_119,.L_x_120,.L_x_121"*) ;  /* 0xffffff4402e47949 */ /* 0x000fea000383ffff */
.L_x_121:
[----:B-----5:R-:W-:Y:S01]  /*b870*/  LOP3.LUT R0, R224, R225, RZ, 0x3c, !PT ;  /* 0x000000e1e0007212 */ /* 0x020fe200078e3cff */
[----:B------:R-:W-:Y:S06]  /*b880*/  BRA `(.L_x_21) ;  /* 0x00000000000c7947 */ /* 0x000fec0003800000 */
.L_x_120:
[----:B-----5:R-:W-:Y:S01]  /*b890*/  LOP3.LUT R0, R224, R225, RZ, 0xfc, !PT ;  /* 0x000000e1e0007212 */ /* 0x020fe200078efcff */
[----:B------:R-:W-:Y:S06]  /*b8a0*/  BRA `(.L_x_21) ;  /* 0x0000000000047947 */ /* 0x000fec0003800000 */
.L_x_119:
[----:B-----5:R-:W-:-:S07]  /*b8b0*/  LOP3.LUT R0, R224, R225, RZ, 0xc0, !PT ;  /* 0x000000e1e0007212 */ /* 0x020fce00078ec0ff */
.L_x_21:
[----:B------:R-:W-:Y:S05]  /*b8c0*/  BSYNC.RECONVERGENT B0 ;  /* 0x0000000000007941 */ /* 0x000fea0003800200 */
.L_x_19:
        /* <DEDUP_REMOVED lines=29> */
[----:B------:R-:W-:Y:S01]  /*baa0*/  UMOV UR7, 0xa6ffb3d5 ;  /* 0xa6ffb3d500077882 */ /* 0x000fe20000000000 */
[----:B------:R-:W-:Y:S02]  /*bab0*/  USHF.L.U32 UR10, UR8, 0x5, URZ ;  /* 0x00000005080a7899 */ /* 0x000fe400080006ff */
[----:B------:R-:W-:Y:S02]  /*bac0*/  UIMAD UR15, UR11, UR7, 0xee31141 ;  /* 0x0ee311410b0f74a4 */ /* 0x000fe4000f8e0207 */
[----:B------:R-:W-:-:S03]  /*bad0*/  ULOP3.LUT UR14, UR10, UR8, URZ, 0x3c, !UPT ;  /* 0x000000080a0e7292 */ /* 0x000fc6000f8e3cff */
[----:B------:R-:W-:Y:S01]  /*bae0*/  UMOV UR8, 0x1c587629 ;  /* 0x1c58762900087882 */ /* 0x000fe20000000000 */
[----:B------:R-:W-:Y:S01]  /*baf0*/  IMAD.U32 R0, RZ, RZ, UR15 ;  /* 0x0000000fff007e24 */ /* 0x000fe2000f8e00ff */
[----:B------:R-:W-:-:S04]  /*bb00*/  UIMAD UR10, UR11, UR8, -0x256b845e ;  /* 0xda947ba20b0a74a4 */ /* 0x000fc8000f8e0208 */
[----:B---3--:R-:W-:Y:S02]  /*bb10*/  LOP3.LUT R0, R2, UR14, R0, 0x96, !PT ;  /* 0x0000000e02007c12 */ /* 0x008fe4000f8e9600 */
[----:B------:R-:W-:-:S03]  /*bb20*/  IMAD.U32 R225, RZ, RZ, UR10 ;  /* 0x0000000affe17e24 */ /* 0x000fc6000f8e00ff */
[----:B------:R-:W-:Y:S02]  /*bb30*/  IMAD.HI.U32 R2, R0, -0x33333333, RZ ;  /* 0xcccccccd00027827 */ /* 0x000fe400078e00ff */
[----:B----4-:R-:W-:-:S03]  /*bb40*/  LOP3.LUT R225, R3, UR9, R225, 0x96, !PT ;  /* 0x0000000903e17c12 */ /* 0x010fc6000f8e96e1 */
[----:B------:R-:W-:-:S05]  /*bb50*/  SHF.R.U32.HI R2, RZ, 0x2, R2 ;  /* 0x00000002ff027819 */ /* 0x000fca0000011602 */
[----:B------:R-:W-:-:S05]  /*bb60*/  IMAD R0, R2, -0x5, R0 ;  /* 0xfffffffb02007824 */ /* 0x000fca00078e0200 */
[----:B------:R-:W-:-:S13]  /*bb70*/  ISETP.GT.AND P0, PT, R0, 0x1, PT ;  /* 0x000000010000780c */ /* 0x000fda0003f04270 */
[----:B0-----:R-:W-:Y:S05]  /*bb80*/  @P0 BRA `(.L_x_23) ;  /* 0x0000000000100947 */ /* 0x001fea0003800000 */
[----:B------:R-:W-:-:S13]  /*bb90*/  ISETP.NE.AND P0, PT, R0, RZ, PT ;  /* 0x000000ff0000720c */ /* 0x000fda0003f05270 */
[C---:B-----5:R-:W-:Y:S02]  /*bba0*/  @P0 IMAD R0, R225.reuse, R224, RZ ;  /* 0x000000e0e1000224 */ /* 0x060fe400078e02ff */
[----:B------:R-:W-:Y:S01]  /*bbb0*/  @!P0 IMAD.IADD R0, R225, 0x1, R224 ;  /* 0x00000001e1008824 */ /* 0x000fe200078e02e0 */
[----:B------:R-:W-:Y:S06]  /*bbc0*/  BRA `(.L_x_24) ;  /* 0x00000000002c7947 */ /* 0x000fec0003800000 */
.L_x_23:
[----:B------:R-:W-:-:S05]  /*bbd0*/  IMAD.MOV.U32 R2, RZ, RZ, -0x2 ;  /* 0xfffffffeff027424 */ /* 0x000fca00078e00ff */
[----:B------:R-:W-:-:S05]  /*bbe0*/  VIADDMNMX.U32 R0, R0, R2, 0x2, PT ;  /* 0x0000000200007446 */ /* 0x000fca0003800002 */
[----:B------:R-:W-:-:S04]  /*bbf0*/  IMAD.SHL.U32 R0, R0, 0x4, RZ ;  /* 0x0000000400007824 */ /* 0x000fc800078e00ff */
[----:B------:R-:W0:Y:S02]  /*bc00*/  LDC R2, c[0x2][R0+0x3c] ;  /* 0x00800f0000027b82 */ /* 0x000e240000000800 */
[----:B0-----:R-:W-:-:S04]  /*bc10*/  SHF.R.S32.HI R3, RZ, 0x1f, R2 ;  /* 0x0000001fff037819 */ /* 0x001fc80000011402 */
.L_x_122:
[----:B------:R-:W-:Y:S05]  /*bc20*/  BRX R2 -0xbc30                                              (*"BRANCH_TARGETS .L_x_123,.L_x_124,.L_x_125"*) ;  /* 0xffffff4002f47949 */ /* 0x000fea000383ffff */
.L_x_125:
[----:B-----5:R-:W-:Y:S01]  /*bc30*/  LOP3.LUT R0, R224, R225, RZ, 0x3c, !PT ;  /* 0x000000e1e0007212 */ /* 0x020fe200078e3cff */
[----:B------:R-:W-:Y:S06]  /*bc40*/  BRA `(.L_x_24) ;  /* 0x00000000000c7947 */ /* 0x000fec0003800000 */
.L_x_124:
[----:B-----5:R-:W-:Y:S01]  /*bc50*/  LOP3.LUT R0, R224, R225, RZ, 0xfc, !PT ;  /* 0x000000e1e0007212 */ /* 0x020fe200078efcff */
[----:B------:R-:W-:Y:S06]  /*bc60*/  BRA `(.L_x_24) ;  /* 0x0000000000047947 */ /* 0x000fec0003800000 */
.L_x_123:
[----:B-----5:R-:W-:-:S07]  /*bc70*/  LOP3.LUT R0, R224, R225, RZ, 0xc0, !PT ;  /* 0x000000e1e0007212 */ /* 0x020fce00078ec0ff */
.L_x_24:
[----:B------:R-:W-:Y:S05]  /*bc80*/  BSYNC.RECONVERGENT B0 ;  /* 0x0000000000007941 */ /* 0x000fea0003800200 */
.L_x_22:
[----:B------:R-:W2:Y:S01]  /*bc90*/  LDL R224, [R1+0xdf0] ;  /* 0x000df00001e07983 */ /* 0x000ea20000100800 */
[----:B------:R-:W-:-:S03]  /*bca0*/  USHF.L.U32 UR9, UR14, 0x11, URZ ;  /* 0x000000110e097899 */ /* 0x000fc600080006ff */
[----:B------:R-:W3:Y:S01]  /*bcb0*/  LDL R2, [R1+0xdac] ;  /* 0x000dac0001027983 */ /* 0x000ee20000100800 */
[----:B------:R-:W-:Y:S02]  /*bcc0*/  ULOP3.LUT UR9, UR9, UR14, URZ, 0x3c, !UPT ;  /* 0x0000000e09097292 */ /* 0x000fe4000f8e3cff */
[----:B------:R-:W-:Y:S01]  /*bcd0*/  UIMAD UR11, UR15, UR5, 0x12d687 ;  /* 0x0012d6870f0b74a4 */ /* 0x000fe2000f8e0205 */
[----:B------:R-:W4:Y:S01]  /*bce0*/  LDL R3, [R1+0xdb0] ;  /* 0x000db00001037983 */ /* 0x000f220000100800 */
[----:B------:R-:W-:-:S03]  /*bcf0*/  USHF.R.U32.HI UR10, URZ, 0xd, UR9 ;  /* 0x0000000dff0a7899 */ /* 0x000fc60008011609 */
[----:B------:R0:W-:Y:S01]  /*bd00*/  STL [R226+0x8c0], R0 ;  /* 0x0008c000e2007387 */ /* 0x0001e20000100800 */
[----:B------:R-:W-:Y:S01]  /*bd10*/  ULOP3.LUT UR10, UR10, UR9, URZ, 0x3c, !UPT ;  /* 0x000000090a0a7292 */ /* 0x000fe2000f8e3cff */
[----:B0-----:R-:W-:-:S03]  /*bd20*/  IMAD.U32 R0, RZ, RZ, UR11 ;  /* 0x0000000bff007e24 */ /* 0x001fc6000f8e00ff */
[----:B------:R-:W-:-:S04]  /*bd30*/  USHF.L.U32 UR9, UR10, 0x5, URZ ;  /* 0x000000050a097899 */ /* 0x000fc800080006ff */
[----:B------:R-:W-:Y:S02]  /*bd40*/  ULOP3.LUT UR9, UR9, UR10, URZ, 0x3c, !UPT ;  /* 0x0000000a09097292 */ /* 0x000fe4000f8e3cff */
[----:B------:R-:W-:Y:S01]  /*bd50*/  UIMAD UR14, UR15, UR7, 0xee31141 ;  /* 0x0ee311410f0e74a4 */ /* 0x000fe2000f8e0207 */
[----:B--2---:R-:W-:-:S05]  /*bd60*/  LOP3.LUT R0, R224, UR10, R0, 0x96, !PT ;  /* 0x0000000ae0007c12 */ /* 0x004fca000f8e9600 */
[----:B------:R-:W-:-:S05]  /*bd70*/  IMAD.SHL.U32 R226, R0, 0x4, RZ ;  /* 0x0000000400e27824 */ /* 0x000fca00078e00ff */
[----:B------:R-:W-:-:S05]  /*bd80*/  LOP3.LUT R226, R226, 0x3c, RZ, 0xc0, !PT ;  /* 0x0000003ce2e27812 */ /* 0x000fca00078ec0ff */
[----:B------:R-:W-:-:S05]  /*bd90*/  IMAD.IADD R226, R1, 0x1, R226 ;  /* 0x0000000101e27824 */ /* 0x000fca00078e02e2 */
[----:B------:R0:W5:Y:S01]  /*bda0*/  LDL R224, [R226+0x8c0] ;  /* 0x0008c000e2e07983 */ /* 0x0001620000100800 */
[----:B------:R-:W-:Y:S01]  /*bdb0*/  USHF.L.U32 UR10, UR9, 0x11, URZ ;  /* 0x00000011090a7899 */ /* 0x000fe200080006ff */
[----:B------:R-:W-:Y:S01]  /*bdc0*/  IMAD.U32 R0, RZ, RZ, UR14 ;  /* 0x0000000eff007e24 */ /* 0x000fe2000f8e00ff */
        /* <DEDUP_REMOVED lines=11> */
[----:B------:R-:W-:Y:S02]  /*be80*/  ULOP3.LUT UR11, UR9, UR11, URZ, 0x3c, !UPT ;  /* 0x0000000b090b7292 */ /* 0x000fe4000f8e3cff */
        /* <DEDUP_REMOVED lines=13> */
.L_x_26:
[----:B------:R-:W-:-:S05]  /*bf60*/  IMAD.MOV.U32 R2, RZ, RZ, -0x2 ;  /* 0xfffffffeff027424 */ /* 0x000fca00078e00ff */
[----:B------:R-:W-:-:S05]  /*bf70*/  VIADDMNMX.U32 R0, R0, R2, 0x2, PT ;  /* 0x0000000200007446 */ /* 0x000fca0003800002 */
[----:B------:R-:W-:-:S04]  /*bf80*/  IMAD.SHL.U32 R0, R0, 0x4, RZ ;  /* 0x0000000400007824 */ /* 0x000fc800078e00ff */
[----:B------:R-:W0:Y:S02]  /*bf90*/  LDC R2, c[0x2][R0+0x48] ;  /* 0x0080120000027b82 */ /* 0x000e240000000800 */
[----:B0-----:R-:W-:-:S04]  /*bfa0*/  SHF.R.S32.HI R3, RZ, 0x1f, R2 ;  /* 0x0000001fff037819 */ /* 0x001fc80000011402 */
.L_x_126:
[----:B------:R-:W-:Y:S05]  /*bfb0*/  BRX R2 -0xbfc0                                              (*"BRANCH_TARGETS .L_x_127,.L_x_128,.L_x_129"*) ;  /* 0xffffff4002107949 */ /* 0x000fea000383ffff */
.L_x_129:
[----:B-----5:R-:W-:Y:S01]  /*bfc0*/  LOP3.LUT R0, R224, R225, RZ, 0x3c, !PT ;  /* 0x000000e1e0007212 */ /* 0x020fe200078e3cff */
[----:B------:R-:W-:Y:S06]  /*bfd0*/  BRA `(.L_x_27) ;  /* 0x00000000000c7947 */ /* 0x000fec0003800000 */
.L_x_128:
[----:B-----5:R-:W-:Y:S01]  /*bfe0*/  LOP3.LUT R0, R224, R225, RZ, 0xfc, !PT ;  /* 0x000000e1e0007212 */ /* 0x020fe200078efcff */
[----:B------:R-:W-:Y:S06]  /*bff0*/  BRA `(.L_x_27) ;  /* 0x0000000000047947 */ /* 0x000fec0003800000 */
.L_x_127:
[----:B-----5:R-:W-:-:S07]  /*c000*/  LOP3.LUT R0, R224, R225, RZ, 0xc0, !PT ;  /* 0x000000e1e0007212 */ /* 0x020fce00078ec0ff */
.L_x_27:
[----:B------:R-:W-:Y:S05]  /*c010*/  BSYNC.RECONVERGENT B0 ;  /* 0x0000000000007941 */ /* 0x000fea0003800200 */
.L_x_25:
        /* <DEDUP_REMOVED lines=45> */
.L_x_29:
[----:B------:R-:W-:-:S05]  /*c2f0*/  IMAD.MOV.U32 R2, RZ, RZ, -0x2 ;  /* 0xfffffffeff027424 */ /* 0x000fca00078e00ff */
[----:B------:R-:W-:-:S05]  /*c300*/  VIADDMNMX.U32 R0, R0, R2, 0x2, PT ;  /* 0x0000000200007446 */ /* 0x000fca0003800002 */
[----:B------:R-:W-:-:S04]  /*c310*/  IMAD.SHL.U32 R0, R0, 0x4, RZ ;  /* 0x0000000400007824 */ /* 0x000fc800078e00ff */
[----:B------:R-:W0:Y:S02]  /*c320*/  LDC R2, c[0x2][R0+0x54] ;  /* 0x0080150000027b82 */ /* 0x000e240000000800 */
[----:B0-----:R-:W-:-:S04]  /*c330*/  SHF.R.S32.HI R3, RZ, 0x1f, R2 ;  /* 0x0000001fff037819 */ /* 0x001fc80000011402 */
.L_x_130:
[----:B------:R-:W-:Y:S05]  /*c340*/  BRX R2 -0xc350                                              (*"BRANCH_TARGETS .L_x_131,.L_x_132,.L_x_133"*) ;  /* 0xffffff3c022c7949 */ /* 0x000fea000383ffff */
.L_x_133:
[----:B-----5:R-:W-:Y:S01]  /*c350*/  LOP3.LUT R0, R224, R225, RZ, 0x3c, !PT ;  /* 0x000000e1e0007212 */ /* 0x020fe200078e3cff */
[----:B------:R-:W-:Y:S06]  /*c360*/  BRA `(.L_x_30) ;  /* 0x00000000000c7947 */ /* 0x000fec0003800000 */
.L_x_132:
[----:B-----5:R-:W-:Y:S01]  /*c370*/  LOP3.LUT R0, R224, R225, RZ, 0xfc, !PT ;  /* 0x000000e1e0007212 */ /* 0x020fe200078efcff */
[----:B------:R-:W-:Y:S06]  /*c380*/  BRA `(.L_x_30) ;  /* 0x0000000000047947 */ /* 0x000fec0003800000 */
.L_x_131:
[----:B-----5:R-:W-:-:S07]  /*c390*/  LOP3.LUT R0, R224, R225, RZ, 0xc0, !PT ;  /* 0x000000e1e0007212 */ /* 0x020fce00078ec0ff */
.L_x_30:
[----:B------:R-:W-:Y:S05]  /*c3a0*/  BSYNC.RECONVERGENT B0 ;  /* 0x0000000000007941 */ /* 0x000fea0003800200 */
.L_x_28:
        /* <DEDUP_REMOVED lines=45> */
.L_x_32:
[----:B------:R-:W-:-:S05]  /*c680*/  IMAD.MOV.U32 R2, RZ, RZ, -0x2 ;  /* 0xfffffffeff027424 */ /* 0x000fca00078e00ff */
[----:B------:R-:W-:-:S05]  /*c690*/  VIADDMNMX.U32 R0, R0, R2, 0x2, PT ;  /* 0x0000000200007446 */ /* 0x000fca0003800002 */
[----:B------:R-:W-:-:S04]  /*c6a0*/  IMAD.SHL.U32 R0, R0, 0x4, RZ ;  /* 0x0000000400007824 */ /* 0x000fc800078e00ff */
[----:B------:R-:W0:Y:S02]  /*c6b0*/  LDC R2, c[0x2][R0+0x60] ;  /* 0x0080180000027b82 */ /* 0x000e240000000800 */
[----:B0-----:R-:W-:-:S04]  /*c6c0*/  SHF.R.S32.HI R3, RZ, 0x1f, R2 ;  /* 0x0000001fff037819 */ /* 0x001fc80000011402 */
.L_x_134:
[----:B------:R-:W-:Y:S05]  /*c6d0*/  BRX R2 -0xc6e0                                              (*"BRANCH_TARGETS .L_x_135,.L_x_136,.L_x_137"*) ;  /* 0xffffff3802487949 */ /* 0x000fea000383ffff */
.L_x_137:
[----:B-----5:R-:W-:Y:S01]  /*c6e0*/  LOP3.LUT R0, R224, R225, RZ, 0x3c, !PT ;  /* 0x000000e1e0007212 */ /* 0x020fe200078e3cff */
[----:B------:R-:W-:Y:S06]  /*c6f0*/  BRA `(.L_x_33) ;  /* 0x00000000000c7947 */ /* 0x000fec0003800000 */
.L_x_136:
[----:B-----5:R-:W-:Y:S01]  /*c700*/  LOP3.LUT R0, R224, R225, RZ, 0xfc, !PT ;  /* 0x000000e1e0007212 */ /* 0x020fe200078efcff */
[----:B------:R-:W-:Y:S06]  /*c710*/  BRA `(.L_x_33) ;  /* 0x0000000000047947 */ /* 0x000fec0003800000 */
.L_x_135:
[----:B-----5:R-:W-:-:S07]  /*c720*/  LOP3.LUT R0, R224, R225, RZ, 0xc0, !PT ;  /* 0x000000e1e0007212 */ /* 0x020fce00078ec0ff */
.L_x_33:
[----:B------:R-:W-:Y:S05]  /*c730*/  BSYNC.RECONVERGENT B0 ;  /* 0x0000000000007941 */ /* 0x000fea0003800200 */
.L_x_31:
        /* <DEDUP_REMOVED lines=45> */
.L_x_35:
[----:B------:R-:W-:-:S05]  /*ca10*/  IMAD.MOV.U32 R2, RZ, RZ, -0x2 ;  /* 0xfffffffeff027424 */ /* 0x000fca00078e00ff */
[----:B------:R-:W-:-:S05]  /*ca20*/  VIADDMNMX.U32 R0, R0, R2, 0x2, PT ;  /* 0x0000000200007446 */ /* 0x000fca0003800002 */
[----:B------:R-:W-:-:S04]  /*ca30*/  IMAD.SHL.U32 R0, R0, 0x4, RZ ;  /* 0x0000000400007824 */ /* 0x000fc800078e00ff */
[----:B------:R-:W0:Y:S02]  /*ca40*/  LDC R2, c[0x2][R0+0x6c] ;  /* 0x00801b0000027b82 */ /* 0x000e240000000800 */
[----:B0-----:R-:W-:-:S04]  /*ca50*/  SHF.R.S32.HI R3, RZ, 0x1f, R2 ;  /* 0x0000001fff037819 */ /* 0x001fc80000011402 */
.L_x_138:
[----:B------:R-:W-:Y:S05]  /*ca60*/  BRX R2 -0xca70                                              (*"BRANCH_TARGETS .L_x_139,.L_x_140,.L_x_141"*) ;  /* 0xffffff3402647949 */ /* 0x000fea000383ffff */
.L_x_141:
[----:B-----5:R-:W-:Y:S01]  /*ca70*/  LOP3.LUT R0, R224, R225, RZ, 0x3c, !PT ;  /* 0x000000e1e0007212 */ /* 0x020fe200078e3cff */
[----:B------:R-:W-:Y:S06]  /*ca80*/  BRA `(.L_x_36) ;  /* 0x00000000000c7947 */ /* 0x000fec0003800000 */
.L_x_140:
[----:B-----5:R-:W-:Y:S01]  /*ca90*/  LOP3.LUT R0, R224, R225, RZ, 0xfc, !PT ;  /* 0x000000e1e0007212 */ /* 0x020fe200078efcff */
[----:B------:R-:W-:Y:S06]  /*caa0*/  BRA `(.L_x_36) ;  /* 0x0000000000047947 */ /* 0x000fec0003800000 */
.L_x_139:
[----:B-----5:R-:W-:-:S07]  /*cab0*/  LOP3.LUT R0, R224, R225, RZ, 0xc0, !PT ;  /* 0x000000e1e0007212 */ /* 0x020fce00078ec0ff */
.L_x_36:
[----:B------:R-:W-:Y:S05]  /*cac0*/  BSYNC.RECONVERGENT B0 ;  /* 0x0000000000007941 */ /* 0x000fea0003800200 */
.L_x_34:
[----:B------:R-:W2:Y:S04]  /*cad0*/  LDL R2, [R1+0xde0] ;  /* 0x000de00001027983 */ /* 0x000ea80000100800 */
[----:B------:R-:W3:Y:S01]  /*cae0*/  LDL R227, [R1+0xd8c] ;  /* 0x000d8c0001e37983 */ /* 0x000ee20000100800 */
[----:B------:R-:W-:-:S03]  /*caf0*/  USHF.L.U32 UR9, UR11, 0x11, URZ ;  /* 0x000000110b097899 */ /* 0x000fc600080006ff */
[----:B------:R-:W4:Y:S01]  /*cb00*/  LDL R3, [R1+0xd90] ;  /* 0x000d900001037983 */ /* 0x000f220000100800 */
[----:B------:R-:W-:Y:S02]  /*cb10*/  ULOP3.LUT UR9, UR9, UR11, URZ, 0x3c, !UPT ;  /* 0x0000000b09097292 */ /* 0x000fe4000f8e3cff */
[----:B------:R-:W-:Y:S02]  /*cb20*/  UIMAD UR10, UR15, UR5, 0x12d687 ;  /* 0x0012d6870f0a74a4 */ /* 0x000fe4000f8e0205 */
[----:B------:R-:W-:Y:S01]  /*cb30*/  USHF.R.U32.HI UR5, URZ, 0xd, UR9 ;  /* 0x0000000dff057899 */ /* 0x000fe20008011609 */
[----:B------:R0:W-:Y:S03]  /*cb40*/  STL [R226+0x8c0], R0 ;  /* 0x0008c000e2007387 */ /* 0x0001e60000100800 */
[----:B------:R-:W-:Y:S01]  /*cb50*/  ULOP3.LUT UR5, UR5, UR9, URZ, 0x3c, !UPT ;  /* 0x0000000905057292 */ /* 0x000fe2000f8e3cff */
[----:B0-----:R-:W-:-:S03]  /*cb60*/  IMAD.U32 R226, RZ, RZ, UR10 ;  /* 0x0000000affe27e24 */ /* 0x001fc6000f8e00ff */
[----:B------:R-:W-:-:S04]  /*cb70*/  USHF.L.U32 UR9, UR5, 0x5, URZ ;  /* 0x0000000505097899 */ /* 0x000fc800080006ff */
[----:B------:R-:W-:Y:S02]  /*cb80*/  ULOP3.LUT UR9, UR9, UR5, URZ, 0x3c, !UPT ;  /* 0x0000000509097292 */ /* 0x000fe4000f8e3cff */
[----:B--2---:R-:W-:-:S05]  /*cb90*/  LOP3.LUT R226, R2, UR5, R226, 0x96, !PT ;  /* 0x0000000502e27c12 */ /* 0x004fca000f8e96e2 */
[----:B------:R-:W-:-:S05]  /*cba0*/  IMAD.SHL.U32 R226, R226, 0x4, RZ ;  /* 0x00000004e2e27824 */ /* 0x000fca00078e00ff */
[----:B------:R-:W-:-:S05]  /*cbb0*/  LOP3.LUT R226, R226, 0x3c, RZ, 0xc0, !PT ;  /* 0x0000003ce2e27812 */ /* 0x000fca00078ec0ff */
[----:B------:R-:W-:-:S05]  /*cbc0*/  IMAD.IADD R226, R1, 0x1, R226 ;  /* 0x0000000101e27824 */ /* 0x000fca00078e02e2 */
[----:B------:R0:W5:Y:S01]  /*cbd0*/  LDL R224, [R226+0x8c0] ;  /* 0x0008c000e2e07983 */ /* 0x0001620000100800 */
        /* <DEDUP_REMOVED lines=9> */
[----:B------:R-:W-:Y:S02]  /*cc70*/  ULOP3.LUT UR10, UR10, UR9, URZ, 0x3c, !UPT ;  /* 0x000000090a0a7292 */ /* 0x000fe4000f8e3cff */
[----:B------:R-:W-:Y:S02]  /*cc80*/  UIMAD UR9, UR15, UR7, 0xee31141 ;  /* 0x0ee311410f0974a4 */ /* 0x000fe4000f8e0207 */
[----:B------:R-:W-:Y:S01]  /*cc90*/  USHF.L.U32 UR7, UR10, 0x5, URZ ;  /* 0x000000050a077899 */ /* 0x000fe200080006ff */
[----:B---3--:R-:W-:-:S03]  /*cca0*/  VIADD R2, R227, 0x4600000 ;  /* 0x04600000e3027836 */ /* 0x008fc60000000000 */
[----:B------:R-:W-:Y:S01]  /*ccb0*/  ULOP3.LUT UR14, UR7, UR10, URZ, 0x3c, !UPT ;  /* 0x0000000a070e7292 */ /* 0x000fe2000f8e3cff */
[----:B------:R-:W-:-:S05]  /*ccc0*/  IMAD.U32 R0, RZ, RZ, UR9 ;  /* 0x00000009ff007e24 */ /* 0x000fca000f8e00ff */
[----:B------:R-:W-:-:S05]  /*ccd0*/  LOP3.LUT R0, R2, UR14, R0, 0x96, !PT ;  /* 0x0000000e02007c12 */ /* 0x000fca000f8e9600 */
[----:B------:R-:W-:-:S05]  /*cce0*/  IMAD.HI.U32 R2, R0, -0x33333333, RZ ;  /* 0xcccccccd00027827 */ /* 0x000fca00078e00ff */
[----:B------:R-:W-:-:S05]  /*ccf0*/  SHF.R.U32.HI R2, RZ, 0x2, R2 ;  /* 0x00000002ff027819 */ /* 0x000fca0000011602 */
[----:B------:R-:W-:Y:S01]  /*cd00*/  IMAD R0, R2, -0x5, R0 ;  /* 0xfffffffb02007824 */ /* 0x000fe200078e0200 */
[----:B------:R-:W-:-:S04]  /*cd10*/  UIMAD UR8, UR15, UR8, -0x256b845e ;  /* 0xda947ba20f0874a4 */ /* 0x000fc8000f8e0208 */
[----:B------:R-:W-:Y:S02]  /*cd20*/  ISETP.GT.AND P0, PT, R0, 0x1, PT ;  /* 0x000000010000780c */ /* 0x000fe40003f04270 */
[----:B------:R-:W-:Y:S01]  /*cd30*/  IMAD.U32 R225, RZ, RZ, UR8 ;  /* 0x00000008ffe17e24 */ /* 0x000fe2000f8e00ff */
[----:B------:R-:W-:Y:S04]  /*cd40*/  BSSY.RECONVERGENT B0, `(.L_x_37) ;  /* 0x0000012000007945 */ /* 0x000fe80003800200 */
[----:B----4-:R-:W-:-:S06]  /*cd50*/  LOP3.LUT R225, R3, UR5, R225, 0x96, !PT ;  /* 0x0000000503e17c12 */ /* 0x010fcc000f8e96e1 */
[----:B0-----:R-:W-:Y:S05]  /*cd60*/  @P0 BRA `(.L_x_38) ;  /* 0x0000000000100947 */ /* 0x001fea0003800000 */
[----:B------:R-:W-:-:S13]  /*cd70*/  ISETP.NE.AND P0, PT, R0, RZ, PT ;  /* 0x000000ff0000720c */ /* 0x000fda0003f05270 */
[C---:B-----5:R-:W-:Y:S02]  /*cd80*/  @P0 IMAD R0, R225.reuse, R224, RZ ;  /* 0x000000e0e1000224 */ /* 0x060fe400078e02ff */
[----:B------:R-:W-:Y:S01]  /*cd90*/  @!P0 IMAD.IADD R0, R225, 0x1, R224 ;  /* 0x00000001e1008824 */ /* 0x000fe200078e02e0 */
[----:B------:R-:W-:Y:S06]  /*cda0*/  BRA `(.L_x_39) ;  /* 0x00000000002c7947 */ /* 0x000fec0003800000 */
.L_x_38:
[----:B------:R-:W-:-:S05]  /*cdb0*/  IMAD.MOV.U32 R2, RZ, RZ, -0x2 ;  /* 0xfffffffeff027424 */ /* 0x000fca00078e00ff */
[----:B------:R-:W-:-:S05]  /*cdc0*/  VIADDMNMX.U32 R0, R0, R2, 0x2, PT ;  /* 0x0000000200007446 */ /* 0x000fca0003800002 */
[----:B------:R-:W-:-:S04]  /*cdd0*/  IMAD.SHL.U32 R0, R0, 0x4, RZ ;  /* 0x0000000400007824 */ /* 0x000fc800078e00ff */
[----:B------:R-:W0:Y:S02]  /*cde0*/  LDC R2, c[0x2][R0+0x78] ;  /* 0x00801e0000027b82 */ /* 0x000e240000000800 */
[----:B0-----:R-:W-:-:S04]  /*cdf0*/  SHF.R.S32.HI R3, RZ, 0x1f, R2 ;  /* 0x0000001fff037819 */ /* 0x001fc80000011402 */
.L_x_142:
[----:B------:R-:W-:Y:S05]  /*ce00*/  BRX R2 -0xce10                                              (*"BRANCH_TARGETS .L_x_143,.L_x_144,.L_x_145"*) ;  /* 0xffffff30027c7949 */ /* 0x000fea000383ffff */
.L_x_145:
[----:B-----5:R-:W-:Y:S01]  /*ce10*/  LOP3.LUT R0, R224, R225, RZ, 0x3c, !PT ;  /* 0x000000e1e0007212 */ /* 0x020fe200078e3cff */
[----:B------:R-:W-:Y:S06]  /*ce20*/  BRA `(.L_x_39) ;  /* 0x00000000000c7947 */ /* 0x000fec0003800000 */
.L_x_144:
[----:B-----5:R-:W-:Y:S01]  /*ce30*/  LOP3.LUT R0, R224, R225, RZ, 0xfc, !PT ;  /* 0x000000e1e0007212 */ /* 0x020fe200078efcff */
[----:B------:R-:W-:Y:S06]  /*ce40*/  BRA `(.L_x_39) ;  /* 0x0000000000047947 */ /* 0x000fec0003800000 */
.L_x_143:
[----:B-----5:R-:W-:-:S07]  /*ce50*/  LOP3.LUT R0, R224, R225, RZ, 0xc0, !PT ;  /* 0x000000e1e0007212 */ /* 0x020fce00078ec0ff */
.L_x_39:
[----:B------:R-:W-:Y:S05]  /*ce60*/  BSYNC.RECONVERGENT B0 ;  /* 0x0000000000007941 */ /* 0x000fea0003800200 */
.L_x_37:
[----:B------:R0:W-:Y:S01]  /*ce70*/  STL [R226+0x8c0], R0 ;  /* 0x0008c000e2007387 */ /* 0x0001e20000100800 */
[----:B------:R-:W-:Y:S01]  /*ce80*/  IMAD.MOV.U32 R248, RZ, RZ, R227 ;  /* 0x000000fffff87224 */ /* 0x000fe200078e00e3 */
[----:B------:R-:W-:Y:S01]  /*ce90*/  UMOV UR15, 0x5a500460 ;  /* 0x5a500460000f7882 */ /* 0x000fe20000000000 */
[----:B------:R-:W-:-:S05]  /*cea0*/  UMOV UR5, URZ ;  /* 0x000000ff00057c82 */ /* 0x000fca0008000000 */
.L_x_48:
[----:B------:R-:W-:Y:S01]  /*ceb0*/  USHF.L.U32 UR7, UR14, 0x11, URZ ;  /* 0x000000110e077899 */ /* 0x000fe200080006ff */
[----:B0-----:R-:W-:Y:S01]  /*cec0*/  LOP3.LUT R0, R248, 0xffff, RZ, 0xc0, !PT ;  /* 0x0000fffff8007812 */ /* 0x001fe200078ec0ff */
[----:B------:R-:W-:Y:S01]  /*ced0*/  UMOV UR17, 0x10dcd ;  /* 0x00010dcd00117882 */ /* 0x000fe20000000000 */
[----:B-1----:R-:W-:Y:S01]  /*cee0*/  SHF.R.U32.HI R3, RZ, 0x10, R248 ;  /* 0x00000010ff037819 */ /* 0x002fe200000116f8 */
[----:B------:R-:W-:Y:S02]  /*cef0*/  ULOP3.LUT UR7, UR7, UR14, URZ, 0x3c, !UPT ;  /* 0x0000000e07077292 */ /* 0x000fe4000f8e3cff */
[----:B------:R-:W-:Y:S02]  /*cf00*/  UIMAD UR14, UR9, UR17, 0x12d687 ;  /* 0x0012d687090e74a4 */ /* 0x000fe4000f8e0211 */
[----:B------:R-:W-:Y:S01]  /*cf10*/  USHF.R.U32.HI UR8, URZ, 0xd, UR7 ;  /* 0x0000000dff087899 */ /* 0x000fe20008011607 */
[----:B------:R-:W-:Y:S01]  /*cf20*/  IMAD R0, R0, 0x4650, R3 ;  /* 0x0000465000007824 */ /* 0x000fe200078e0203 */
[----:B------:R-:W-:-:S02]  /*cf30*/  UMOV UR11, 0x1c587629 ;  /* 0x1c587629000b7882 */ /* 0x000fc40000000000 */
[----:B------:R-:W-:Y:S01]  /*cf40*/  ULOP3.LUT UR8, UR8, UR7, URZ, 0x3c, !UPT ;  /* 0x0000000708087292 */ /* 0x000fe2000f8e3cff */
[----:B------:R-:W-:Y:S01]  /*cf50*/  IMAD.U32 R2, RZ, RZ, UR14 ;  /* 0x0000000eff027e24 */ /* 0x000fe2000f8e00ff */
[----:B------:R-:W-:Y:S02]  /*cf60*/  UIMAD UR11, UR9, UR11, -0x256b845e ;  /* 0xda947ba2090b74a4 */ /* 0x000fe4000f8e020b */
[----:B------:R-:W-:Y:S02]  /*cf70*/  USHF.L.U32 UR7, UR8, 0x5, URZ ;  /* 0x0000000508077899 */ /* 0x000fe400080006ff */
[----:B------:R-:W-:Y:S02]  /*cf80*/  LOP3.LUT R3, R3, UR8, R2, 0x96, !PT ;  /* 0x0000000803037c12 */ /* 0x000fe4000f8e9602 */
[----:B------:R-:W-:Y:S01]  /*cf90*/  ULOP3.LUT UR7, UR7, UR8, URZ, 0x3c, !UPT ;  /* 0x0000000807077292 */ /* 0x000fe2000f8e3cff */
[----:B------:R-:W-:Y:S01]  /*cfa0*/  IMAD.U32 R224, RZ, RZ, UR11 ;  /* 0x0000000bffe07e24 */ /* 0x000fe2000f8e00ff */
[----:B------:R-:W-:Y:S01]  /*cfb0*/  SHF.R.U32.HI R2, RZ, 0x10, R0 ;  /* 0x00000010ff027819 */ /* 0x000fe20000011600 */
[----:B------:R-:W-:Y:S01]  /*cfc0*/  IMAD.SHL.U32 R3, R3, 0x4, RZ ;  /* 0x0000000403037824 */ /* 0x000fe200078e00ff */
[----:B------:R-:W-:-:S04]  /*cfd0*/  USHF.L.U32 UR10, UR7, 0x11, URZ ;  /* 0x00000011070a7899 */ /* 0x000fc800080006ff */
[----:B------:R-:W-:Y:S01]  /*cfe0*/  ULOP3.LUT UR10, UR10, UR7, URZ, 0x3c, !UPT ;  /* 0x000000070a0a7292 */ /* 0x000fe2000f8e3cff */
[----:B------:R-:W-:-:S03]  /*cff0*/  LOP3.LUT R3, R3, 0x3c, RZ, 0xc0, !PT ;  /* 0x0000003c03037812 */ /* 0x000fc600078ec0ff */
[----:B------:R-:W-:Y:S02]  /*d000*/  USHF.R.U32.HI UR7, URZ, 0xd, UR10 ;  /* 0x0000000dff077899 */ /* 0x000fe4000801160a */
[----:B------:R-:W-:Y:S02]  /*d010*/  IMAD.IADD R3, R1, 0x1, R3 ;  /* 0x0000000101037824 */ /* 0x000fe400078e0203 */
[----:B------:R-:W-:-:S04]  /*d020*/  ULOP3.LUT UR7, UR7, UR10, URZ, 0x3c, !UPT ;  /* 0x0000000a07077292 */ /* 0x000fc8000f8e3cff */
[----:B------:R-:W5:Y:S02]  /*d030*/  LDL R3, [R3+0x8c0] ;  /* 0x0008c00003037983 */ /* 0x000f640000100800 */
[----:B------:R-:W-:-:S05]  /*d040*/  LOP3.LUT R224, R2, UR7, R224, 0x96, !PT ;  /* 0x0000000702e07c12 */ /* 0x000fca000f8e96e0 */
[----:B------:R-:W-:-:S05]  /*d050*/  IMAD.SHL.U32 R224, R224, 0x4, RZ ;  /* 0x00000004e0e07824 */ /* 0x000fca00078e00ff */
[----:B------:R-:W-:-:S05]  /*d060*/  LOP3.LUT R224, R224, 0x3c, RZ, 0xc0, !PT ;  /* 0x0000003ce0e07812 */ /* 0x000fca00078ec0ff */
[----:B------:R-:W-:-:S06]  /*d070*/  IMAD.IADD R224, R1, 0x1, R224 ;  /* 0x0000000101e07824 */ /* 0x000fcc00078e02e0 */
[----:B------:R-:W5:Y:S01]  /*d080*/  LDL R224, [R224+0x8c0] ;  /* 0x0008c000e0e07983 */ /* 0x000f620000100800 */
[----:B------:R-:W-:-:S04]  /*d090*/  USHF.L.U32 UR8, UR7, 0x5, URZ ;  /* 0x0000000507087899 */ /* 0x000fc800080006ff */
[----:B------:R-:W-:Y:S02]  /*d0a0*/  ULOP3.LUT UR8, UR8, UR7, URZ, 0x3c, !UPT ;  /* 0x0000000708087292 */ /* 0x000fe4000f8e3cff */
[----:B------:R-:W-:Y:S02]  /*d0b0*/  ULOP3.LUT UR7, UR15, 0xffff, URZ, 0xc0, !UPT ;  /* 0x0000ffff0f077892 */ /* 0x000fe4000f8ec0ff */
[----:B------:R-:W-:Y:S02]  /*d0c0*/  USHF.L.U32 UR10, UR8, 0x11, URZ ;  /* 0x00000011080a7899 */ /* 0x000fe400080006ff */
[----:B------:R-:W-:Y:S02]  /*d0d0*/  USHF.R.U32.HI UR15, URZ, 0x10, UR15 ;  /* 0x00000010ff0f7899 */ /* 0x000fe4000801160f */
[----:B------:R-:W-:Y:S02]  /*d0e0*/  ULOP3.LUT UR10, UR10, UR8, URZ, 0x3c, !UPT ;  /* 0x000000080a0a7292 */ /* 0x000fe4000f8e3cff */
[----:B------:R-:W-:-:S02]  /*d0f0*/  UIMAD UR7, UR7, 0x9069, UR15 ;  /* 0x00009069070778a4 */ /* 0x000fc4000f8e020f */
[----:B------:R-:W-:Y:S02]  /*d100*/  USHF.R.U32.HI UR11, URZ, 0xd, UR10 ;  /* 0x0000000dff0b7899 */ /* 0x000fe4000801160a */
[----:B------:R-:W-:Y:S02]  /*d110*/  ULOP3.LUT UR8, UR7, 0xffff, URZ, 0xc0, !UPT ;  /* 0x0000ffff07087892 */ /* 0x000fe4000f8ec0ff */
[----:B------:R-:W-:Y:S02]  /*d120*/  USHF.R.U32.HI UR7, URZ, 0x10, UR7 ;  /* 0x00000010ff077899 */ /* 0x000fe40008011607 */
[----:B------:R-:W-:Y:S01]  /*d130*/  ULOP3.LUT UR11, UR11, UR10, URZ, 0x3c, !UPT ;  /* 0x0000000a0b0b7292 */ /* 0x000fe2000f8e3cff */
[----:B------:R-:W-:Y:S01]  /*d140*/  LOP3.LUT R0, R0, 0xffff, RZ, 0xc0, !PT ;  /* 0x0000ffff00007812 */ /* 0x000fe200078ec0ff */
[----:B------:R-:W-:Y:S02]  /*d150*/  UIMAD UR7, UR8, 0x9069, UR7 ;  /* 0x00009069080778a4 */ /* 0x000fe4000f8e0207 */
[----:B------:R-:W-:-:S02]  /*d160*/  USHF.L.U32 UR10, UR11, 0x5, URZ ;  /* 0x000000050b0a7899 */ /* 0x000fc400080006ff */
[----:B------:R-:W-:Y:S01]  /*d170*/  IMAD R2, R0, 0x4650, R2 ;  /* 0x0000465000027824 */ /* 0x000fe200078e0202 */
[----:B------:R-:W-:Y:S02]  /*d180*/  ULOP3.LUT UR8, UR7, 0xffff, URZ, 0xc0, !UPT ;  /* 0x0000ffff07087892 */ /* 0x000fe4000f8ec0ff */
[----:B------:R-:W-:Y:S02]  /*d190*/  ULOP3.LUT UR10, UR10, UR11, URZ, 0x3c, !UPT ;  /* 0x0000000b0a0a7292 */ /* 0x000fe4000f8e3cff */
[----:B------:R-:W-:Y:S01]  /*d1a0*/  USHF.R.U32.HI UR7, URZ, 0x10, UR7 ;  /* 0x00000010ff077899 */ /* 0x000fe20008011607 */
[----:B------:R-:W-:Y:S01]  /*d1b0*/  LOP3.LUT R0, R2, 0xffff, RZ, 0xc0, !PT ;  /* 0x0000ffff02007812 */ /* 0x000fe200078ec0ff */
[----:B------:R-:W-:Y:S01]  /*d1c0*/  USHF.L.U32 UR14, UR10, 0x11, URZ ;  /* 0x000000110a0e7899 */ /* 0x000fe200080006ff */
[----:B------:R-:W-:Y:S01]  /*d1d0*/  SHF.R.U32.HI R225, RZ, 0x10, R2 ;  /* 0x00000010ffe17819 */ /* 0x000fe20000011602 */
[----:B------:R-:W-:Y:S02]  /*d1e0*/  UIMAD UR7, UR8, 0x9069, UR7 ;  /* 0x00009069080778a4 */ /* 0x000fe4000f8e0207 */
[----:B------:R-:W-:-:S02]  /*d1f0*/  ULOP3.LUT UR14, UR14, UR10, URZ, 0x3c, !UPT ;  /* 0x0000000a0e0e7292 */ /* 0x000fc4000f8e3cff */
[----:B------:R-:W-:Y:S01]  /*d200*/  IMAD R0, R0, 0x4650, R225 ;  /* 0x0000465000007824 */ /* 0x000fe200078e02e1 */
[----:B------:R-:W-:Y:S02]  /*d210*/  ULOP3.LUT UR8, UR7, 0xffff, URZ, 0xc0, !UPT ;  /* 0x0000ffff07087892 */ /* 0x000fe4000f8ec0ff */
[----:B------:R-:W-:Y:S02]  /*d220*/  USHF.R.U32.HI UR7, URZ, 0x10, UR7 ;  /* 0x00000010ff077899 */ /* 0x000fe40008011607 */
[----:B------:R-:W-:Y:S01]  /*d230*/  USHF.R.U32.HI UR10, URZ, 0xd, UR14 ;  /* 0x0000000dff0a7899 */ /* 0x000fe2000801160e */
[----:B------:R-:W-:Y:S01]  /*d240*/  LOP3.LUT R2, R0, 0xffff, RZ, 0xc0, !PT ;  /* 0x0000ffff00027812 */ /* 0x000fe200078ec0ff */
[----:B------:R-:W-:Y:S01]  /*d250*/  UIMAD UR16, UR8, 0x9069, UR7 ;  /* 0x00009069081078a4 */ /* 0x000fe2000f8e0207 */
[----:B------:R-:W-:Y:S01]  /*d260*/  SHF.R.U32.HI R0, RZ, 0x10, R0 ;  /* 0x00000010ff007819 */ /* 0x000fe20000011600 */
[----:B------:R-:W-:Y:S01]  /*d270*/  ULOP3.LUT UR10, UR10, UR14, URZ, 0x3c, !UPT ;  /* 0x0000000e0a0a7292 */ /* 0x000fe2000f8e3cff */
[----:B------:R-:W-:-:S02]  /*d280*/  UMOV UR7, 0x6ab9d291 ;  /* 0x6ab9d29100077882 */ /* 0x000fc40000000000 */
[----:B------:R-:W-:Y:S01]  /*d290*/  UIMAD UR14, UR9, UR7, -0x7af70b6c ;  /* 0x8508f494090e74a4 */ /* 0x000fe2000f8e0207 */
[----:B------:R-:W-:Y:S01]  /*d2a0*/  IMAD R2, R2, 0x4650, R0 ;  /* 0x0000465002027824 */ /* 0x000fe200078e0200 */
[----:B------:R-:W-:Y:S01]  /*d2b0*/  USHF.L.U32 UR7, UR10, 0x5, URZ ;  /* 0x000000050a077899 */ /* 0x000fe200080006ff */
[----:B------:R-:W-:-:S03]  /*d2c0*/  IMAD.U32 R0, RZ, RZ, UR16 ;  /* 0x00000010ff007e24 */ /* 0x000fc6000f8e00ff */
[----:B------:R-:W-:Y:S01]  /*d2d0*/  ULOP3.LUT UR8, UR7, UR10, URZ, 0x3c, !UPT ;  /* 0x0000000a07087292 */ /* 0x000fe2000f8e3cff */
[----:B------:R-:W-:Y:S02]  /*d2e0*/  IMAD R0, R0, 0x10000, R2 ;  /* 0x0001000000007824 */ /* 0x000fe400078e0202 */
[----:B------:R-:W-:-:S05]  /*d2f0*/  IMAD.U32 R226, RZ, RZ, UR14 ;  /* 0x0000000effe27e24 */ /* 0x000fca000f8e00ff */
[----:B------:R-:W-:-:S05]  /*d300*/  LOP3.LUT R0, R0, UR8, R226, 0x96, !PT ;  /* 0x0000000800007c12 */ /* 0x000fca000f8e96e2 */
[----:B------:R-:W-:-:S05]  /*d310*/  IMAD.HI.U32 R226, R0, 0x38e38e39, RZ ;  /* 0x38e38e3900e27827 */ /* 0x000fca00078e00ff */
[----:B------:R-:W-:Y:S01]  /*d320*/  SHF.R.U32.HI R226, RZ, 0x1, R226 ;  /* 0x00000001ffe27819 */ /* 0x000fe200000116e2 */
[----:B------:R-:W-:-:S04]  /*d330*/  UMOV UR7, 0xa6ffb3d5 ;  /* 0xa6ffb3d500077882 */ /* 0x000fc80000000000 */
[----:B------:R-:W-:Y:S01]  /*d340*/  IMAD R0, R226, -0x9, R0 ;  /* 0xfffffff7e2007824 */ /* 0x000fe200078e0200 */
[----:B------:R-:W-:-:S04]  /*d350*/  UIMAD UR9, UR9, UR7, 0xee31141 ;  /* 0x0ee31141090974a4 */ /* 0x000fc8000f8e0207 */
[----:B------:R-:W-:Y:S01]  /*d360*/  ISETP.GT.AND P0, PT, R0, 0x3, PT ;  /* 0x000000030000780c */ /* 0x000fe20003f04270 */
[----:B------:R-:W-:Y:S01]  /*d370*/  UIADD3 UR5, UPT, UPT, UR5, 0x1, URZ ;  /* 0x0000000105057890 */ /* 0x000fe2000fffe0ff */
[----:B------:R-:W-:Y:S01]  /*d380*/  IMAD.U32 R226, RZ, RZ, UR9 ;  /* 0x00000009ffe27e24 */ /* 0x000fe2000f8e00ff */
[----:B------:R-:W-:Y:S02]  /*d390*/  BSSY.RECONVERGENT B0, `(.L_x_40) ;  /* 0x0000020000007945 */ /* 0x000fe40003800200 */
[----:B------:R-:W-:Y:S02]  /*d3a0*/  UISETP.NE.AND UP0, UPT, UR5, 0x12, UPT ;  /* 0x000000120500788c */ /* 0x000fe4000bf05270 */
[----:B------:R-:W-:-:S06]  /*d3b0*/  LOP3.LUT R225, R225, UR11, R226, 0x96, !PT ;  /* 0x0000000be1e17c12 */ /* 0x000fcc000f8e96e2 */
[----:B------:R-:W-:Y:S05]  /*d3c0*/  @P0 BRA `(.L_x_41) ;  /* 0x0000000000280947 */ /* 0x000fea0003800000 */
[----:B------:R-:W-:-:S13]  /*d3d0*/  ISETP.GT.AND P0, PT, R0, 0x1, PT ;  /* 0x000000010000780c */ /* 0x000fda0003f04270 */
[----:B------:R-:W-:Y:S05]  /*d3e0*/  @P0 BRA `(.L_x_42) ;  /* 0x0000000000100947 */ /* 0x000fea0003800000 */
[----:B------:R-:W-:-:S13]  /*d3f0*/  ISETP.NE.AND P0, PT, R0, RZ, PT ;  /* 0x000000ff0000720c */ /* 0x000fda0003f05270 */
[C-C-:B-----5:R-:W-:Y:S02]  /*d400*/  @P0 IMAD.IADD R0, R3.reuse, 0x1, -R224.reuse ;  /* 0x0000000103000824 */ /* 0x160fe400078e0ae0 */
[----:B------:R-:W-:Y:S01]  /*d410*/  @!P0 IMAD.IADD R0, R3, 0x1, R224 ;  /* 0x0000000103008824 */ /* 0x000fe200078e02e0 */
[----:B------:R-:W-:Y:S06]  /*d420*/  BRA `(.L_x_43) ;  /* 0x0000000000587947 */ /* 0x000fec0003800000 */
.L_x_42:
[----:B------:R-:W-:-:S13]  /*d430*/  ISETP.NE.AND P0, PT, R0, 0x2, PT ;  /* 0x000000020000780c */ /* 0x000fda0003f05270 */
[----:B-----5:R-:W-:-:S04]  /*d440*/  @P0 IMAD.HI.U32 R0, R3, R224, RZ ;  /* 0x000000e003000227 */ /* 0x020fc800078e00ff */
[----:B------:R-:W-:Y:S01]  /*d450*/  @!P0 IMAD R0, R3, R224, RZ ;  /* 0x000000e003008224 */ /* 0x000fe200078e02ff */
[----:B------:R-:W-:Y:S06]  /*d460*/  BRA `(.L_x_43) ;  /* 0x0000000000487947 */ /* 0x000fec0003800000 */
.L_x_41:
[----:B------:R-:W-:-:S13]  /*d470*/  ISETP.GT.AND P0, PT, R0, 0x5, PT ;  /* 0x000000050000780c */ /* 0x000fda0003f04270 */
[----:B------:R-:W-:Y:S05]  /*d480*/  @P0 BRA `(.L_x_44) ;  /* 0x0000000000100947 */ /* 0x000fea0003800000 */
[----:B------:R-:W-:-:S13]  /*d490*/  ISETP.NE.AND P0, PT, R0, 0x4, PT ;  /* 0x000000040000780c */ /* 0x000fda0003f05270 */
[----:B-----5:R-:W-:Y:S02]  /*d4a0*/  @P0 SHF.L.W.U32.HI R0, R3, R224, R3 ;  /* 0x000000e003000219 */ /* 0x020fe40000010e03 */
[----:B------:R-:W-:Y:S01]  /*d4b0*/  @!P0 LOP3.LUT R0, R224, R3, RZ, 0x3c, !PT ;  /* 0x00000003e0008212 */ /* 0x000fe200078e3cff */
[----:B------:R-:W-:Y:S06]  /*d4c0*/  BRA `(.L_x_43) ;  /* 0x0000000000307947 */ /* 0x000fec0003800000 */
.L_x_44:
[----:B------:R-:W-:-:S05]  /*d4d0*/  IMAD.MOV.U32 R226, RZ, RZ, -0x6 ;  /* 0xfffffffaffe27424 */ /* 0x000fca00078e00ff */
[----:B------:R-:W-:-:S05]  /*d4e0*/  VIADDMNMX.U32 R0, R0, R226, 0x2, PT ;  /* 0x0000000200007446 */ /* 0x000fca00038000e2 */
[----:B------:R-:W-:-:S04]  /*d4f0*/  IMAD.SHL.U32 R0, R0, 0x4, RZ ;  /* 0x0000000400007824 */ /* 0x000fc800078e00ff */
[----:B------:R-:W0:Y:S02]  /*d500*/  LDC R226, c[0x2][R0+0x84] ;  /* 0x0080210000e27b82 */ /* 0x000e240000000800 */
[----:B0-----:R-:W-:-:S04]  /*d510*/  SHF.R.S32.HI R227, RZ, 0x1f, R226 ;  /* 0x0000001fffe37819 */ /* 0x001fc800000114e2 */
.L_x_146:
[----:B------:R-:W-:Y:S05]  /*d520*/  BRX R226 -0xd530                                            (*"BRANCH_TARGETS .L_x_147,.L_x_148,.L_x_149"*) ;  /* 0xffffff28e2b47949 */ /* 0x000fea000383ffff */
.L_x_148:
[----:B-----5:R0:W1:Y:S01]  /*d530*/  POPC R0, R3 ;  /* 0x0000000300007309 */ /* 0x0200620000000000 */
[----:B------:R-:W-:Y:S05]  /*d540*/  BRA `(.L_x_43) ;  /* 0x0000000000107947 */ /* 0x000fea0003800000 */
.L_x_147:
[----:B-----5:R-:W-:Y:S01]  /*d550*/  SHF.R.W.U32 R0, R3, R224, R3 ;  /* 0x000000e003007219 */ /* 0x020fe20000001e03 */
[----:B------:R-:W-:Y:S06]  /*d560*/  BRA `(.L_x_43) ;  /* 0x0000000000087947 */ /* 0x000fec0003800000 */
.L_x_149:
[----:B-----5:R-:W0:Y:S02]  /*d570*/  FLO.U32 R0, R3 ;  /* 0x0000000300007300 */ /* 0x020e2400000e0000 */
[----:B0-----:R-:W-:-:S07]  /*d580*/  IADD3 R0, PT, PT, -R0, 0x1f, RZ ;  /* 0x0000001f00007810 */ /* 0x001fce0007ffe1ff */
.L_x_43:
[----:B------:R-:W-:Y:S05]  /*d590*/  BSYNC.RECONVERGENT B0 ;  /* 0x0000000000007941 */ /* 0x000fea0003800200 */
.L_x_40:
[----:B0-----:R-:W-:-:S05]  /*d5a0*/  IMAD.SHL.U32 R3, R225, 0x4, RZ ;  /* 0x00000004e1037824 */ /* 0x001fca00078e00ff */
[----:B------:R-:W-:-:S05]  /*d5b0*/  LOP3.LUT R3, R3, 0x3c, RZ, 0xc0, !PT ;  /* 0x0000003c03037812 */ /* 0x000fca00078ec0ff */
[----:B------:R-:W-:-:S05]  /*d5c0*/  IMAD.IADD R3, R1, 0x1, R3 ;  /* 0x0000000101037824 */ /* 0x000fca00078e0203 */
[----:B------:R0:W5:Y:S01]  /*d5d0*/  LDL R224, [R3+0x8c0] ;  /* 0x0008c00003e07983 */ /* 0x0001620000100800 */
[----:B------:R-:W-:Y:S01]  /*d5e0*/  USHF.L.U32 UR7, UR8, 0x11, URZ ;  /* 0x0000001108077899 */ /* 0x000fe200080006ff */
[----:B------:R-:W-:Y:S01]  /*d5f0*/  LOP3.LUT R225, R2, 0xffff, RZ, 0xc0, !PT ;  /* 0x0000ffff02e17812 */ /* 0x000fe200078ec0ff */
[----:B------:R-:W-:Y:S01]  /*d600*/  ULOP3.LUT UR15, UR16, 0xffff, URZ, 0xc0, !UPT ;  /* 0x0000ffff100f7892 */ /* 0x000fe2000f8ec0ff */
[----:B------:R-:W-:Y:S01]  /*d610*/  SHF.R.U32.HI R2, RZ, 0x10, R2 ;  /* 0x00000010ff027819 */ /* 0x000fe20000011602 */
[----:B------:R-:W-:Y:S01]  /*d620*/  ULOP3.LUT UR8, UR7, UR8, URZ, 0x3c, !UPT ;  /* 0x0000000807087292 */ /* 0x000fe2000f8e3cff */
[----:B------:R-:W-:Y:S01]  /*d630*/  BSSY.RECONVERGENT B0, `(.L_x_45) ;  /* 0x0000021000007945 */ /* 0x000fe20003800200 */
[----:B------:R-:W-:Y:S02]  /*d640*/  USHF.R.U32.HI UR7, URZ, 0x10, UR16 ;  /* 0x00000010ff077899 */ /* 0x000fe40008011610 */
[----:B------:R-:W-:Y:S01]  /*d650*/  USHF.R.U32.HI UR9, URZ, 0xd, UR8 ;  /* 0x0000000dff097899 */ /* 0x000fe20008011608 */
[----:B------:R-:W-:Y:S01]  /*d660*/  IMAD R248, R225, 0x4650, R2 ;  /* 0x00004650e1f87824 */ /* 0x000fe200078e0202 */
[----:B------:R-:W-:-:S02]  /*d670*/  UIMAD UR15, UR15, 0x9069, UR7 ;  /* 0x000090690f0f78a4 */ /* 0x000fc4000f8e0207 */
[----:B------:R-:W-:Y:S02]  /*d680*/  ULOP3.LUT UR8, UR9, UR8, URZ, 0x3c, !UPT ;  /* 0x0000000809087292 */ /* 0x000fe4000f8e3cff */
[----:B------:R-:W-:Y:S02]  /*d690*/  UIMAD UR9, UR14, UR17, 0x12d687 ;  /* 0x0012d6870e0974a4 */ /* 0x000fe4000f8e0211 */
[----:B------:R-:W-:Y:S01]  /*d6a0*/  USHF.L.U32 UR14, UR8, 0x5, URZ ;  /* 0x00000005080e7899 */ /* 0x000fe200080006ff */
[----:B------:R-:W-:-:S03]  /*d6b0*/  IMAD.U32 R2, RZ, RZ, UR15 ;  /* 0x0000000fff027e24 */ /* 0x000fc6000f8e00ff */
[----:B------:R-:W-:Y:S01]  /*d6c0*/  ULOP3.LUT UR14, UR14, UR8, URZ, 0x3c, !UPT ;  /* 0x000000080e0e7292 */ /* 0x000fe2000f8e3cff */
[----:B------:R-:W-:Y:S02]  /*d6d0*/  IMAD R2, R2, 0x10000, R248 ;  /* 0x0001000002027824 */ /* 0x000fe400078e02f8 */
[----:B------:R-:W-:-:S05]  /*d6e0*/  IMAD.U32 R225, RZ, RZ, UR9 ;  /* 0x00000009ffe17e24 */ /* 0x000fca000f8e00ff */
[----:B------:R-:W-:-:S05]  /*d6f0*/  LOP3.LUT R2, R2, UR14, R225, 0x96, !PT ;  /* 0x0000000e02027c12 */ /* 0x000fca000f8e96e1 */
[----:B------:R-:W-:-:S05]  /*d700*/  IMAD.HI.U32 R225, R2, -0x33333333, RZ ;  /* 0xcccccccd02e17827 */ /* 0x000fca00078e00ff */
[----:B------:R-:W-:-:S05]  /*d710*/  SHF.R.U32.HI R225, RZ, 0x2, R225 ;  /* 0x00000002ffe17819 */ /* 0x000fca00000116e1 */
[----:B------:R-:W-:-:S05]  /*d720*/  IMAD R2, R225, -0x5, R2 ;  /* 0xfffffffbe1027824 */ /* 0x000fca00078e0202 */
[----:B------:R-:W-:-:S13]  /*d730*/  ISETP.GT.AND P0, PT, R2, 0x1, PT ;  /* 0x000000010200780c */ /* 0x000fda0003f04270 */
[----:B0-----:R-:W-:Y:S05]  /*d740*/  @P0 BRA `(.L_x_46) ;  /* 0x0000000000100947 */ /* 0x001fea0003800000 */
[----:B------:R-:W-:-:S13]  /*d750*/  ISETP.NE.AND P0, PT, R2, RZ, PT ;  /* 0x000000ff0200720c */ /* 0x000fda0003f05270 */
[C---:B-1---5:R-:W-:Y:S02]  /*d760*/  @P0 IMAD R2, R224.reuse, R0, RZ ;  /* 0x00000000e0020224 */ /* 0x062fe400078e02ff */
[----:B------:R-:W-:Y:S01]  /*d770*/  @!P0 IMAD.IADD R2, R224, 0x1, R0 ;  /* 0x00000001e0028824 */ /* 0x000fe200078e0200 */
[----:B------:R-:W-:Y:S06]  /*d780*/  BRA `(.L_x_47) ;  /* 0x00000000002c7947 */ /* 0x000fec0003800000 */
.L_x_46:
[----:B------:R-:W-:-:S05]  /*d790*/  IMAD.MOV.U32 R225, RZ, RZ, -0x2 ;  /* 0xfffffffeffe17424 */ /* 0x000fca00078e00ff */
[----:B------:R-:W-:-:S05]  /*d7a0*/  VIADDMNMX.U32 R2, R2, R225, 0x2, PT ;  /* 0x0000000202027446 */ /* 0x000fca00038000e1 */
[----:B------:R-:W-:-:S04]  /*d7b0*/  IMAD.SHL.U32 R2, R2, 0x4, RZ ;  /* 0x0000000402027824 */ /* 0x000fc800078e00ff */
[----:B------:R-:W0:Y:S02]  /*d7c0*/  LDC R226, c[0x2][R2+0x90] ;  /* 0x0080240002e27b82 */ /* 0x000e240000000800 */
[----:B0-----:R-:W-:-:S04]  /*d7d0*/  SHF.R.S32.HI R227, RZ, 0x1f, R226 ;  /* 0x0000001fffe37819 */ /* 0x001fc800000114e2 */
.L_x_150:
[----:B------:R-:W-:Y:S05]  /*d7e0*/  BRX R226 -0xd7f0                                            (*"BRANCH_TARGETS .L_x_151,.L_x_152,.L_x_153"*) ;  /* 0xffffff28e2047949 */ /* 0x000fea000383ffff */
.L_x_152:
[----:B-1---5:R-:W-:Y:S01]  /*d7f0*/  LOP3.LUT R2, R224, R0, RZ, 0xfc, !PT ;  /* 0x00000000e0027212 */ /* 0x022fe200078efcff */
[----:B------:R-:W-:Y:S06]  /*d800*/  BRA `(.L_x_47) ;  /* 0x00000000000c7947 */ /* 0x000fec0003800000 */
.L_x_151:
[----:B-1---5:R-:W-:Y:S01]  /*d810*/  LOP3.LUT R2, R224, R0, RZ, 0xc0, !PT ;  /* 0x00000000e0027212 */ /* 0x022fe200078ec0ff */
[----:B------:R-:W-:Y:S06]  /*d820*/  BRA `(.L_x_47) ;  /* 0x0000000000047947 */ /* 0x000fec0003800000 */
.L_x_153:
[----:B-1---5:R-:W-:-:S07]  /*d830*/  LOP3.LUT R2, R224, R0, RZ, 0x3c, !PT ;  /* 0x00000000e0027212 */ /* 0x022fce00078e3cff */
.L_x_47:
[----:B------:R-:W-:Y:S05]  /*d840*/  BSYNC.RECONVERGENT B0 ;  /* 0x0000000000007941 */ /* 0x000fea0003800200 */
.L_x_45:
[----:B------:R1:W-:Y:S01]  /*d850*/  STL [R3+0x8c0], R2 ;  /* 0x0008c00203007387 */ /* 0x0003e20000100800 */
[----:B------:R-:W-:Y:S05]  /*d860*/  BRA.U UP0, `(.L_x_48) ;  /* 0xfffffff500907547 */ /* 0x000fea000b83ffff */
[----:B------:R-:W0:Y:S01]  /*d870*/  LDCU UR17, c[0x0][0x398] ;  /* 0x00007300ff1177ac */ /* 0x000e220008000800 */
[----:B------:R-:W2:Y:S01]  /*d880*/  LDCU UR20, c[0x0][0x39c] ;  /* 0x00007380ff1477ac */ /* 0x000ea20008000800 */
[----:B------:R-:W3:Y:S01]  /*d890*/  LDCU.64 UR18, c[0x0][0x390] ;  /* 0x00007200ff1277ac */ /* 0x000ee20008000a00 */
[----:B------:R-:W-:-:S05]  /*d8a0*/  UMOV UR5, URZ ;  /* 0x000000ff00057c82 */ /* 0x000fca0008000000 */
.L_x_99:
[----:B------:R-:W-:-:S04]  /*d8b0*/  USHF.L.U32 UR7, UR5, 0x2, URZ ;  /* 0x0000000205077899 */ /* 0x000fc800080006ff */
[----:B------:R-:W-:-:S06]  /*d8c0*/  ULOP3.LUT UR7, UR7, 0x3c, URZ, 0xc0, !UPT ;  /* 0x0000003c07077892 */ /* 0x000fcc000f8ec0ff */
[----:B----4-:R-:W-:-:S05]  /*d8d0*/  VIADD R0, R1, UR7 ;  /* 0x0000000701007c36 */ /* 0x010fca0008000000 */
[----:B------:R4:W5:Y:S01]  /*d8e0*/  LDL R242, [R0+0x8c0] ;  /* 0x0008c00000f27983 */ /* 0x0009620000100800 */
[----:B--2---:R-:W-:Y:S01]  /*d8f0*/  USHF.R.U32.HI UR11, URZ, 0x6, UR20 ;  /* 0x00000006ff0b7899 */ /* 0x004fe20008011614 */
[----:B------:R-:W-:-:S03]  /*d900*/  UMOV UR7, UR5 ;  /* 0x0000000500077c82 */ /* 0x000fc60008000000 */
[----:B------:R-:W-:-:S09]  /*d910*/  ULOP3.LUT UP0, URZ, UR11, 0x3ffffff, URZ, 0xc0, !UPT ;  /* 0x03ffffff0bff7892 */ /* 0x000fd2000f80c0ff */
[----:B----4-:R-:W-:Y:S05]  /*d920*/  BRA.U UP0, `(.L_x_49) ;  /* 0x0000000100587547 */ /* 0x010fea000b800000 */
[----:B0-----:R-:W-:Y:S01]  /*d930*/  USHF.R.U64 UR8, UR17, 0x6, UR20 ;  /* 0x0000000611087899 */ /* 0x001fe20008001214 */
[----:B-1----:R-:W-:-:S05]  /*d940*/  IMAD.MOV.U32 R2, RZ, RZ, RZ ;  /* 0x000000ffff027224 */ /* 0x002fca00078e00ff */
[----:B------:R-:W-:-:S03]  /*d950*/  ISETP.NE.U32.AND P1, PT, RZ, UR8, PT ;  /* 0x00000008ff007c0c */ /* 0x000fc6000bf25070 */
[----:B------:R-:W0:Y:S08]  /*d960*/  I2F.U32.RP R0, UR8 ;  /* 0x0000000800007d06 */ /* 0x000e300008209000 */
[----:B0-----:R-:W0:Y:S02]  /*d970*/  MUFU.RCP R0, R0 ;  /* 0x0000000000007308 */ /* 0x001e240000001000 */
[----:B0-----:R-:W-:-:S06]  /*d980*/  VIADD R0, R0, 0xffffffe ;  /* 0x0ffffffe00007836 */ /* 0x001fcc0000000000 */
[----:B------:R-:W0:Y:S02]  /*d990*/  F2I.FTZ.U32.TRUNC.NTZ R3, R0 ;  /* 0x0000000000037305 */ /* 0x000e24000021f000 */
[----:B0-----:R-:W-:-:S04]  /*d9a0*/  IMAD.MOV R0, RZ, RZ, -R3 ;  /* 0x000000ffff007224 */ /* 0x001fc800078e0a03 */
[----:B------:R-:W-:-:S04]  /*d9b0*/  IMAD R0, R0, UR8, RZ ;  /* 0x0000000800007c24 */ /* 0x000fc8000f8e02ff */
[----:B------:R-:W-:Y:S01]  /*d9c0*/  IMAD.HI.U32 R0, R3, R0, R2 ;  /* 0x0000000003007227 */ /* 0x000fe200078e0002 */
[----:B-----5:R-:W-:-:S03]  /*d9d0*/  LOP3.LUT R2, R242, UR4, RZ, 0x3c, !PT ;  /* 0x00000004f2027c12 */ /* 0x020fc6000f8e3cff */
[----:B------:R-:W-:Y:S02]  /*d9e0*/  IMAD.MOV.U32 R3, RZ, RZ, RZ ;  /* 0x000000ffff037224 */ /* 0x000fe400078e00ff */
[----:B------:R-:W-:-:S04]  /*d9f0*/  IMAD R2, R2, 0x1000193, RZ ;  /* 0x0100019302027824 */ /* 0x000fc800078e02ff */
[----:B------:R-:W-:-:S04]  /*da00*/  IMAD.HI.U32 R0, R0, R2, RZ ;  /* 0x0000000200007227 */ /* 0x000fc800078e00ff */
[----:B------:R-:W-:-:S04]  /*da10*/  IMAD.MOV R0, RZ, RZ, -R0 ;  /* 0x000000ffff007224 */ /* 0x000fc800078e0a00 */
[----:B------:R-:W-:-:S05]  /*da20*/  IMAD R2, R0, UR8, R2 ;  /* 0x0000000800027c24 */ /* 0x000fca000f8e0202 */
[----:B------:R-:W-:-:S13]  /*da30*/  ISETP.GE.U32.AND P0, PT, R2, UR8, PT ;  /* 0x0000000802007c0c */ /* 0x000fda000bf06070 */
[----:B------:R-:W-:-:S05]  /*da40*/  @P0 VIADD R2, R2, -UR8 ;  /* 0x8000000802020c36 */ /* 0x000fca0008000000 */
[----:B------:R-:W-:-:S13]  /*da50*/  ISETP.GE.U32.AND P0, PT, R2, UR8, PT ;  /* 0x0000000802007c0c */ /* 0x000fda000bf06070 */
[----:B------:R-:W-:Y:S01]  /*da60*/  @P0 VIADD R2, R2, -UR8 ;  /* 0x8000000802020c36 */ /* 0x000fe20008000000 */
[----:B------:R-:W-:Y:S01]  /*da70*/  @!P1 LOP3.LUT R2, RZ, UR8, RZ, 0x33, !PT ;  /* 0x00000008ff029c12 */ /* 0x000fe2000f8e33ff */
[----:B------:R-:W-:Y:S06]  /*da80*/  BRA `(.L_x_50) ;  /* 0x00000000001c7947 */ /* 0x000fec0003800000 */
.L_x_49:
[----:B-----5:R-:W-:Y:S01]  /*da90*/  LOP3.LUT R0, R242, UR4, RZ, 0x3c, !PT ;  /* 0x00000004f2007c12 */ /* 0x020fe2000f8e3cff */
[----:B0-----:R-:W-:Y:S01]  /*daa0*/  USHF.R.U64 UR10, UR17, 0x6, UR20 ;  /* 0x00000006110a7899 */ /* 0x001fe20008001214 */
[----:B------:R-:W-:-:S03]  /*dab0*/  MOV R228, 0xdae0 ;  /* 0x0000dae000e47802 */ /* 0x000fc60000000f00 */
[----:B------:R-:W-:-:S08]  /*dac0*/  IMAD R0, R0, 0x1000193, RZ ;  /* 0x0100019300007824 */ /* 0x000fd000078e02ff */
[----:B-1-3--:R-:W-:Y:S05]  /*dad0*/  CALL.REL.NOINC `($__internal_0_$__cuda_sm20_rem_u64) ;  /* 0x000000e800007944 */ /* 0x00afea0003c00000 */
[----:B------:R-:W-:Y:S02]  /*dae0*/  IMAD.MOV.U32 R2, RZ, RZ, R0 ;  /* 0x000000ffff027224 */ /* 0x000fe400078e0000 */
[----:B------:R-:W-:-:S07]  /*daf0*/  IMAD.MOV.U32 R3, RZ, RZ, R224 ;  /* 0x000000ffff037224 */ /* 0x000fce00078e00e0 */
.L_x_50:
[----:B------:R-:W-:Y:S01]  /*db00*/  USHF.L.U32 UR8, UR14, 0x11, URZ ;  /* 0x000000110e087899 */ /* 0x000fe200080006ff */
[----:B---3--:R-:W-:-:S03]  /*db10*/  LEA R234, P0, R2, UR18, 0x6 ;  /* 0x0000001202ea7c11 */ /* 0x008fc6000f8030ff */
[----:B------:R-:W-:Y:S01]  /*db20*/  ULOP3.LUT UR14, UR8, UR14, URZ, 0x3c, !UPT ;  /* 0x0000000e080e7292 */ /* 0x000fe2000f8e3cff */
[----:B------:R-:W-:-:S03]  /*db30*/  LEA.HI.X R235, R2, UR19, R3, 0x6, P0 ;  /* 0x0000001302eb7c11 */ /* 0x000fc600080f3403 */
[----:B------:R-:W-:Y:S02]  /*db40*/  USHF.R.U32.HI UR10, URZ, 0xd, UR14 ;  /* 0x0000000dff0a7899 */ /* 0x000fe4000801160e */
[----:B------:R-:W-:Y:S01]  /*db50*/  ULOP3.LUT UR8, UR15, 0xffff, URZ, 0xc0, !UPT ;  /* 0x0000ffff0f087892 */ /* 0x000fe2000f8ec0ff */
[----:B------:R-:W5:Y:S01]  /*db60*/  LDG.E.CONSTANT R243, desc[UR12][R234.64] ;  /* 0x0000000ceaf37981 */ /* 0x000f62000c1e9900 */
[----:B------:R-:W-:Y:S02]  /*db70*/  USHF.R.U32.HI UR15, URZ, 0x10, UR15 ;  /* 0x00000010ff0f7899 */ /* 0x000fe4000801160f */
[----:B------:R-:W-:Y:S01]  /*db80*/  ULOP3.LUT UR10, UR10, UR14, URZ, 0x3c, !UPT ;  /* 0x0000000e0a0a7292 */ /* 0x000fe2000f8e3cff */
[----:B------:R-:W5:Y:S01]  /*db90*/  LDG.E.CONSTANT R241, desc[UR12][R234.64+0x4] ;  /* 0x0000040ceaf17981 */ /* 0x000f62000c1e9900 */
[----:B------:R-:W-:Y:S02]  /*dba0*/  UIMAD UR14, UR8, 0x9069, UR15 ;  /* 0x00009069080e78a4 */ /* 0x000fe4000f8e020f */
[----:B------:R-:W-:Y:S01]  /*dbb0*/  USHF.L.U32 UR11, UR10, 0x5, URZ ;  /* 0x000000050a0b7899 */ /* 0x000fe200080006ff */
[----:B------:R-:W5:Y:S04]  /*dbc0*/  LDG.E.CONSTANT R240, desc[UR12][R234.64+0x8] ;  /* 0x0000080ceaf07981 */ /* 0x000f68000c1e9900 */
        /* <DEDUP_REMOVED lines=12> */
[----:B------:R0:W5:Y:S01]  /*dc90*/  LDG.E.CONSTANT R233, desc[UR12][R234.64+0x3c] ;  /* 0x00003c0ceae97981 */ /* 0x000162000c1e9900 */
[----:B------:R-:W-:Y:S01]  /*dca0*/  ULOP3.LUT UR15, UR11, UR10, URZ, 0x3c, !UPT ;  /* 0x0000000a0b0f7292 */ /* 0x000fe2000f8e3cff */
[----:B------:R-:W-:Y:S01]  /*dcb0*/  BSSY.RECONVERGENT B0, `(.L_x_51) ;  /* 0x000001e000007945 */ /* 0x000fe20003800200 */
[----:B------:R-:W-:-:S02]  /*dcc0*/  UMOV UR8, 0x10dcd ;  /* 0x00010dcd00087882 */ /* 0x000fc40000000000 */
[----:B------:R-:W-:Y:S01]  /*dcd0*/  UIMAD UR21, UR9, UR8, 0x12d687 ;  /* 0x0012d687091574a4 */ /* 0x000fe2000f8e0208 */
[----:B0-----:R-:W-:Y:S02]  /*dce0*/  LOP3.LUT R234, R248, 0xffff, RZ, 0xc0, !PT ;  /* 0x0000fffff8ea7812 */ /* 0x001fe400078ec0ff */
[----:B------:R-:W-:-:S05]  /*dcf0*/  SHF.R.U32.HI R235, RZ, 0x10, R248 ;  /* 0x00000010ffeb7819 */ /* 0x000fca00000116f8 */
[----:B------:R-:W-:Y:S02]  /*dd00*/  IMAD R248, R234, 0x4650, R235 ;  /* 0x00004650eaf87824 */ /* 0x000fe400078e02eb */
[----:B------:R-:W-:Y:S02]  /*dd10*/  IMAD.U32 R234, RZ, RZ, UR14 ;  /* 0x0000000effea7e24 */ /* 0x000fe4000f8e00ff */
[----:B------:R-:W-:Y:S02]  /*dd20*/  IMAD.U32 R235, RZ, RZ, UR15 ;  /* 0x0000000fffeb7e24 */ /* 0x000fe4000f8e00ff */
[----:B------:R-:W-:-:S05]  /*dd30*/  IMAD R234, R234, 0x10000, R248 ;  /* 0x00010000eaea7824 */ /* 0x000fca00078e02f8 */
[----:B------:R-:W-:-:S05]  /*dd40*/  LOP3.LUT R234, R235, UR21, R234, 0x96, !PT ;  /* 0x00000015ebea7c12 */ /* 0x000fca000f8e96ea */
[----:B------:R-:W-:-:S05]  /*dd50*/  IMAD.HI.U32 R235, R234, -0x33333333, RZ ;  /* 0xcccccccdeaeb7827 */ /* 0x000fca00078e00ff */
[----:B------:R-:W-:-:S05]  /*dd60*/  SHF.R.U32.HI R235, RZ, 0x2, R235 ;  /* 0x00000002ffeb7819 */ /* 0x000fca00000116eb */
[----:B------:R-:W-:-:S05]  /*dd70*/  IMAD R235, R235, -0x5, R234 ;  /* 0xfffffffbebeb7824 */ /* 0x000fca00078e02ea */
[----:B------:R-:W-:-:S13]  /*dd80*/  ISETP.GT.AND P0, PT, R235, 0x1, PT ;  /* 0x00000001eb00780c */ /* 0x000fda0003f04270 */
[----:B------:R-:W-:Y:S05]  /*dd90*/  @P0 BRA `(.L_x_52) ;  /* 0x0000000000100947 */ /* 0x000fea0003800000 */
[----:B------:R-:W-:-:S13]  /*dda0*/  ISETP.NE.AND P0, PT, R235, RZ, PT ;  /* 0x000000ffeb00720c */ /* 0x000fda0003f05270 */
[C---:B-----5:R-:W-:Y:S02]  /*ddb0*/  @P0 IMAD R234, R242.reuse, R243, RZ ;  /* 0x000000f3f2ea0224 */ /* 0x060fe400078e02ff */
[----:B------:R-:W-:Y:S01]  /*ddc0*/  @!P0 IMAD.IADD R234, R242, 0x1, R243 ;  /* 0x00000001f2ea8824 */ /* 0x000fe200078e02f3 */
[----:B------:R-:W-:Y:S06]  /*ddd0*/  BRA `(.L_x_53) ;  /* 0x00000000002c7947 */ /* 0x000fec0003800000 */
.L_x_52:
[----:B------:R-:W-:-:S05]  /*dde0*/  IMAD.MOV.U32 R234, RZ, RZ, -0x2 ;  /* 0xfffffffeffea7424 */ /* 0x000fca00078e00ff */
[----:B------:R-:W-:-:S05]  /*ddf0*/  VIADDMNMX.U32 R235, R235, R234, 0x2, PT ;  /* 0x00000002ebeb7446 */ /* 0x000fca00038000ea */
[----:B------:R-:W-:-:S04]  /*de00*/  IMAD.SHL.U32 R235, R235, 0x4, RZ ;  /* 0x00000004ebeb7824 */ /* 0x000fc800078e00ff */
[----:B------:R-:W0:Y:S02]  /*de10*/  LDC R234, c[0x2][R235+0x9c] ;  /* 0x00802700ebea7b82 */ /* 0x000e240000000800 */
[----:B0-----:R-:W-:-:S04]  /*de20*/  SHF.R.S32.HI R235, RZ, 0x1f, R234 ;  /* 0x0000001fffeb7819 */ /* 0x001fc800000114ea */
.L_x_154:
[----:B------:R-:W-:Y:S05]  /*de30*/  BRX R234 -0xde40                                            (*"BRANCH_TARGETS .L_x_155,.L_x_156,.L_x_157"*) ;  /* 0xffffff20ea707949 */ /* 0x000fea000383ffff */
.L_x_156:
[----:B-----5:R-:W-:Y:S01]  /*de40*/  LOP3.LUT R234, R243, R242, RZ, 0xfc, !PT ;  /* 0x000000f2f3ea7212 */ /* 0x020fe200078efcff */
[----:B------:R-:W-:Y:S06]  /*de50*/  BRA `(.L_x_53) ;  /* 0x00000000000c7947 */ /* 0x000fec0003800000 */
.L_x_155:
[----:B-----5:R-:W-:Y:S01]  /*de60*/  LOP3.LUT R234, R243, R242, RZ, 0xc0, !PT ;  /* 0x000000f2f3ea7212 */ /* 0x020fe200078ec0ff */
[----:B------:R-:W-:Y:S06]  /*de70*/  BRA `(.L_x_53) ;  /* 0x0000000000047947 */ /* 0x000fec0003800000 */
.L_x_157:
[----:B-----5:R-:W-:-:S07]  /*de80*/  LOP3.LUT R234, R243, R242, RZ, 0x3c, !PT ;  /* 0x000000f2f3ea7212 */ /* 0x020fce00078e3cff */
.L_x_53:
[----:B------:R-:W-:Y:S05]  /*de90*/  BSYNC.RECONVERGENT B0 ;  /* 0x0000000000007941 */ /* 0x000fea0003800200 */
.L_x_51:
[----:B------:R-:W-:Y:S02]  /*dea0*/  USHF.L.U32 UR9, UR5, 0x2, URZ ;  /* 0x0000000205097899 */ /* 0x000fe400080006ff */
[----:B------:R-:W-:Y:S02]  /*deb0*/  UIADD3 UR5, UPT, UPT, UR5, 0x1, URZ ;  /* 0x0000000105057890 */ /* 0x000fe4000fffe0ff */
[----:B------:R-:W-:Y:S02]  /*dec0*/  ULOP3.LUT UR10, UR9, 0x3c, URZ, 0xc0, !UPT ;  /* 0x0000003c090a7892 */ /* 0x000fe4000f8ec0ff */
[----:B------:R-:W-:-:S04]  /*ded0*/  USHF.L.U32 UR11, UR5, 0x2, URZ ;  /* 0x00000002050b7899 */ /* 0x000fc800080006ff */
[----:B------:R-:W-:Y:S01]  /*dee0*/  ULOP3.LUT UR11, UR11, 0x3c, URZ, 0xc0, !UPT ;  /* 0x0000003c0b0b7892 */ /* 0x000fe2000f8ec0ff */
[----:B------:R-:W-:-:S05]  /*def0*/  VIADD R235, R1, UR10 ;  /* 0x0000000a01eb7c36 */ /* 0x000fca0008000000 */
[----:B------:R0:W-:Y:S02]  /*df00*/  STL [R235+0x8c0], R234 ;  /* 0x0008c0eaeb007387 */ /* 0x0001e40000100800 */
[----:B0-----:R-:W-:Y:S01]  /*df10*/  VIADD R234, R1, UR11 ;  /* 0x0000000b01ea7c36 */ /* 0x001fe20008000000 */
[----:B------:R-:W-:-:S04]  /*df20*/  USHF.L.U32 UR11, UR15, 0x11, URZ ;  /* 0x000000110f0b7899 */ /* 0x000fc800080006ff */
[----:B------:R-:W-:Y:S01]  /*df30*/  ULOP3.LUT UR15, UR11, UR15, URZ, 0x3c, !UPT ;  /* 0x0000000f0b0f7292 */ /* 0x000fe2000f8e3cff */
[----:B------:R0:W5:Y:S01]  /*df40*/  LDL R242, [R234+0x8c0] ;  /* 0x0008c000eaf27983 */ /* 0x0001620000100800 */
[----:B------:R-:W-:Y:S01]  /*df50*/  ULOP3.LUT UR11, UR14, 0xffff, URZ, 0xc0, !UPT ;  /* 0x0000ffff0e0b7892 */ /* 0x000fe2000f8ec0ff */
[----:B------:R-:W-:Y:S01]  /*df60*/  SHF.R.U32.HI R235, RZ, 0x10, R248 ;  /* 0x00000010ffeb7819 */ /* 0x000fe200000116f8 */
[----:B------:R-:W-:Y:S01]  /*df70*/  USHF.R.U32.HI UR16, URZ, 0xd, UR15 ;  /* 0x0000000dff107899 */ /* 0x000fe2000801160f */
[----:B------:R-:W-:Y:S01]  /*df80*/  BSSY.RECONVERGENT B0, `(.L_x_54) ;  /* 0x0000021000007945 */ /* 0x000fe20003800200 */
[----:B------:R-:W-:Y:S02]  /*df90*/  USHF.R.U32.HI UR14, URZ, 0x10, UR14 ;  /* 0x00000010ff0e7899 */ /* 0x000fe4000801160e */
[----:B------:R-:W-:Y:S01]  /*dfa0*/  ULOP3.LUT UR16, UR16, UR15, URZ, 0x3c, !UPT ;  /* 0x0000000f10107292 */ /* 0x000fe2000f8e3cff */
[----:B0-----:R-:W-:Y:S01]  /*dfb0*/  LOP3.LUT R234, R248, 0xffff, RZ, 0xc0, !PT ;  /* 0x0000fffff8ea7812 */ /* 0x001fe200078ec0ff */
[----:B------:R-:W-:-:S02]  /*dfc0*/  UIMAD UR22, UR11, 0x9069, UR14 ;  /* 0x000090690b1678a4 */ /* 0x000fc4000f8e020e */
[----:B------:R-:W-:Y:S02]  /*dfd0*/  USHF.L.U32 UR11, UR16, 0x5, URZ ;  /* 0x00000005100b7899 */ /* 0x000fe400080006ff */
[----:B------:R-:W-:Y:S01]  /*dfe0*/  IMAD R243, R234, 0x4650, R235 ;  /* 0x00004650eaf37824 */ /* 0x000fe200078e02eb */
[----:B------:R-:W-:Y:S01]  /*dff0*/  UIMAD UR21, UR21, UR8, 0x12d687 ;  /* 0x0012d687151574a4 */ /* 0x000fe2000f8e0208 */
[----:B------:R-:W-:Y:S01]  /*e000*/  IMAD.U32 R234, RZ, RZ, UR22 ;  /* 0x00000016ffea7e24 */ /* 0x000fe2000f8e00ff */
[----:B------:R-:W-:-:S03]  /*e010*/  ULOP3.LUT UR15, UR11, UR16, URZ, 0x3c, !UPT ;  /* 0x000000100b0f7292 */ /* 0x000fc6000f8e3cff */
[----:B------:R-:W-:-:S03]  /*e020*/  IMAD R234, R234, 0x10000, R243 ;  /* 0x00010000eaea7824 */ /* 0x000fc600078e02f3 */
[----:B------:R-:W-:-:S05]  /*e030*/  IMAD.U32 R235, RZ, RZ, UR15 ;  /* 0x0000000fffeb7e24 */ /* 0x000fca000f8e00ff */
        /* <DEDUP_REMOVED lines=10> */
.L_x_55:
[----:B------:R-:W-:-:S05]  /*e0e0*/  IMAD.MOV.U32 R234, RZ, RZ, -0x2 ;  /* 0xfffffffeffea7424 */ /* 0x000fca00078e00ff */
[----:B------:R-:W-:-:S05]  /*e0f0*/  VIADDMNMX.U32 R235, R235, R234, 0x2, PT ;  /* 0x00000002ebeb7446 */ /* 0x000fca00038000ea */
[----:B------:R-:W-:-:S04]  /*e100*/  IMAD.SHL.U32 R235, R235, 0x4, RZ ;  /* 0x00000004ebeb7824 */ /* 0x000fc800078e00ff */
[----:B------:R-:W0:Y:S02]  /*e110*/  LDC R234, c[0x2][R235+0xa8] ;  /* 0x00802a00ebea7b82 */ /* 0x000e240000000800 */
[----:B0-----:R-:W-:-:S04]  /*e120*/  SHF.R.S32.HI R235, RZ, 0x1f, R234 ;  /* 0x0000001fffeb7819 */ /* 0x001fc800000114ea */
.L_x_158:
[----:B------:R-:W-:Y:S05]  /*e130*/  BRX R234 -0xe140                                            (*"BRANCH_TARGETS .L_x_159,.L_x_160,.L_x_161"*) ;  /* 0xffffff1ceab07949 */ /* 0x000fea000383ffff */
.L_x_161:
[----:B-----5:R-:W-:Y:S01]  /*e140*/  LOP3.LUT R234, R241, R242, RZ, 0x3c, !PT ;  /* 0x000000f2f1ea7212 */ /* 0x020fe200078e3cff */
[----:B------:R-:W-:Y:S06]  /*e150*/  BRA `(.L_x_56) ;  /* 0x00000000000c7947 */ /* 0x000fec0003800000 */
.L_x_160:
[----:B-----5:R-:W-:Y:S01]  /*e160*/  LOP3.LUT R234, R241, R242, RZ, 0xfc, !PT ;  /* 0x000000f2f1ea7212 */ /* 0x020fe200078efcff */
[----:B------:R-:W-:Y:S06]  /*e170*/  BRA `(.L_x_56) ;  /* 0x0000000000047947 */ /* 0x000fec0003800000 */
.L_x_159:
[----:B-----5:R-:W-:-:S07]  /*e180*/  LOP3.LUT R234, R241, R242, RZ, 0xc0, !PT ;  /* 0x000000f2f1ea7212 */ /* 0x020fce00078ec0ff */
.L_x_56:
[----:B------:R-:W-:Y:S05]  /*e190*/  BSYNC.RECONVERGENT B0 ;  /* 0x0000000000007941 */ /* 0x000fea0003800200 */
.L_x_54:
[----:B------:R-:W-:-:S04]  /*e1a0*/  USHF.L.U32 UR11, UR5, 0x2, URZ ;  /* 0x00000002050b7899 */ /* 0x000fc800080006ff */
[----:B------:R-:W-:Y:S02]  /*e1b0*/  ULOP3.LUT UR14, UR11, 0x3c, URZ, 0xc0, !UPT ;  /* 0x0000003c0b0e7892 */ /* 0x000fe4000f8ec0ff */
[----:B------:R-:W-:-:S04]  /*e1c0*/  ULEA UR11, UR7, 0x8, 0x2 ;  /* 0x00000008070b7891 */ /* 0x000fc8000f8e10ff */
        /* <DEDUP_REMOVED lines=32> */
.L_x_58:
[----:B------:R-:W-:-:S05]  /*e3d0*/  IMAD.MOV.U32 R234, RZ, RZ, -0x2 ;  /* 0xfffffffeffea7424 */ /* 0x000fca00078e00ff */
[----:B------:R-:W-:-:S05]  /*e3e0*/  VIADDMNMX.U32 R235, R235, R234, 0x2, PT ;  /* 0x00000002ebeb7446 */ /* 0x000fca00038000ea */
[----:B------:R-:W-:-:S04]  /*e3f0*/  IMAD.SHL.U32 R235, R235, 0x4, RZ ;  /* 0x00000004ebeb7824 */ /* 0x000fc800078e00ff */
[----:B------:R-:W0:Y:S02]  /*e400*/  LDC R234, c[0x2][R235+0xb4] ;  /* 0x00802d00ebea7b82 */ /* 0x000e240000000800 */
[----:B0-----:R-:W-:-:S04]  /*e410*/  SHF.R.S32.HI R235, RZ, 0x1f, R234 ;  /* 0x0000001fffeb7819 */ /* 0x001fc800000114ea */
.L_x_162:
[----:B------:R-:W-:Y:S05]  /*e420*/  BRX R234 -0xe430                                            (*"BRANCH_TARGETS .L_x_163,.L_x_164,.L_x_165"*) ;  /* 0xffffff18eaf47949 */ /* 0x000fea000383ffff */
.L_x_165:
[----:B-----5:R-:W-:Y:S01]  /*e430*/  LOP3.LUT R234, R240, R241, RZ, 0x3c, !PT ;  /* 0x000000f1f0ea7212 */ /* 0x020fe200078e3cff */
[----:B------:R-:W-:Y:S06]  /*e440*/  BRA `(.L_x_59) ;  /* 0x00000000000c7947 */ /* 0x000fec0003800000 */
.L_x_164:
[----:B-----5:R-:W-:Y:S01]  /*e450*/  LOP3.LUT R234, R240, R241, RZ, 0xfc, !PT ;  /* 0x000000f1f0ea7212 */ /* 0x020fe200078efcff */
[----:B------:R-:W-:Y:S06]  /*e460*/  BRA `(.L_x_59) ;  /* 0x0000000000047947 */ /* 0x000fec0003800000 */
.L_x_163:
[----:B-----5:R-:W-:-:S07]  /*e470*/  LOP3.LUT R234, R240, R241, RZ, 0xc0, !PT ;  /* 0x000000f1f0ea7212 */ /* 0x020fce00078ec0ff */
.L_x_59:
[----:B------:R-:W-:Y:S05]  /*e480*/  BSYNC.RECONVERGENT B0 ;  /* 0x0000000000007941 */ /* 0x000fea0003800200 */
.L_x_57:
[----:B------:R-:W-:-:S04]  /*e490*/  UIADD3 UR11, UPT, UPT, UR9, 0x8, URZ ;  /* 0x00000008090b7890 */ /* 0x000fc8000fffe0ff */
[----:B------:R-:W-:Y:S02]  /*e4a0*/  ULOP3.LUT UR14, UR11, 0x3c, URZ, 0xc0, !UPT ;  /* 0x0000003c0b0e7892 */ /* 0x000fe4000f8ec0ff */
[----:B------:R-:W-:-:S04]  /*e4b0*/  UIADD3 UR11, UPT, UPT, UR9, 0xc, URZ ;  /* 0x0000000c090b7890 */ /* 0x000fc8000fffe0ff */
[----:B------:R-:W-:Y:S01]  /*e4c0*/  ULOP3.LUT UR21, UR11, 0x3c, URZ, 0xc0, !UPT ;  /* 0x0000003c0b157892 */ /* 0x000fe2000f8ec0ff */
[----:B------:R-:W-:-:S05]  /*e4d0*/  VIADD R235, R1, UR14 ;  /* 0x0000000e01eb7c36 */ /* 0x000fca0008000000 */
[----:B------:R-:W-:Y:S01]  /*e4e0*/  VIADD R241, R1, UR21 ;  /* 0x0000001501f17c36 */ /* 0x000fe20008000000 */
[----:B------:R0:W-:Y:S04]  /*e4f0*/  STL [R235+0x8c0], R234 ;  /* 0x0008c0eaeb007387 */ /* 0x0001e80000100800 */
[----:B------:R1:W5:Y:S01]  /*e500*/  LDL R240, [R241+0x8c0] ;  /* 0x0008c000f1f07983 */ /* 0x0003620000100800 */
[----:B------:R-:W-:Y:S01]  /*e510*/  USHF.L.U32 UR11, UR15, 0x11, URZ ;  /* 0x000000110f0b7899 */ /* 0x000fe200080006ff */
[----:B------:R-:W-:Y:S01]  /*e520*/  BSSY.RECONVERGENT B0, `(.L_x_60) ;  /* 0x0000025000007945 */ /* 0x000fe20003800200 */
[----:B------:R-:W-:Y:S02]  /*e530*/  USHF.R.U32.HI UR14, URZ, 0x10, UR22 ;  /* 0x00000010ff0e7899 */ /* 0x000fe40008011616 */
[----:B------:R-:W-:Y:S01]  /*e540*/  ULOP3.LUT UR15, UR11, UR15, URZ, 0x3c, !UPT ;  /* 0x0000000f0b0f7292 */ /* 0x000fe2000f8e3cff */
[----:B0-----:R-:W-:Y:S01]  /*e550*/  LOP3.LUT R234, R242, 0xffff, RZ, 0xc0, !PT ;  /* 0x0000fffff2ea7812 */ /* 0x001fe200078ec0ff */
[----:B------:R-:W-:Y:S01]  /*e560*/  ULOP3.LUT UR11, UR22, 0xffff, URZ, 0xc0, !UPT ;  /* 0x0000ffff160b7892 */ /* 0x000fe2000f8ec0ff */
[----:B------:R-:W-:Y:S01]  /*e570*/  SHF.R.U32.HI R235, RZ, 0x10, R242 ;  /* 0x00000010ffeb7819 */ /* 0x000fe200000116f2 */
[----:B------:R-:W-:-:S02]  /*e580*/  USHF.R.U32.HI UR16, URZ, 0xd, UR15 ;  /* 0x0000000dff107899 */ /* 0x000fc4000801160f */
[----:B------:R-:W-:Y:S02]  /*e590*/  UIMAD UR14, UR11, 0x9069, UR14 ;  /* 0x000090690b0e78a4 */ /* 0x000fe4000f8e020e */
[----:B------:R-:W-:Y:S01]  /*e5a0*/  ULOP3.LUT UR16, UR16, UR15, URZ, 0x3c, !UPT ;  /* 0x0000000f10107292 */ /* 0x000fe2000f8e3cff */
[----:B------:R-:W-:Y:S01]  /*e5b0*/  IMAD R242, R234, 0x4650, R235 ;  /* 0x00004650eaf27824 */ /* 0x000fe200078e02eb */
[----:B------:R-:W-:Y:S02]  /*e5c0*/  UIMAD UR23, UR23, UR8, 0x12d687 ;  /* 0x0012d687171774a4 */ /* 0x000fe4000f8e0208 */
[----:B------:R-:W-:Y:S01]  /*e5d0*/  USHF.L.U32 UR11, UR16, 0x5, URZ ;  /* 0x00000005100b7899 */ /* 0x000fe200080006ff */
[----:B------:R-:W-:-:S03]  /*e5e0*/  IMAD.U32 R234, RZ, RZ, UR14 ;  /* 0x0000000effea7e24 */ /* 0x000fc6000f8e00ff */
[----:B------:R-:W-:Y:S01]  /*e5f0*/  ULOP3.LUT UR15, UR11, UR16, URZ, 0x3c, !UPT ;  /* 0x000000100b0f7292 */ /* 0x000fe2000f8e3cff */
[----:B------:R-:W-:-:S05]  /*e600*/  IMAD R234, R234, 0x10000, R242 ;  /* 0x00010000eaea7824 */ /* 0x000fca00078e02f2 */
[----:B------:R-:W-:-:S05]  /*e610*/  IMAD.U32 R235, RZ, RZ, UR15 ;  /* 0x0000000fffeb7e24 */ /* 0x000fca000f8e00ff */
[----:B------:R-:W-:-:S05]  /*e620*/  LOP3.LUT R234, R235, UR23, R234, 0x96, !PT ;  /* 0x00000017ebea7c12 */ /* 0x000fca000f8e96ea */
[----:B------:R-:W-:-:S05]  /*e630*/  IMAD.HI.U32 R235, R234, -0x33333333, RZ ;  /* 0xcccccccdeaeb7827 */ /* 0x000fca00078e00ff */
[----:B------:R-:W-:-:S05]  /*e640*/  SHF.R.U32.HI R235, RZ, 0x2, R235 ;  /* 0x00000002ffeb7819 */ /* 0x000fca00000116eb */
[----:B------:R-:W-:-:S05]  /*e650*/  IMAD R235, R235, -0x5, R234 ;  /* 0xfffffffbebeb7824 */ /* 0x000fca00078e02ea */
[----:B------:R-:W-:-:S13]  /*e660*/  ISETP.GT.AND P0, PT, R235, 0x1, PT ;  /* 0x00000001eb00780c */ /* 0x000fda0003f04270 */
[----:B-1----:R-:W-:Y:S05]  /*e670*/  @P0 BRA `(.L_x_61) ;  /* 0x0000000000100947 */ /* 0x002fea0003800000 */
[----:B------:R-:W-:-:S13]  /*e680*/  ISETP.NE.AND P0, PT, R235, RZ, PT ;  /* 0x000000ffeb00720c */ /* 0x000fda0003f05270 */
[C---:B-----5:R-:W-:Y:S02]  /*e690*/  @P0 IMAD R234, R0.reuse, R240, RZ ;  /* 0x000000f000ea0224 */ /* 0x060fe400078e02ff */
[----:B------:R-:W-:Y:S01]  /*e6a0*/  @!P0 IMAD.IADD R234, R0, 0x1, R240 ;  /* 0x0000000100ea8824 */ /* 0x000fe200078e02f0 */
[----:B------:R-:W-:Y:S06]  /*e6b0*/  BRA `(.L_x_62) ;  /* 0x00000000002c7947 */ /* 0x000fec0003800000 */
.L_x_61:
[----:B------:R-:W-:-:S05]  /*e6c0*/  IMAD.MOV.U32 R234, RZ, RZ, -0x2 ;  /* 0xfffffffeffea7424 */ /* 0x000fca00078e00ff */
[----:B------:R-:W-:-:S05]  /*e6d0*/  VIADDMNMX.U32 R235, R235, R234, 0x2, PT ;  /* 0x00000002ebeb7446 */ /* 0x000fca00038000ea */
[----:B------:R-:W-:-:S04]  /*e6e0*/  IMAD.SHL.U32 R235, R235, 0x4, RZ ;  /* 0x00000004ebeb7824 */ /* 0x000fc800078e00ff */
[----:B------:R-:W0:Y:S02]  /*e6f0*/  LDC R234, c[0x2][R235+0xc0] ;  /* 0x00803000ebea7b82 */ /* 0x000e240000000800 */
[----:B0-----:R-:W-:-:S04]  /*e700*/  SHF.R.S32.HI R235, RZ, 0x1f, R234 ;  /* 0x0000001fffeb7819 */ /* 0x001fc800000114ea */
.L_x_166:
[----:B------:R-:W-:Y:S05]  /*e710*/  BRX R234 -0xe720                                            (*"BRANCH_TARGETS .L_x_167,.L_x_168,.L_x_169"*) ;  /* 0xffffff18ea387949 */ /* 0x000fea000383ffff */
.L_x_169:
[----:B-----5:R-:W-:Y:S01]  /*e720*/  LOP3.LUT R234, R0, R240, RZ, 0x3c, !PT ;  /* 0x000000f000ea7212 */ /* 0x020fe200078e3cff */
[----:B------:R-:W-:Y:S06]  /*e730*/  BRA `(.L_x_62) ;  /* 0x00000000000c7947 */ /* 0x000fec0003800000 */
.L_x_168:
[----:B-----5:R-:W-:Y:S01]  /*e740*/  LOP3.LUT R234, R0, R240, RZ, 0xfc, !PT ;  /* 0x000000f000ea7212 */ /* 0x020fe200078efcff */
[----:B------:R-:W-:Y:S06]  /*e750*/  BRA `(.L_x_62) ;  /* 0x0000000000047947 */ /* 0x000fec0003800000 */
.L_x_167:
[----:B-----5:R-:W-:-:S07]  /*e760*/  LOP3.LUT R234, R0, R240, RZ, 0xc0, !PT ;  /* 0x000000f000ea7212 */ /* 0x020fce00078ec0ff */
.L_x_62:
[----:B------:R-:W-:Y:S05]  /*e770*/  BSYNC.RECONVERGENT B0 ;  /* 0x0000000000007941 */ /* 0x000fea0003800200 */
.L_x_60:
[----:B------:R-:W-:Y:S01]  /*e780*/  UIADD3 UR11, UPT, UPT, UR9, 0x10, URZ ;  /* 0x00000010090b7890 */ /* 0x000fe2000fffe0ff */
[----:B------:R0:W-:Y:S03]  /*e790*/  STL [R241+0x8c0], R234 ;  /* 0x0008c0eaf1007387 */ /* 0x0001e60000100800 */
[----:B------:R-:W-:-:S06]  /*e7a0*/  ULOP3.LUT UR21, UR11, 0x3c, URZ, 0xc0, !UPT ;  /* 0x0000003c0b157892 */ /* 0x000fcc000f8ec0ff */
[----:B------:R-:W-:-:S05]  /*e7b0*/  VIADD R0, R1, UR21 ;  /* 0x0000001501007c36 */ /* 0x000fca0008000000 */
[----:B------:R1:W5:Y:S01]  /*e7c0*/  LDL R240, [R0+0x8c0] ;  /* 0x0008c00000f07983 */ /* 0x0003620000100800 */
[----:B------:R-:W-:Y:S01]  /*e7d0*/  USHF.L.U32 UR11, UR15, 0x11, URZ ;  /* 0x000000110f0b7899 */ /* 0x000fe200080006ff */
[----:B0-----:R-:W-:Y:S01]  /*e7e0*/  LOP3.LUT R234, R242, 0xffff, RZ, 0xc0, !PT ;  /* 0x0000fffff2ea7812 */ /* 0x001fe200078ec0ff */
[----:B------:R-:W-:Y:S01]  /*e7f0*/  UIMAD UR23, UR23, UR8, 0x12d687 ;  /* 0x0012d687171774a4 */ /* 0x000fe2000f8e0208 */
[----:B------:R-:W-:Y:S01]  /*e800*/  SHF.R.U32.HI R235, RZ, 0x10, R242 ;  /* 0x00000010ffeb7819 */ /* 0x000fe200000116f2 */
[----:B------:R-:W-:Y:S01]  /*e810*/  ULOP3.LUT UR15, UR11, UR15, URZ, 0x3c, !UPT ;  /* 0x0000000f0b0f7292 */ /* 0x000fe2000f8e3cff */
[----:B------:R-:W-:Y:S01]  /*e820*/  BSSY.RECONVERGENT B0, `(.L_x_63) ;  /* 0x0000021000007945 */ /* 0x000fe20003800200 */
[----:B------:R-:W-:Y:S02]  /*e830*/  ULOP3.LUT UR11, UR14, 0xffff, URZ, 0xc0, !UPT ;  /* 0x0000ffff0e0b7892 */ /* 0x000fe4000f8ec0ff */
[----:B------:R-:W-:Y:S01]  /*e840*/  USHF.R.U32.HI UR16, URZ, 0xd, UR15 ;  /* 0x0000000dff107899 */ /* 0x000fe2000801160f */
[----:B------:R-:W-:Y:S01]  /*e850*/  IMAD R241, R234, 0x4650, R235 ;  /* 0x00004650eaf17824 */ /* 0x000fe200078e02eb */
[----:B------:R-:W-:-:S02]  /*e860*/  USHF.R.U32.HI UR14, URZ, 0x10, UR14 ;  /* 0x00000010ff0e7899 */ /* 0x000fc4000801160e */
[----:B------:R-:W-:Y:S02]  /*e870*/  ULOP3.LUT UR16, UR16, UR15, URZ, 0x3c, !UPT ;  /* 0x0000000f10107292 */ /* 0x000fe4000f8e3cff */
[----:B------:R-:W-:Y:S02]  /*e880*/  UIMAD UR14, UR11, 0x9069, UR14 ;  /* 0x000090690b0e78a4 */ /* 0x000fe4000f8e020e */
[----:B------:R-:W-:-:S04]  /*e890*/  USHF.L.U32 UR11, UR16, 0x5, URZ ;  /* 0x00000005100b7899 */ /* 0x000fc800080006ff */
[----:B------:R-:W-:Y:S01]  /*e8a0*/  ULOP3.LUT UR15, UR11, UR16, URZ, 0x3c, !UPT ;  /* 0x000000100b0f7292 */ /* 0x000fe2000f8e3cff */
[----:B------:R-:W-:-:S04]  /*e8b0*/  IMAD.U32 R234, RZ, RZ, UR14 ;  /* 0x0000000effea7e24 */ /* 0x000fc8000f8e00ff */
[----:B------:R-:W-:Y:S02]  /*e8c0*/  IMAD R234, R234, 0x10000, R241 ;  /* 0x00010000eaea7824 */ /* 0x000fe400078e02f1 */
        /* <DEDUP_REMOVED lines=11> */
.L_x_64:
[----:B------:R-:W-:-:S05]  /*e980*/  IMAD.MOV.U32 R234, RZ, RZ, -0x2 ;  /* 0xfffffffeffea7424 */ /* 0x000fca00078e00ff */
[----:B------:R-:W-:-:S05]  /*e990*/  VIADDMNMX.U32 R235, R235, R234, 0x2, PT ;  /* 0x00000002ebeb7446 */ /* 0x000fca00038000ea */
[----:B------:R-:W-:-:S04]  /*e9a0*/  IMAD.SHL.U32 R235, R235, 0x4, RZ ;  /* 0x00000004ebeb7824 */ /* 0x000fc800078e00ff */
[----:B------:R-:W0:Y:S02]  /*e9b0*/  LDC R234, c[0x2][R235+0xcc] ;  /* 0x00803300ebea7b82 */ /* 0x000e240000000800 */
[----:B0-----:R-:W-:-:S04]  /*e9c0*/  SHF.R.S32.HI R235, RZ, 0x1f, R234 ;  /* 0x0000001fffeb7819 */ /* 0x001fc800000114ea */
.L_x_170:
[----:B------:R-:W-:Y:S05]  /*e9d0*/  BRX R234 -0xe9e0                                            (*"BRANCH_TARGETS .L_x_171,.L_x_172,.L_x_173"*) ;  /* 0xffffff14ea887949 */ /* 0x000fea000383ffff */
.L_x_173:
[----:B-----5:R-:W-:Y:S01]  /*e9e0*/  LOP3.LUT R234, R2, R240, RZ, 0x3c, !PT ;  /* 0x000000f002ea7212 */ /* 0x020fe200078e3cff */
[----:B------:R-:W-:Y:S06]  /*e9f0*/  BRA `(.L_x_65) ;  /* 0x00000000000c7947 */ /* 0x000fec0003800000 */
.L_x_172:
[----:B-----5:R-:W-:Y:S01]  /*ea00*/  LOP3.LUT R234, R2, R240, RZ, 0xfc, !PT ;  /* 0x000000f002ea7212 */ /* 0x020fe200078efcff */
[----:B------:R-:W-:Y:S06]  /*ea10*/  BRA `(.L_x_65) ;  /* 0x0000000000047947 */ /* 0x000fec0003800000 */
.L_x_171:
[----:B-----5:R-:W-:-:S07]  /*ea20*/  LOP3.LUT R234, R2, R240, RZ, 0xc0, !PT ;  /* 0x000000f002ea7212 */ /* 0x020fce00078ec0ff */
.L_x_65:
[----:B------:R-:W-:Y:S05]  /*ea30*/  BSYNC.RECONVERGENT B0 ;  /* 0x0000000000007941 */ /* 0x000fea0003800200 */
.L_x_63:
[----:B------:R-:W-:Y:S01]  /*ea40*/  UIADD3 UR11, UPT, UPT, UR9, 0x14, URZ ;  /* 0x00000014090b7890 */ /* 0x000fe2000fffe0ff */
[----:B------:R0:W-:Y:S03]  /*ea50*/  STL [R0+0x8c0], R234 ;  /* 0x0008c0ea00007387 */ /* 0x0001e60000100800 */
[----:B------:R-:W-:-:S06]  /*ea60*/  ULOP3.LUT UR21, UR11, 0x3c, URZ, 0xc0, !UPT ;  /* 0x0000003c0b157892 */ /* 0x000fcc000f8ec0ff */
[----:B0-----:R-:W-:-:S05]  /*ea70*/  VIADD R0, R1, UR21 ;  /* 0x0000001501007c36 */ /* 0x001fca0008000000 */
[----:B------:R0:W5:Y:S01]  /*ea80*/  LDL R2, [R0+0x8c0] ;  /* 0x0008c00000027983 */ /* 0x0001620000100800 */
[----:B------:R-:W-:Y:S01]  /*ea90*/  USHF.L.U32 UR11, UR15, 0x11, URZ ;  /* 0x000000110f0b7899 */ /* 0x000fe200080006ff */
[----:B------:R-:W-:Y:S01]  /*eaa0*/  LOP3.LUT R234, R241, 0xffff, RZ, 0xc0, !PT ;  /* 0x0000fffff1ea7812 */ /* 0x000fe200078ec0ff */
        /* <DEDUP_REMOVED lines=25> */
.L_x_67:
[----:B------:R-:W-:-:S05]  /*ec40*/  IMAD.MOV.U32 R234, RZ, RZ, -0x2 ;  /* 0xfffffffeffea7424 */ /* 0x000fca00078e00ff */
[----:B------:R-:W-:-:S05]  /*ec50*/  VIADDMNMX.U32 R235, R235, R234, 0x2, PT ;  /* 0x00000002ebeb7446 */ /* 0x000fca00038000ea */
[----:B------:R-:W-:-:S04]  /*ec60*/  IMAD.SHL.U32 R235, R235, 0x4, RZ ;  /* 0x00000004ebeb7824 */ /* 0x000fc800078e00ff */
[----:B------:R-:W0:Y:S02]  /*ec70*/  LDC R234, c[0x2][R235+0xd8] ;  /* 0x00803600ebea7b82 */ /* 0x000e240000000800 */
[----:B0-----:R-:W-:-:S04]  /*ec80*/  SHF.R.S32.HI R235, RZ, 0x1f, R234 ;  /* 0x0000001fffeb7819 */ /* 0x001fc800000114ea */
.L_x_174:
[----:B------:R-:W-:Y:S05]  /*ec90*/  BRX R234 -0xeca0                                            (*"BRANCH_TARGETS .L_x_175,.L_x_176,.L_x_177"*) ;  /* 0xffffff10ead87949 */ /* 0x000fea000383ffff */
.L_x_177:
[----:B-----5:R-:W-:Y:S01]  /*eca0*/  LOP3.LUT R234, R3, R2, RZ, 0x3c, !PT ;  /* 0x0000000203ea7212 */ /* 0x020fe200078e3cff */
[----:B------:R-:W-:Y:S06]  /*ecb0*/  BRA `(.L_x_68) ;  /* 0x00000000000c7947 */ /* 0x000fec0003800000 */
.L_x_176:
[----:B-----5:R-:W-:Y:S01]  /*ecc0*/  LOP3.LUT R234, R3, R2, RZ, 0xfc, !PT ;  /* 0x0000000203ea7212 */ /* 0x020fe200078efcff */
[----:B------:R-:W-:Y:S06]  /*ecd0*/  BRA `(.L_x_68) ;  /* 0x0000000000047947 */ /* 0x000fec0003800000 */
.L_x_175:
[----:B-----5:R-:W-:-:S07]  /*ece0*/  LOP3.LUT R234, R3, R2, RZ, 0xc0, !PT ;  /* 0x0000000203ea7212 */ /* 0x020fce00078ec0ff */
.L_x_68:
[----:B------:R-:W-:Y:S05]  /*ecf0*/  BSYNC.RECONVERGENT B0 ;  /* 0x0000000000007941 */ /* 0x000fea0003800200 */
.L_x_66:
        /* <DEDUP_REMOVED lines=32> */
.L_x_70:
[----:B------:R-:W-:-:S05]  /*ef00*/  IMAD.MOV.U32 R2, RZ, RZ, -0x2 ;  /* 0xfffffffeff027424 */ /* 0x000fca00078e00ff */
[----:B------:R-:W-:-:S05]  /*ef10*/  VIADDMNMX.U32 R3, R3, R2, 0x2, PT ;  /* 0x0000000203037446 */ /* 0x000fca0003800002 */
[----:B------:R-:W-:-:S04]  /*ef20*/  IMAD.SHL.U32 R3, R3, 0x4, RZ ;  /* 0x0000000403037824 */ /* 0x000fc800078e00ff */
[----:B------:R-:W0:Y:S02]  /*ef30*/  LDC R2, c[0x2][R3+0xe4] ;  /* 0x0080390003027b82 */ /* 0x000e240000000800 */
[----:B0-----:R-:W-:-:S04]  /*ef40*/  SHF.R.S32.HI R3, RZ, 0x1f, R2 ;  /* 0x0000001fff037819 */ /* 0x001fc80000011402 */
.L_x_178:
[----:B------:R-:W-:Y:S05]  /*ef50*/  BRX R2 -0xef60                                              (*"BRANCH_TARGETS .L_x_179,.L_x_180,.L_x_181"*) ;  /* 0xffffff1002287949 */ /* 0x000fea000383ffff */
.L_x_181:
[----:B-----5:R-:W-:Y:S01]  /*ef60*/  LOP3.LUT R2, R224, R234, RZ, 0x3c, !PT ;  /* 0x000000eae0027212 */ /* 0x020fe200078e3cff */
[----:B------:R-:W-:Y:S06]  /*ef70*/  BRA `(.L_x_71) ;  /* 0x00000000000c7947 */ /* 0x000fec0003800000 */
.L_x_180:
[----:B-----5:R-:W-:Y:S01]  /*ef80*/  LOP3.LUT R2, R224, R234, RZ, 0xfc, !PT ;  /* 0x000000eae0027212 */ /* 0x020fe200078efcff */
[----:B------:R-:W-:Y:S06]  /*ef90*/  BRA `(.L_x_71) ;  /* 0x0000000000047947 */ /* 0x000fec0003800000 */
.L_x_179:
[----:B-----5:R-:W-:-:S07]  /*efa0*/  LOP3.LUT R2, R224, R234, RZ, 0xc0, !PT ;  /* 0x000000eae0027212 */ /* 0x020fce00078ec0ff */
.L_x_71:
[----:B------:R-:W-:Y:S05]  /*efb0*/  BSYNC.RECONVERGENT B0 ;  /* 0x0000000000007941 */ /* 0x000fea0003800200 */
.L_x_69:
[----:B------:R-:W-:Y:S01]  /*efc0*/  UIADD3 UR11, UPT, UPT, UR9, 0x1c, URZ ;  /* 0x0000001c090b7890 */ /* 0x000fe2000fffe0ff */
[----:B------:R0:W-:Y:S03]  /*efd0*/  STL [R0+0x8c0], R2 ;  /* 0x0008c00200007387 */ /* 0x0001e60000100800 */
[----:B------:R-:W-:-:S06]  /*efe0*/  ULOP3.LUT UR21, UR11, 0x3c, URZ, 0xc0, !UPT ;  /* 0x0000003c0b157892 */ /* 0x000fcc000f8ec0ff */
[----:B------:R-:W-:-:S05]  /*eff0*/  VIADD R224, R1, UR21 ;  /* 0x0000001501e07c36 */ /* 0x000fca0008000000 */
[----:B0-----:R0:W5:Y:S01]  /*f000*/  LDL R0, [R224+0x8c0] ;  /* 0x0008c000e0007983 */ /* 0x0011620000100800 */
        /* <DEDUP_REMOVED lines=27> */
.L_x_73:
[----:B------:R-:W-:-:S05]  /*f1c0*/  IMAD.MOV.U32 R2, RZ, RZ, -0x2 ;  /* 0xfffffffeff027424 */ /* 0x000fca00078e00ff */
[----:B------:R-:W-:-:S05]  /*f1d0*/  VIADDMNMX.U32 R3, R3, R2, 0x2, PT ;  /* 0x0000000203037446 */ /* 0x000fca0003800002 */
[----:B------:R-:W-:-:S04]  /*f1e0*/  IMAD.SHL.U32 R3, R3, 0x4, RZ ;  /* 0x0000000403037824 */ /* 0x000fc800078e00ff */
[----:B------:R-:W0:Y:S02]  /*f1f0*/  LDC R2, c[0x2][R3+0xf0] ;  /* 0x00803c0003027b82 */ /* 0x000e240000000800 */
[----:B0-----:R-:W-:-:S04]  /*f200*/  SHF.R.S32.HI R3, RZ, 0x1f, R2 ;  /* 0x0000001fff037819 */ /* 0x001fc80000011402 */
.L_x_182:
[----:B------:R-:W-:Y:S05]  /*f210*/  BRX R2 -0xf220                                              (*"BRANCH_TARGETS .L_x_183,.L_x_184,.L_x_185"*) ;  /* 0xffffff0c02787949 */ /* 0x000fea000383ffff */
.L_x_185:
[----:B-----5:R-:W-:Y:S01]  /*f220*/  LOP3.LUT R2, R225, R0, RZ, 0x3c, !PT ;  /* 0x00000000e1027212 */ /* 0x020fe200078e3cff */
[----:B------:R-:W-:Y:S06]  /*f230*/  BRA `(.L_x_74) ;  /* 0x00000000000c7947 */ /* 0x000fec0003800000 */
.L_x_184:
[----:B-----5:R-:W-:Y:S01]  /*f240*/  LOP3.LUT R2, R225, R0, RZ, 0xfc, !PT ;  /* 0x00000000e1027212 */ /* 0x020fe200078efcff */
[----:B------:R-:W-:Y:S06]  /*f250*/  BRA `(.L_x_74) ;  /* 0x0000000000047947 */ /* 0x000fec0003800000 */
.L_x_183:
[----:B-----5:R-:W-:-:S07]  /*f260*/  LOP3.LUT R2, R225, R0, RZ, 0xc0, !PT ;  /* 0x00000000e1027212 */ /* 0x020fce00078ec0ff */
.L_x_74:
[----:B------:R-:W-:Y:S05]  /*f270*/  BSYNC.RECONVERGENT B0 ;  /* 0x0000000000007941 */ /* 0x000fea0003800200 */
.L_x_72:
[----:B------:R-:W-:Y:S01]  /*f280*/  ULOP3.LUT UR16, UR10, 0x20, URZ, 0x3c, !UPT ;  /* 0x000000200a107892 */ /* 0x000fe2000f8e3cff */
[----:B------:R0:W-:Y:S05]  /*f290*/  STL [R224+0x8c0], R2 ;  /* 0x0008c002e0007387 */ /* 0x0001ea0000100800 */
        /* <DEDUP_REMOVED lines=29> */
.L_x_76:
[----:B------:R-:W-:-:S05]  /*f470*/  IMAD.MOV.U32 R2, RZ, RZ, -0x2 ;  /* 0xfffffffeff027424 */ /* 0x000fca00078e00ff */
[----:B------:R-:W-:-:S05]  /*f480*/  VIADDMNMX.U32 R3, R3, R2, 0x2, PT ;  /* 0x0000000203037446 */ /* 0x000fca0003800002 */
[----:B------:R-:W-:-:S04]  /*f490*/  IMAD.SHL.U32 R3, R3, 0x4, RZ ;  /* 0x0000000403037824 */ /* 0x000fc800078e00ff */
[----:B------:R-:W0:Y:S02]  /*f4a0*/  LDC R2, c[0x2][R3+0xfc] ;  /* 0x00803f0003027b82 */ /* 0x000e240000000800 */
[----:B0-----:R-:W-:-:S04]  /*f4b0*/  SHF.R.S32.HI R3, RZ, 0x1f, R2 ;  /* 0x0000001fff037819 */ /* 0x001fc80000011402 */
.L_x_186:
[----:B------:R-:W-:Y:S05]  /*f4c0*/  BRX R2 -0xf4d0                                              (*"BRANCH_TARGETS .L_x_187,.L_x_188,.L_x_189"*) ;  /* 0xffffff0802cc7949 */ /* 0x000fea000383ffff */
.L_x_189:
[----:B-----5:R-:W-:Y:S01]  /*f4d0*/  LOP3.LUT R2, R226, R224, RZ, 0x3c, !PT ;  /* 0x000000e0e2027212 */ /* 0x020fe200078e3cff */
[----:B------:R-:W-:Y:S06]  /*f4e0*/  BRA `(.L_x_77) ;  /* 0x00000000000c7947 */ /* 0x000fec0003800000 */
.L_x_188:
[----:B-----5:R-:W-:Y:S01]  /*f4f0*/  LOP3.LUT R2, R226, R224, RZ, 0xfc, !PT ;  /* 0x000000e0e2027212 */ /* 0x020fe200078efcff */
[----:B------:R-:W-:Y:S06]  /*f500*/  BRA `(.L_x_77) ;  /* 0x0000000000047947 */ /* 0x000fec0003800000 */
.L_x_187:
[----:B-----5:R-:W-:-:S07]  /*f510*/  LOP3.LUT R2, R226, R224, RZ, 0xc0, !PT ;  /* 0x000000e0e2027212 */ /* 0x020fce00078ec0ff */
.L_x_77:
[----:B------:R-:W-:Y:S05]  /*f520*/  BSYNC.RECONVERGENT B0 ;  /* 0x0000000000007941 */ /* 0x000fea0003800200 */
.L_x_75:
        /* <DEDUP_REMOVED lines=32> */
.L_x_79:
[----:B------:R-:W-:-:S05]  /*f730*/  IMAD.MOV.U32 R2, RZ, RZ, -0x2 ;  /* 0xfffffffeff027424 */ /* 0x000fca00078e00ff */
[----:B------:R-:W-:-:S05]  /*f740*/  VIADDMNMX.U32 R3, R3, R2, 0x2, PT ;  /* 0x0000000203037446 */ /* 0x000fca0003800002 */
[----:B------:R-:W-:-:S04]  /*f750*/  IMAD.SHL.U32 R3, R3, 0x4, RZ ;  /* 0x0000000403037824 */ /* 0x000fc800078e00ff */
[----:B------:R-:W0:Y:S02]  /*f760*/  LDC R2, c[0x2][R3+0x108] ;  /* 0x0080420003027b82 */ /* 0x000e240000000800 */
[----:B0-----:R-:W-:-:S04]  /*f770*/  SHF.R.S32.HI R3, RZ, 0x1f, R2 ;  /* 0x0000001fff037819 */ /* 0x001fc80000011402 */
.L_x_190:
[----:B------:R-:W-:Y:S05]  /*f780*/  BRX R2 -0xf790                                              (*"BRANCH_TARGETS .L_x_191,.L_x_192,.L_x_193"*) ;  /* 0xffffff08021c7949 */ /* 0x000fea000383ffff */
.L_x_193:
[----:B-----5:R-:W-:Y:S01]  /*f790*/  LOP3.LUT R2, R227, R224, RZ, 0x3c, !PT ;  /* 0x000000e0e3027212 */ /* 0x020fe200078e3cff */
[----:B------:R-:W-:Y:S06]  /*f7a0*/  BRA `(.L_x_80) ;  /* 0x00000000000c7947 */ /* 0x000fec0003800000 */
.L_x_192:
[----:B-----5:R-:W-:Y:S01]  /*f7b0*/  LOP3.LUT R2, R227, R224, RZ, 0xfc, !PT ;  /* 0x000000e0e3027212 */ /* 0x020fe200078efcff */
[----:B------:R-:W-:Y:S06]  /*f7c0*/  BRA `(.L_x_80) ;  /* 0x0000000000047947 */ /* 0x000fec0003800000 */
.L_x_191:
[----:B-----5:R-:W-:-:S07]  /*f7d0*/  LOP3.LUT R2, R227, R224, RZ, 0xc0, !PT ;  /* 0x000000e0e3027212 */ /* 0x020fce00078ec0ff */
.L_x_80:
[----:B------:R-:W-:Y:S05]  /*f7e0*/  BSYNC.RECONVERGENT B0 ;  /* 0x0000000000007941 */ /* 0x000fea0003800200 */
.L_x_78:
        /* <DEDUP_REMOVED lines=32> */
.L_x_82:
[----:B------:R-:W-:-:S05]  /*f9f0*/  IMAD.MOV.U32 R2, RZ, RZ, -0x2 ;  /* 0xfffffffeff027424 */ /* 0x000fca00078e00ff */
[----:B------:R-:W-:-:S05]  /*fa00*/  VIADDMNMX.U32 R3, R3, R2, 0x2, PT ;  /* 0x0000000203037446 */ /* 0x000fca0003800002 */
[----:B------:R-:W-:-:S04]  /*fa10*/  IMAD.SHL.U32 R3, R3, 0x4, RZ ;  /* 0x0000000403037824 */ /* 0x000fc800078e00ff */
[----:B------:R-:W0:Y:S02]  /*fa20*/  LDC R2, c[0x2][R3+0x114] ;  /* 0x0080450003027b82 */ /* 0x000e240000000800 */
[----:B0-----:R-:W-:-:S04]  /*fa30*/  SHF.R.S32.HI R3, RZ, 0x1f, R2 ;  /* 0x0000001fff037819 */ /* 0x001fc80000011402 */
.L_x_194:
[----:B------:R-:W-:Y:S05]  /*fa40*/  BRX R2 -0xfa50                                              (*"BRANCH_TARGETS .L_x_195,.L_x_196,.L_x_197"*) ;  /* 0xffffff04026c7949 */ /* 0x000fea000383ffff */
.L_x_197:
[----:B-----5:R-:W-:Y:S01]  /*fa50*/  LOP3.LUT R2, R228, R224, RZ, 0x3c, !PT ;  /* 0x000000e0e4027212 */ /* 0x020fe200078e3cff */
[----:B------:R-:W-:Y:S06]  /*fa60*/  BRA `(.L_x_83) ;  /* 0x00000000000c7947 */ /* 0x000fec0003800000 */
.L_x_196:
[----:B-----5:R-:W-:Y:S01]  /*fa70*/  LOP3.LUT R2, R228, R224, RZ, 0xfc, !PT ;  /* 0x000000e0e4027212 */ /* 0x020fe200078efcff */
[----:B------:R-:W-:Y:S06]  /*fa80*/  BRA `(.L_x_83) ;  /* 0x0000000000047947 */ /* 0x000fec0003800000 */
.L_x_195:
[----:B-----5:R-:W-:-:S07]  /*fa90*/  LOP3.LUT R2, R228, R224, RZ, 0xc0, !PT ;  /* 0x000000e0e4027212 */ /* 0x020fce00078ec0ff */
.L_x_83:
[----:B------:R-:W-:Y:S05]  /*faa0*/  BSYNC.RECONVERGENT B0 ;  /* 0x0000000000007941 */ /* 0x000fea0003800200 */
.L_x_81:
        /* <DEDUP_REMOVED lines=32> */
.L_x_85:
[----:B------:R-:W-:-:S05]  /*fcb0*/  IMAD.MOV.U32 R2, RZ, RZ, -0x2 ;  /* 0xfffffffeff027424 */ /* 0x000fca00078e00ff */
[----:B------:R-:W-:-:S05]  /*fcc0*/  VIADDMNMX.U32 R3, R3, R2, 0x2, PT ;  /* 0x0000000203037446 */ /* 0x000fca0003800002 */
[----:B------:R-:W-:-:S04]  /*fcd0*/  IMAD.SHL.U32 R3, R3, 0x4, RZ ;  /* 0x0000000403037824 */ /* 0x000fc800078e00ff */
[----:B------:R-:W0:Y:S02]  /*fce0*/  LDC R2, c[0x2][R3+0x120] ;  /* 0x0080480003027b82 */ /* 0x000e240000000800 */
[----:B0-----:R-:W-:-:S04]  /*fcf0*/  SHF.R.S32.HI R3, RZ, 0x1f, R2 ;  /* 0x0000001fff037819 */ /* 0x001fc80000011402 */
.L_x_198:
[----:B------:R-:W-:Y:S05]  /*fd00*/  BRX R2 -0xfd10                                              (*"BRANCH_TARGETS .L_x_199,.L_x_200,.L_x_201"*) ;  /* 0xffffff0002bc7949 */ /* 0x000fea000383ffff */
.L_x_201:
[----:B-----5:R-:W-:Y:S01]  /*fd10*/  LOP3.LUT R2, R229, R0, RZ, 0x3c, !PT ;  /* 0x00000000e5027212 */ /* 0x020fe200078e3cff */
[----:B------:R-:W-:Y:S06]  /*fd20*/  BRA `(.L_x_86) ;  /* 0x00000000000c7947 */ /* 0x000fec0003800000 */
.L_x_200:
[----:B-----5:R-:W-:Y:S01]  /*fd30*/  LOP3.LUT R2, R229, R0, RZ, 0xfc, !PT ;  /* 0x00000000e5027212 */ /* 0x020fe200078efcff */
[----:B------:R-:W-:Y:S06]  /*fd40*/  BRA `(.L_x_86) ;  /* 0x0000000000047947 */ /* 0x000fec0003800000 */
.L_x_199:
[----:B-----5:R-:W-:-:S07]  /*fd50*/  LOP3.LUT R2, R229, R0, RZ, 0xc0, !PT ;  /* 0x00000000e5027212 */ /* 0x020fce00078ec0ff */
.L_x_86:
[----:B------:R-:W-:Y:S05]  /*fd60*/  BSYNC.RECONVERGENT B0 ;  /* 0x0000000000007941 */ /* 0x000fea0003800200 */
.L_x_84:
        /* <DEDUP_REMOVED lines=32> */
.L_x_88:
[----:B------:R-:W-:-:S05]  /*ff70*/  IMAD.MOV.U32 R2, RZ, RZ, -0x2 ;  /* 0xfffffffeff027424 */ /* 0x000fca00078e00ff */
[----:B------:R-:W-:-:S05]  /*ff80*/  VIADDMNMX.U32 R3, R3, R2, 0x2, PT ;  /* 0x0000000203037446 */ /* 0x000fca0003800002 */
[----:B------:R-:W-:-:S04]  /*ff90*/  IMAD.SHL.U32 R3, R3, 0x4, RZ ;  /* 0x0000000403037824 */ /* 0x000fc800078e00ff */
[----:B------:R-:W0:Y:S02]  /*ffa0*/  LDC R2, c[0x2][R3+0x12c] ;  /* 0x00804b0003027b82 */ /* 0x000e240000000800 */
[----:B0-----:R-:W-:-:S04]  /*ffb0*/  SHF.R.S32.HI R3, RZ, 0x1f, R2 ;  /* 0x0000001fff037819 */ /* 0x001fc80000011402 */
.L_x_202:
[----:B------:R-:W-:Y:S05]  /*ffc0*/  BRX R2 -0xffd0                                              (*"BRANCH_TARGETS .L_x_203,.L_x_204,.L_x_205"*) ;  /* 0xffffff00020c7949 */ /* 0x000fea000383ffff */
.L_x_205:
[----:B-----5:R-:W-:Y:S01]  /*ffd0*/  LOP3.LUT R2, R230, R224, RZ, 0x3c, !PT ;  /* 0x000000e0e6027212 */ /* 0x020fe200078e3cff */
[----:B------:R-:W-:Y:S06]  /*ffe0*/  BRA `(.L_x_89) ;  /* 0x00000000000c7947 */ /* 0x000fec0003800000 */
.L_x_204:
[----:B-----5:R-:W-:Y:S01]  /*fff0*/  LOP3.LUT R2, R230, R224, RZ, 0xfc, !PT ;  /* 0x000000e0e6027212 */ /* 0x020fe200078efcff */
[----:B------:R-:W-:Y:S06]  /*10000*/  BRA `(.L_x_89) ;  /* 0x0000000000047947 */ /* 0x000fec0003800000 */
.L_x_203:
[----:B-----5:R-:W-:-:S07]  /*10010*/  LOP3.LUT R2, R230, R224, RZ, 0xc0, !PT ;  /* 0x000000e0e6027212 */ /* 0x020fce00078ec0ff */
.L_x_89:
[----:B------:R-:W-:Y:S05]  /*10020*/  BSYNC.RECONVERGENT B0 ;  /* 0x0000000000007941 */ /* 0x000fea0003800200 */
.L_x_87:
        /* <DEDUP_REMOVED lines=32> */
.L_x_91:
[----:B------:R-:W-:-:S05]  /*10230*/  IMAD.MOV.U32 R2, RZ, RZ, -0x2 ;  /* 0xfffffffeff027424 */ /* 0x000fca00078e00ff */
[----:B------:R-:W-:-:S05]  /*10240*/  VIADDMNMX.U32 R3, R3, R2, 0x2, PT ;  /* 0x0000000203037446 */ /* 0x000fca0003800002 */
[----:B------:R-:W-:-:S04]  /*10250*/  IMAD.SHL.U32 R3, R3, 0x4, RZ ;  /* 0x0000000403037824 */ /* 0x000fc800078e00ff */
[----:B------:R-:W0:Y:S02]  /*10260*/  LDC R2, c[0x2][R3+0x138] ;  /* 0x00804e0003027b82 */ /* 0x000e240000000800 */
[----:B0-----:R-:W-:-:S04]  /*10270*/  SHF.R.S32.HI R3, RZ, 0x1f, R2 ;  /* 0x0000001fff037819 */ /* 0x001fc80000011402 */
.L_x_206:
[----:B------:R-:W-:Y:S05]  /*10280*/  BRX R2 -0x10290                                            (*"BRANCH_TARGETS .L_x_207,.L_x_208,.L_x_209"*) ;  /* 0xfffffefc025c7949 */ /* 0x000fea000383ffff */
.L_x_209:
[----:B-----5:R-:W-:Y:S01]  /*10290*/  LOP3.LUT R2, R231, R224, RZ, 0x3c, !PT ;  /* 0x000000e0e7027212 */ /* 0x020fe200078e3cff */
[----:B------:R-:W-:Y:S06]  /*102a0*/  BRA `(.L_x_92) ;  /* 0x00000000000c7947 */ /* 0x000fec0003800000 */
.L_x_208:
[----:B-----5:R-:W-:Y:S01]  /*102b0*/  LOP3.LUT R2, R231, R224, RZ, 0xfc, !PT ;  /* 0x000000e0e7027212 */ /* 0x020fe200078efcff */
[----:B------:R-:W-:Y:S06]  /*102c0*/  BRA `(.L_x_92) ;  /* 0x0000000000047947 */ /* 0x000fec0003800000 */
.L_x_207:
[----:B-----5:R-:W-:-:S07]  /*102d0*/  LOP3.LUT R2, R231, R224, RZ, 0xc0, !PT ;  /* 0x000000e0e7027212 */ /* 0x020fce00078ec0ff */
.L_x_92:
[----:B------:R-:W-:Y:S05]  /*102e0*/  BSYNC.RECONVERGENT B0 ;  /* 0x0000000000007941 */ /* 0x000fea0003800200 */
.L_x_90:
        /* <DEDUP_REMOVED lines=32> */
.L_x_94:
[----:B------:R-:W-:-:S05]  /*104f0*/  IMAD.MOV.U32 R224, RZ, RZ, -0x2 ;  /* 0xfffffffeffe07424 */ /* 0x000fca00078e00ff */
[----:B------:R-:W-:-:S05]  /*10500*/  VIADDMNMX.U32 R225, R225, R224, 0x2, PT ;  /* 0x00000002e1e17446 */ /* 0x000fca00038000e0 */
[----:B------:R-:W-:-:S04]  /*10510*/  IMAD.SHL.U32 R225, R225, 0x4, RZ ;  /* 0x00000004e1e17824 */ /* 0x000fc800078e00ff */
[----:B------:R-:W0:Y:S02]  /*10520*/  LDC R224, c[0x2][R225+0x144] ;  /* 0x00805100e1e07b82 */ /* 0x000e240000000800 */
[----:B0-----:R-:W-:-:S04]  /*10530*/  SHF.R.S32.HI R225, RZ, 0x1f, R224 ;  /* 0x0000001fffe17819 */ /* 0x001fc800000114e0 */
.L_x_210:
[----:B------:R-:W-:Y:S05]  /*10540*/  BRX R224 -0x10550                                          (*"BRANCH_TARGETS .L_x_211,.L_x_212,.L_x_213"*) ;  /* 0xfffffef8e0ac7949 */ /* 0x000fea000383ffff */
.L_x_213:
[----:B-----5:R-:W-:Y:S01]  /*10550*/  LOP3.LUT R224, R232, R2, RZ, 0x3c, !PT ;  /* 0x00000002e8e07212 */ /* 0x020fe200078e3cff */
[----:B------:R-:W-:Y:S06]  /*10560*/  BRA `(.L_x_95) ;  /* 0x00000000000c7947 */ /* 0x000fec0003800000 */
.L_x_212:
[----:B-----5:R-:W-:Y:S01]  /*10570*/  LOP3.LUT R224, R232, R2, RZ, 0xfc, !PT ;  /* 0x00000002e8e07212 */ /* 0x020fe200078efcff */
[----:B------:R-:W-:Y:S06]  /*10580*/  BRA `(.L_x_95) ;  /* 0x0000000000047947 */ /* 0x000fec0003800000 */
.L_x_211:
[----:B-----5:R-:W-:-:S07]  /*10590*/  LOP3.LUT R224, R232, R2, RZ, 0xc0, !PT ;  /* 0x00000002e8e07212 */ /* 0x020fce00078ec0ff */
.L_x_95:
[----:B------:R-:W-:Y:S05]  /*105a0*/  BSYNC.RECONVERGENT B0 ;  /* 0x0000000000007941 */ /* 0x000fea0003800200 */
.L_x_93:
[----:B------:R-:W-:Y:S01]  /*105b0*/  UIADD3 UR9, UPT, UPT, UR9, -0x4, URZ ;  /* 0xfffffffc09097890 */ /* 0x000fe2000fffe0ff */
[----:B------:R0:W-:Y:S03]  /*105c0*/  STL [R0+0x8c0], R224 ;  /* 0x0008c0e000007387 */ /* 0x0001e60000100800 */
[----:B------:R-:W-:-:S06]  /*105d0*/  ULOP3.LUT UR9, UR9, 0x3c, URZ, 0xc0, !UPT ;  /* 0x0000003c09097892 */ /* 0x000fcc000f8ec0ff */
[----:B0-----:R-:W-:-:S06]  /*105e0*/  VIADD R0, R1, UR9 ;  /* 0x0000000901007c36 */ /* 0x001fcc0008000000 */
[----:B------:R-:W5:Y:S01]  /*105f0*/  LDL R0, [R0+0x8c0] ;  /* 0x0008c00000007983 */ /* 0x000f620000100800 */
        /* <DEDUP_REMOVED lines=27> */
.L_x_97:
[----:B------:R-:W-:-:S05]  /*107b0*/  IMAD.MOV.U32 R2, RZ, RZ, -0x2 ;  /* 0xfffffffeff027424 */ /* 0x000fca00078e00ff */
[----:B------:R-:W-:-:S05]  /*107c0*/  VIADDMNMX.U32 R3, R3, R2, 0x2, PT ;  /* 0x0000000203037446 */ /* 0x000fca0003800002 */
[----:B------:R-:W-:-:S04]  /*107d0*/  IMAD.SHL.U32 R3, R3, 0x4, RZ ;  /* 0x0000000403037824 */ /* 0x000fc800078e00ff */
[----:B------:R-:W0:Y:S02]  /*107e0*/  LDC R2, c[0x2][R3+0x150] ;  /* 0x0080540003027b82 */ /* 0x000e240000000800 */
[----:B0-----:R-:W-:-:S04]  /*107f0*/  SHF.R.S32.HI R3, RZ, 0x1f, R2 ;  /* 0x0000001fff037819 */ /* 0x001fc80000011402 */
.L_x_214:
[----:B------:R-:W-:Y:S05]  /*10800*/  BRX R2 -0x10810                                            (*"BRANCH_TARGETS .L_x_215,.L_x_216,.L_x_217"*) ;  /* 0xfffffef402fc7949 */ /* 0x000fea000383ffff */
.L_x_217:
[----:B-----5:R-:W-:Y:S01]  /*10810*/  LOP3.LUT R2, R233, R0, RZ, 0x3c, !PT ;  /* 0x00000000e9027212 */ /* 0x020fe200078e3cff */
[----:B------:R-:W-:Y:S06]  /*10820*/  BRA `(.L_x_98) ;  /* 0x00000000000c7947 */ /* 0x000fec0003800000 */
.L_x_216:
[----:B-----5:R-:W-:Y:S01]  /*10830*/  LOP3.LUT R2, R233, R0, RZ, 0xfc, !PT ;  /* 0x00000000e9027212 */ /* 0x020fe200078efcff */
[----:B------:R-:W-:Y:S06]  /*10840*/  BRA `(.L_x_98) ;  /* 0x0000000000047947 */ /* 0x000fec0003800000 */
.L_x_215:
[----:B-----5:R-:W-:-:S07]  /*10850*/  LOP3.LUT R2, R233, R0, RZ, 0xc0, !PT ;  /* 0x00000000e9027212 */ /* 0x020fce00078ec0ff */
.L_x_98:
[----:B------:R-:W-:Y:S05]  /*10860*/  BSYNC.RECONVERGENT B0 ;  /* 0x0000000000007941 */ /* 0x000fea0003800200 */
.L_x_96:
[----:B------:R-:W-:Y:S02]  /*10870*/  ULEA UR7, UR7, 0xfffffffc, 0x2 ;  /* 0xfffffffc07077891 */ /* 0x000fe4000f8e10ff */
[----:B------:R-:W-:Y:S02]  /*10880*/  UISETP.NE.AND UP0, UPT, UR5, 0x40, UPT ;  /* 0x000000400500788c */ /* 0x000fe4000bf05270 */
[----:B------:R-:W-:-:S06]  /*10890*/  ULOP3.LUT UR7, UR7, 0x3c, URZ, 0xc0, !UPT ;  /* 0x0000003c07077892 */ /* 0x000fcc000f8ec0ff */
[----:B------:R-:W-:-:S05]  /*108a0*/  VIADD R0, R1, UR7 ;  /* 0x0000000701007c36 */ /* 0x000fca0008000000 */
[----:B------:R4:W-:Y:S01]  /*108b0*/  STL [R0+0x8c0], R2 ;  /* 0x0008c00200007387 */ /* 0x0009e20000100800 */
[----:B------:R-:W-:Y:S05]  /*108c0*/  BRA.U UP0, `(.L_x_99) ;  /* 0xffffffcd00f87547 */ /* 0x000fea000b83ffff */
[----:B------:R-:W4:Y:S04]  /*108d0*/  LDL.128 R228, [R1+0x8c0] ;  /* 0x0008c00001e47983 */ /* 0x000f280000100c00 */
[----:B------:R-:W2:Y:S04]  /*108e0*/  LDL.LU R243, [R1+0x998] ;  /* 0x0009980001f37983 */ /* 0x000ea80000300800 */
[----:B------:R-:W3:Y:S04]  /*108f0*/  LDL.LU R240, [R1+0x984] ;  /* 0x0009840001f07983 */ /* 0x000ee80000300800 */
[----:B------:R-:W5:Y:S04]  /*10900*/  LDL.LU R3, [R1+0x974] ;  /* 0x0009740001037983 */ /* 0x000f680000300800 */
[----:B------:R-:W3:Y:S04]  /*10910*/  LDL.LU R249, [R1+0x994] ;  /* 0x0009940001f97983 */ /* 0x000ee80000300800 */
[----:B------:R-:W3:Y:S04]  /*10920*/  LDL.LU R241, [R1+0x980] ;  /* 0x0009800001f17983 */ /* 0x000ee80000300800 */
[----:B------:R-:W3:Y:S04]  /*10930*/  LDL.LU R250, [R1+0x990] ;  /* 0x0009900001fa7983 */ /* 0x000ee80000300800 */
[----:B------:R-:W3:Y:S04]  /*10940*/  LDL.LU R242, [R1+0x99c] ;  /* 0x00099c0001f27983 */ /* 0x000ee80000300800 */
[----:B------:R-:W3:Y:S04]  /*10950*/  LDL.LU R235, [R1+0x988] ;  /* 0x0009880001eb7983 */ /* 0x000ee80000300800 */
[----:B------:R-:W3:Y:S04]  /*10960*/  LDL.LU R233, [R1+0x98c] ;  /* 0x00098c0001e97983 */ /* 0x000ee80000300800 */
[----:B------:R-:W3:Y:S04]  /*10970*/  LDL.LU R232, [R1+0x970] ;  /* 0x0009700001e87983 */ /* 0x000ee80000300800 */
[----:B------:R-:W3:Y:S04]  /*10980*/  LDL.LU R248, [R1+0x960] ;  /* 0x0009600001f87983 */ /* 0x000ee80000300800 */
[----:B------:R-:W3:Y:S01]  /*10990*/  LDL.128 R224, [R1+0x8d0] ;  /* 0x0008d00001e07983 */ /* 0x000ee20000100c00 */
[----:B----4-:R-:W-:-:S02]  /*109a0*/  LOP3.LUT R0, R228, R223, RZ, 0x3c, !PT ;  /* 0x000000dfe4007212 */ /* 0x010fc400078e3cff */
[C---:B------:R-:W-:Y:S01]  /*109b0*/  LOP3.LUT R2, R228.reuse, R221, RZ, 0x3c, !PT ;  /* 0x000000dde4027212 */ /* 0x040fe200078e3cff */
[----:B------:R-:W4:Y:S04]  /*109c0*/  LDL.LU R223, [R1+0x944] ;  /* 0x0009440001df7983 */ /* 0x000f280000300800 */
[----:B------:R2:W-:Y:S02]  /*109d0*/  STL [R1+0xd7c], R0 ;  /* 0x000d7c0001007387 */ /* 0x0005e40000100800 */
[C---:B--2---:R-:W-:Y:S02]  /*109e0*/  LOP3.LUT R0, R228.reuse, R243, RZ, 0x3c, !PT ;  /* 0x000000f3e4007212 */ /* 0x044fe400078e3cff */
[----:B------:R0:W-:Y:S04]  /*109f0*/  STL [R1+0xd84], R2 ;  /* 0x000d840201007387 */ /* 0x0001e80000100800 */
[----:B------:R1:W-:Y:S01]  /*10a00*/  STL [R1+0x998], R0 ;  /* 0x0009980001007387 */ /* 0x0003e20000100800 */
[----:B-----5:R-:W-:-:S02]  /*10a10*/  LOP3.LUT R3, R228, R3, RZ, 0x3c, !PT ;  /* 0x00000003e4037212 */ /* 0x020fc400078e3cff */
[C---:B---3--:R-:W-:Y:S01]  /*10a20*/  LOP3.LUT R221, R228.reuse, R249, RZ, 0x3c, !PT ;  /* 0x000000f9e4dd7212 */ /* 0x048fe200078e3cff */
[----:B------:R-:W2:Y:S04]  /*10a30*/  LDL.LU R243, [R1+0x964] ;  /* 0x0009640001f37983 */ /* 0x000ea80000300800 */
[----:B0-----:R-:W3:Y:S01]  /*10a40*/  LDL.LU R2, [R1+0x978] ;  /* 0x0009780001027983 */ /* 0x001ee20000300800 */
[----:B-1----:R-:W-:-:S03]  /*10a50*/  LOP3.LUT R0, R228, R240, RZ, 0x3c, !PT ;  /* 0x000000f0e4007212 */ /* 0x002fc600078e3cff */
[----:B------:R0:W-:Y:S04]  /*10a60*/  STL [R1+0x974], R3 ;  /* 0x0009740301007387 */ /* 0x0001e80000100800 */
[----:B------:R1:W-:Y:S04]  /*10a70*/  STL [R1+0x984], R0 ;  /* 0x0009840001007387 */ /* 0x0003e80000100800 */
[----:B------:R5:W-:Y:S04]  /*10a80*/  STL [R1+0x994], R221 ;  /* 0x000994dd01007387 */ /* 0x000be80000100800 */
[----:B0-----:R-:W4:Y:S04]  /*10a90*/  LDL.LU R3, [R1+0x934] ;  /* 0x0009340001037983 */ /* 0x001f280000300800 */
[----:B-1----:R-:W2:Y:S01]  /*10aa0*/  LDL.LU R0, [R1+0x97c] ;  /* 0x00097c0001007983 */ /* 0x002ea20000300800 */
[----:B-----5:R-:W-:-:S03]  /*10ab0*/  LOP3.LUT R221, R228, R241, RZ, 0x3c, !PT ;  /* 0x000000f1e4dd7212 */ /* 0x020fc600078e3cff */
[----:B------:R-:W5:Y:S04]  /*10ac0*/  LDL.LU R241, [R1+0x96c] ;  /* 0x00096c0001f17983 */ /* 0x000f680000300800 */
[----:B------:R-:W5:Y:S01]  /*10ad0*/  LDL.LU R240, [R1+0x950] ;  /* 0x0009500001f07983 */ /* 0x000f620000300800 */
[C---:B------:R-:W-:Y:S02]  /*10ae0*/  LOP3.LUT R234, R228.reuse, R220, RZ, 0x3c, !PT ;  /* 0x000000dce4ea7212 */ /* 0x040fe400078e3cff */
[C---:B------:R-:W-:Y:S02]  /*10af0*/  LOP3.LUT R220, R228.reuse, R222, RZ, 0x3c, !PT ;  /* 0x000000dee4dc7212 */ /* 0x040fe400078e3cff */
[C---:B--2---:R-:W-:Y:S02]  /*10b00*/  LOP3.LUT R0, R228.reuse, R0, RZ, 0x3c, !PT ;  /* 0x00000000e4007212 */ /* 0x044fe400078e3cff */
[C---:B---3--:R-:W-:Y:S01]  /*10b10*/  LOP3.LUT R2, R228.reuse, R2, RZ, 0x3c, !PT ;  /* 0x00000002e4027212 */ /* 0x048fe200078e3cff */
[----:B------:R-:W-:Y:S04]  /*10b20*/  STL [R1+0x980], R221 ;  /* 0x000980dd01007387 */ /* 0x000fe80000100800 */
[----:B------:R0:W-:Y:S01]  /*10b30*/  STL [R1+0x97c], R0 ;  /* 0x00097c0001007387 */ /* 0x0001e20000100800 */
[----:B------:R-:W-:-:S02]  /*10b40*/  LOP3.LUT R248, R228, R248, RZ, 0x3c, !PT ;  /* 0x000000f8e4f87212 */ /* 0x000fc400078e3cff */
[C---:B----4-:R-:W-:Y:S01]  /*10b50*/  LOP3.LUT R3, R228.reuse, R3, RZ, 0x3c, !PT ;  /* 0x00000003e4037212 */ /* 0x050fe200078e3cff */
[----:B------:R-:W-:Y:S01]  /*10b60*/  STL [R1+0x124c], R234 ;  /* 0x00124cea01007387 */ /* 0x000fe20000100800 */
[C---:B------:R-:W-:Y:S02]  /*10b70*/  LOP3.LUT R243, R228.reuse, R243, RZ, 0x3c, !PT ;  /* 0x000000f3e4f37212 */ /* 0x040fe400078e3cff */
[C---:B-----5:R-:W-:Y:S01]  /*10b80*/  LOP3.LUT R241, R228.reuse, R241, RZ, 0x3c, !PT ;  /* 0x000000f1e4f17212 */ /* 0x060fe200078e3cff */
[----:B------:R-:W2:Y:S04]  /*10b90*/  LDL.LU R222, [R1+0x948] ;  /* 0x0009480001de7983 */ /* 0x000ea80000300800 */
[----:B0-----:R-:W3:Y:S04]  /*10ba0*/  LDL.LU R0, [R1+0x93c] ;  /* 0x00093c0001007983 */ /* 0x001ee80000300800 */
[----:B------:R0:W-:Y:S01]  /*10bb0*/  STL [R1+0xd80], R220 ;  /* 0x000d80dc01007387 */ /* 0x0001e20000100800 */
[----:B------:R-:W-:-:S03]  /*10bc0*/  LOP3.LUT R221, R228, R233, RZ, 0x3c, !PT ;  /* 0x000000e9e4dd7212 */ /* 0x000fc600078e3cff */
[----:B------:R1:W-:Y:S04]  /*10bd0*/  STL [R1+0x978], R2 ;  /* 0x0009780201007387 */ /* 0x0003e80000100800 */
[----:B------:R-:W4:Y:S01]  /*10be0*/  LDL.LU R233, [R1+0x95c] ;  /* 0x00095c0001e97983 */ /* 0x000f220000300800 */
[----:B0-----:R-:W-:-:S03]  /*10bf0*/  LOP3.LUT R220, R228, R250, RZ, 0x3c, !PT ;  /* 0x000000fae4dc7212 */ /* 0x001fc600078e3cff */
[----:B------:R-:W5:Y:S04]  /*10c00*/  LDL.LU R234, [R1+0x958] ;  /* 0x0009580001ea7983 */ /* 0x000f680000300800 */
[----:B------:R0:W-:Y:S04]  /*10c10*/  STL [R1+0x990], R220 ;  /* 0x000990dc01007387 */ /* 0x0001e80000100800 */
[----:B-1----:R-:W2:Y:S01]  /*10c20*/  LDL.LU R2, [R1+0x938] ;  /* 0x0009380001027983 */ /* 0x002ea20000300800 */
[----:B0-----:R-:W-:-:S03]  /*10c30*/  LOP3.LUT R220, R228, R242, RZ, 0x3c, !PT ;  /* 0x000000f2e4dc7212 */ /* 0x001fc600078e3cff */
[----:B------:R0:W-:Y:S04]  /*10c40*/  STL [R1+0x98c], R221 ;  /* 0x00098cdd01007387 */ /* 0x0001e80000100800 */
[----:B------:R1:W-:Y:S04]  /*10c50*/  STL [R1+0x99c], R220 ;  /* 0x00099cdc01007387 */ /* 0x0003e80000100800 */
[----:B------:R-:W5:Y:S04]  /*10c60*/  LDL.LU R242, [R1+0x968] ;  /* 0x0009680001f27983 */ /* 0x000f680000300800 */
[----:B0-----:R-:W5:Y:S01]  /*10c70*/  LDL.LU R221, [R1+0x94c] ;  /* 0x00094c0001dd7983 */ /* 0x001f620000300800 */
[----:B-1----:R-:W-:-:S03]  /*10c80*/  LOP3.LUT R220, R228, R235, RZ, 0x3c, !PT ;  /* 0x000000ebe4dc7212 */ /* 0x002fc600078e3cff */
[----:B------:R-:W5:Y:S04]  /*10c90*/  LDL.LU R235, [R1+0x954] ;  /* 0x0009540001eb7983 */ /* 0x000f680000300800 */
[----:B------:R0:W-:Y:S04]  /*10ca0*/  STL [R1+0x988], R220 ;  /* 0x000988dc01007387 */ /* 0x0001e80000100800 */
[----:B------:R1:W-:Y:S01]  /*10cb0*/  STL [R1+0x960], R248 ;  /* 0x000960f801007387 */ /* 0x0003e20000100800 */
[----:B0-----:R-:W-:-:S03]  /*10cc0*/  LOP3.LUT R220, R228, R232, RZ, 0x3c, !PT ;  /* 0x000000e8e4dc7212 */ /* 0x001fc600078e3cff */
[----:B------:R-:W5:Y:S04]  /*10cd0*/  LDL.LU R232, [R1+0x940] ;  /* 0x0009400001e87983 */ /* 0x000f680000300800 */
[----:B------:R0:W-:Y:S04]  /*10ce0*/  STL [R1+0x970], R220 ;  /* 0x000970dc01007387 */ /* 0x0001e80000100800 */
[----:B-1----:R-:W5:Y:S04]  /*10cf0*/  LDL.LU R248, [R1+0xb10] ;  /* 0x000b100001f87983 */ /* 0x002f680000300800 */
[----:B0-----:R-:W5:Y:S01]  /*10d00*/  LDL.LU R220, [R1+0x930] ;  /* 0x0009300001dc7983 */ /* 0x001f620000300800 */
[----:B------:R-:W-:-:S03]  /*10d10*/  LOP3.LUT R240, R228, R240, RZ, 0x3c, !PT ;  /* 0x000000f0e4f07212 */ /* 0x000fc600078e3cff */
[----:B------:R0:W-:Y:S04]  /*10d20*/  STL [R1+0x934], R3 ;  /* 0x0009340301007387 */ /* 0x0001e80000100800 */
[----:B------:R1:W-:Y:S04]  /*10d30*/  STL [R1+0x964], R243 ;  /* 0x000964f301007387 */ /* 0x0003e80000100800 */
[----:B------:R1:W-:Y:S04]  /*10d40*/  STL [R1+0x96c], R241 ;  /* 0x00096cf101007387 */ /* 0x0003e80000100800 */
[----:B0-----:R-:W5:Y:S04]  /*10d50*/  LDL.LU R3, [R1+0xb04] ;  /* 0x000b040001037983 */ /* 0x001f680000300800 */
[----:B-1----:R-:W5:Y:S04]  /*10d60*/  LDL.LU R243, [R1+0xb14] ;  /* 0x000b140001f37983 */ /* 0x002f680000300800 */
[----:B------:R-:W5:Y:S04]  /*10d70*/  LDL.LU R241, [R1+0xb1c] ;  /* 0x000b1c0001f17983 */ /* 0x000f680000300800 */
[----:B------:R0:W-:Y:S04]  /*10d80*/  STL [R1+0x950], R240 ;  /* 0x000950f001007387 */ /* 0x0001e80000100800 */
[----:B0-----:R-:W5:Y:S01]  /*10d90*/  LDL.LU R240, [R1+0xb00] ;  /* 0x000b000001f07983 */ /* 0x001f620000300800 */
[----:B---3--:R-:W-:-:S05]  /*10da0*/  LOP3.LUT R0, R228, R0, RZ, 0x3c, !PT ;  /* 0x00000000e4007212 */ /* 0x008fca00078e3cff */
[----:B------:R0:W-:Y:S04]  /*10db0*/  STL [R1+0x93c], R0 ;  /* 0x00093c0001007387 */ /* 0x0001e80000100800 */
[----:B0-----:R-:W3:Y:S01]  /*10dc0*/  LDL.LU R0, [R1+0xb0c] ;  /* 0x000b0c0001007983 */ /* 0x001ee20000300800 */
[C---:B----4-:R-:W-:Y:S02]  /*10dd0*/  LOP3.LUT R233, R228.reuse, R233, RZ, 0x3c, !PT ;  /* 0x000000e9e4e97212 */ /* 0x050fe400078e3cff */
[C---:B--2---:R-:W-:Y:S02]  /*10de0*/  LOP3.LUT R2, R228.reuse, R2, RZ, 0x3c, !PT ;  /* 0x00000002e4027212 */ /* 0x044fe400078e3cff */
[----:B-----5:R-:W-:-:S03]  /*10df0*/  LOP3.LUT R234, R228, R234, RZ, 0x3c, !PT ;  /* 0x000000eae4ea7212 */ /* 0x020fc600078e3cff */
[----:B------:R0:W-:Y:S01]  /*10e00*/  STL [R1+0x938], R2 ;  /* 0x0009380201007387 */ /* 0x0001e20000100800 */
[C---:B------:R-:W-:Y:S02]  /*10e10*/  LOP3.LUT R223, R228.reuse, R223, RZ, 0x3c, !PT ;  /* 0x000000dfe4df7212 */ /* 0x040fe400078e3cff */
[C---:B------:R-:W-:Y:S01]  /*10e20*/  LOP3.LUT R222, R228.reuse, R222, RZ, 0x3c, !PT ;  /* 0x000000dee4de7212 */ /* 0x040fe200078e3cff */
[----:B------:R1:W-:Y:S04]  /*10e30*/  STL [R1+0x95c], R233 ;  /* 0x00095ce901007387 */ /* 0x0003e80000100800 */
[----:B0-----:R-:W2:Y:S01]  /*10e40*/  LDL.LU R2, [R1+0xb08] ;  /* 0x000b080001027983 */ /* 0x001ea20000300800 */
[C---:B------:R-:W-:Y:S02]  /*10e50*/  LOP3.LUT R242, R228.reuse, R242, RZ, 0x3c, !PT ;  /* 0x000000f2e4f27212 */ /* 0x040fe400078e3cff */
[----:B------:R-:W-:-:S02]  /*10e60*/  LOP3.LUT R221, R228, R221, RZ, 0x3c, !PT ;  /* 0x000000dde4dd7212 */ /* 0x000fc400078e3cff */
[C---:B------:R-:W-:Y:S02]  /*10e70*/  LOP3.LUT R235, R228.reuse, R235, RZ, 0x3c, !PT ;  /* 0x000000ebe4eb7212 */ /* 0x040fe400078e3cff */
[----:B-1----:R-:W-:Y:S01]  /*10e80*/  LOP3.LUT R233, R229, R216, RZ, 0x3c, !PT ;  /* 0x000000d8e5e97212 */ /* 0x002fe200078e3cff */
[----:B------:R0:W-:Y:S01]  /*10e90*/  STL [R1+0x968], R242 ;  /* 0x000968f201007387 */ /* 0x0001e20000100800 */
[----:B------:R-:W-:-:S03]  /*10ea0*/  LOP3.LUT R232, R228, R232, RZ, 0x3c, !PT ;  /* 0x000000e8e4e87212 */ /* 0x000fc600078e3cff */
[----:B0-----:R-:W4:Y:S01]  /*10eb0*/  LDL.LU R242, [R1+0xb18] ;  /* 0x000b180001f27983 */ /* 0x001f220000300800 */
[----:B------:R-:W-:Y:S02]  /*10ec0*/  LOP3.LUT R220, R228, R220, RZ, 0x3c, !PT ;  /* 0x000000dce4dc7212 */ /* 0x000fe400078e3cff */
[----:B------:R-:W-:-:S05]  /*10ed0*/  LOP3.LUT R228, R229, R248, RZ, 0x3c, !PT ;  /* 0x000000f8e5e47212 */ /* 0x000fca00078e3cff */
[----:B------:R0:W-:Y:S01]  /*10ee0*/  STL [R1+0xb10], R228 ;  /* 0x000b10e401007387 */ /* 0x0001e20000100800 */
[C---:B------:R-:W-:Y:S02]  /*10ef0*/  LOP3.LUT R3, R229.reuse, R3, RZ, 0x3c, !PT ;  /* 0x00000003e5037212 */ /* 0x040fe400078e3cff */
[----:B------:R-:W-:-:S03]  /*10f00*/  LOP3.LUT R216, R229, R243, RZ, 0x3c, !PT ;  /* 0x000000f3e5d87212 */ /* 0x000fc600078e3cff */
[----:B------:R1:W-:Y:S01]  /*10f10*/  STL [R1+0xb04], R3 ;  /* 0x000b040301007387 */ /* 0x0003e20000100800 */
[----:B0-----:R-:W-:-:S03]  /*10f20*/  LOP3.LUT R228, R229, R241, RZ, 0x3c, !PT ;  /* 0x000000f1e5e47212 */ /* 0x001fc600078e3cff */
[----:B------:R0:W-:Y:S04]  /*10f30*/  STL [R1+0xb14], R216 ;  /* 0x000b14d801007387 */ /* 0x0001e80000100800 */
[----:B------:R5:W-:Y:S04]  /*10f40*/  STL [R1+0x940], R232 ;  /* 0x000940e801007387 */ /* 0x000be80000100800 */
[----:B-1----:R-:W4:Y:S04]  /*10f50*/  LDL.LU R3, [R1+0xae8] ;  /* 0x000ae80001037983 */ /* 0x002f280000300800 */
[----:B------:R-:W-:Y:S01]  /*10f60*/  STL [R1+0xb1c], R228 ;  /* 0x000b1ce401007387 */ /* 0x000fe20000100800 */
[----:B0-----:R-:W-:-:S03]  /*10f70*/  LOP3.LUT R216, R229, R240, RZ, 0x3c, !PT ;  /* 0x000000f0e5d87212 */ /* 0x001fc600078e3cff */
[----:B-----5:R-:W5:Y:S04]  /*10f80*/  LDL.LU R232, [R1+0xaf8] ;  /* 0x000af80001e87983 */ /* 0x020f680000300800 */
[----:B------:R0:W-:Y:S04]  /*10f90*/  STL [R1+0x958], R234 ;  /* 0x000958ea01007387 */ /* 0x0001e80000100800 */
[----:B------:R1:W-:Y:S04]  /*10fa0*/  STL [R1+0xb00], R216 ;  /* 0x000b00d801007387 */ /* 0x0003e80000100800 */
[----:B------:R1:W-:Y:S04]  /*10fb0*/  STL [R1+0x954], R235 ;  /* 0x000954eb01007387 */ /* 0x0003e80000100800 */
[----:B0-----:R-:W5:Y:S04]  /*10fc0*/  LDL.LU R234, [R1+0xaf4] ;  /* 0x000af40001ea7983 */ /* 0x001f680000300800 */
[----:B-1----:R-:W5:Y:S04]  /*10fd0*/  LDL.LU R216, [R1+0xae4] ;  /* 0x000ae40001d87983 */ /* 0x002f680000300800 */
[----:B------:R-:W5:Y:S04]  /*10fe0*/  LDL.LU R235, [R1+0xaf0] ;  /* 0x000af00001eb7983 */ /* 0x000f680000300800 */
[----:B------:R-:W-:Y:S04]  /*10ff0*/  STL [R1+0x1250], R233 ;  /* 0x001250e901007387 */ /* 0x000fe80000100800 */
[----:B------:R-:W5:Y:S04]  /*11000*/  LDL.LU R241, [R1+0xad4] ;  /* 0x000ad40001f17983 */ /* 0x000f680000300800 */
[----:B------:R-:W5:Y:S04]  /*11010*/  LDL.LU R240, [R1+0xad8] ;  /* 0x000ad80001f07983 */ /* 0x000f680000300800 */
[----:B------:R-:W5:Y:S01]  /*11020*/  LDL.LU R243, [R1+0xafc] ;  /* 0x000afc0001f37983 */ /* 0x000f620000300800 */
[----:B---3--:R-:W-:-:S03]  /*11030*/  LOP3.LUT R228, R229, R0, RZ, 0x3c, !PT ;  /* 0x00000000e5e47212 */ /* 0x008fc600078e3cff */
[----:B------:R-:W3:Y:S04]  /*11040*/  LDL.LU R0, [R1+0xad0] ;  /* 0x000ad00001007983 */ /* 0x000ee80000300800 */
[----:B------:R-:W-:Y:S01]  /*11050*/  STL [R1+0xb0c], R228 ;  /* 0x000b0ce401007387 */ /* 0x000fe20000100800 */
[----:B--2---:R-:W-:-:S05]  /*11060*/  LOP3.LUT R2, R229, R2, RZ, 0x3c, !PT ;  /* 0x00000002e5027212 */ /* 0x004fca00078e3cff */
[----:B------:R0:W-:Y:S04]  /*11070*/  STL [R1+0xb08], R2 ;  /* 0x000b080201007387 */ /* 0x0001e80000100800 */
[----:B0-----:R-:W2:Y:S01]  /*11080*/  LDL.LU R2, [R1+0xaec] ;  /* 0x000aec0001027983 */ /* 0x001ea20000300800 */
[----:B----4-:R-:W-:-:S03]  /*11090*/  LOP3.LUT R233, R229, R242, RZ, 0x3c, !PT ;  /* 0x000000f2e5e97212 */ /* 0x010fc600078e3cff */
[----:B------:R-:W4:Y:S04]  /*110a0*/  LDL.LU R242, [R1+0xae0] ;  /* 0x000ae00001f27983 */ /* 0x000f280000300800 */
[----:B------:R-:W-:Y:S01]  /*110b0*/  STL [R1+0xb18], R233 ;  /* 0x000b18e901007387 */ /* 0x000fe20000100800 */
[----:B------:R-:W-:-:S05]  /*110c0*/  LOP3.LUT R3, R229, R3, RZ, 0x3c, !PT ;  /* 0x00000003e5037212 */ /* 0x000fca00078e3cff */
[----:B------:R0:W-:Y:S01]  /*110d0*/  STL [R1+0xae8], R3 ;  /* 0x000ae80301007387 */ /* 0x0001e20000100800 */
[----:B-----5:R-:W-:-:S03]  /*110e0*/  LOP3.LUT R228, R229, R232, RZ, 0x3c, !PT ;  /* 0x000000e8e5e47212 */ /* 0x020fc600078e3cff */
[----:B------:R-:W5:Y:S04]  /*110f0*/  LDL.LU R232, [R1+0xac8] ;  /* 0x000ac80001e87983 */ /* 0x000f680000300800 */
[----:B0-----:R-:W4:Y:S04]  /*11100*/  LDL.LU R3, [R1+0xab4] ;  /* 0x000ab40001037983 */ /* 0x001f280000300800 */
[----:B------:R0:W-:Y:S01]  /*11110*/  STL [R1+0xaf8], R228 ;  /* 0x000af8e401007387 */ /* 0x0001e20000100800 */
[----:B------:R-:W-:-:S03]  /*11120*/  LOP3.LUT R233, R229, R234, RZ, 0x3c, !PT ;  /* 0x000000eae5e97212 */ /* 0x000fc600078e3cff */
[----:B------:R-:W5:Y:S01]  /*11130*/  LDL.LU R234, [R1+0xac0] ;  /* 0x000ac00001ea7983 */ /* 0x000f620000300800 */
[----:B------:R-:W-:-:S03]  /*11140*/  LOP3.LUT R216, R229, R216, RZ, 0x3c, !PT ;  /* 0x000000d8e5d87212 */ /* 0x000fc600078e3cff */
[----:B0-----:R-:W5:Y:S04]  /*11150*/  LDL.LU R228, [R1+0xacc] ;  /* 0x000acc0001e47983 */ /* 0x001f680000300800 */
[----:B------:R0:W-:Y:S04]  /*11160*/  STL [R1+0xae4], R216 ;  /* 0x000ae4d801007387 */ /* 0x0001e80000100800 */
[----:B0-----:R-:W5:Y:S01]  /*11170*/  LDL.LU R216, [R1+0xab0] ;  /* 0x000ab00001d87983 */ /* 0x001f620000300800 */
[----:B---3--:R-:W-:-:S05]  /*11180*/  LOP3.LUT R0, R229, R0, RZ, 0x3c, !PT ;  /* 0x00000000e5007212 */ /* 0x008fca00078e3cff */
[----:B------:R0:W-:Y:S04]  /*11190*/  STL [R1+0xad0], R0 ;  /* 0x000ad00001007387 */ /* 0x0001e80000100800 */
[----:B0-----:R-:W3:Y:S01]  /*111a0*/  LDL.LU R0, [R1+0xabc] ;  /* 0x000abc0001007983 */ /* 0x001ee20000300800 */
[----:B------:R-:W-:-:S05]  /*111b0*/  LOP3.LUT R235, R229, R235, RZ, 0x3c, !PT ;  /* 0x000000ebe5eb7212 */ /* 0x000fca00078e3cff */
[----:B------:R0:W-:Y:S01]  /*111c0*/  STL [R1+0xaf0], R235 ;  /* 0x000af0eb01007387 */ /* 0x0001e20000100800 */
[----:B------:R-:W-:-:S03]  /*111d0*/  LOP3.LUT R241, R229, R241, RZ, 0x3c, !PT ;  /* 0x000000f1e5f17212 */ /* 0x000fc600078e3cff */
[----:B0-----:R-:W3:Y:S01]  /*111e0*/  LDL.LU R235, [R1+0xadc] ;  /* 0x000adc0001eb7983 */ /* 0x001ee20000300800 */
[----:B--2---:R-:W-:-:S05]  /*111f0*/  LOP3.LUT R2, R229, R2, RZ, 0x3c, !PT ;  /* 0x00000002e5027212 */ /* 0x004fca00078e3cff */
[----:B------:R0:W-:Y:S01]  /*11200*/  STL [R1+0xaec], R2 ;  /* 0x000aec0201007387 */ /* 0x0001e20000100800 */
[----:B------:R-:W-:-:S03]  /*11210*/  LOP3.LUT R240, R229, R240, RZ, 0x3c, !PT ;  /* 0x000000f0e5f07212 */ /* 0x000fc600078e3cff */
[----:B0-----:R-:W2:Y:S04]  /*11220*/  LDL.LU R2, [R1+0xab8] ;  /* 0x000ab80001027983 */ /* 0x001ea80000300800 */
[----:B------:R0:W-:Y:S04]  /*11230*/  STL [R1+0xad4], R241 ;  /* 0x000ad4f101007387 */ /* 0x0001e80000100800 */
[----:B------:R1:W-:Y:S04]  /*11240*/  STL [R1+0xaf4], R233 ;  /* 0x000af4e901007387 */ /* 0x0003e80000100800 */
[----:B------:R1:W-:Y:S04]  /*11250*/  STL [R1+0xad8], R240 ;  /* 0x000ad8f001007387 */ /* 0x0003e80000100800 */
[----:B0-----:R-:W2:Y:S04]  /*11260*/  LDL.LU R241, [R1+0xaa4] ;  /* 0x000aa40001f17983 */ /* 0x001ea80000300800 */
[----:B-1----:R-:W2:Y:S04]  /*11270*/  LDL.LU R233, [R1+0xac4] ;  /* 0x000ac40001e97983 */ /* 0x002ea80000300800 */
[----:B------:R-:W2:Y:S01]  /*11280*/  LDL.LU R240, [R1+0xaa8] ;  /* 0x000aa80001f07983 */ /* 0x000ea20000300800 */
[----:B----4-:R-:W-:-:S05]  /*11290*/  LOP3.LUT R3, R229, R3, RZ, 0x3c, !PT ;  /* 0x00000003e5037212 */ /* 0x010fca00078e3cff */
[----:B------:R0:W-:Y:S01]  /*112a0*/  STL [R1+0xab4], R3 ;  /* 0x000ab40301007387 */ /* 0x0001e20000100800 */
[C---:B-----5:R-:W-:Y:S02]  /*112b0*/  LOP3.LUT R234, R229.reuse, R234, RZ, 0x3c, !PT ;  /* 0x000000eae5ea7212 */ /* 0x060fe400078e3cff */
[C---:B------:R-:W-:Y:S01]  /*112c0*/  LOP3.LUT R228, R229.reuse, R228, RZ, 0x3c, !PT ;  /* 0x000000e4e5e47212 */ /* 0x040fe200078e3cff */
[----:B0-----:R-:W4:Y:S04]  /*112d0*/  LDL.LU R3, [R1+0xa80] ;  /* 0x000a800001037983 */ /* 0x001f280000300800 */
[----:B------:R0:W-:Y:S04]  /*112e0*/  STL [R1+0xac0], R234 ;  /* 0x000ac0ea01007387 */ /* 0x0001e80000100800 */
[----:B------:R1:W-:Y:S01]  /*112f0*/  STL [R1+0xacc], R228 ;  /* 0x000acce401007387 */ /* 0x0003e20000100800 */
[----:B------:R-:W-:-:S03]  /*11300*/  LOP3.LUT R216, R229, R216, RZ, 0x3c, !PT ;  /* 0x000000d8e5d87212 */ /* 0x000fc600078e3cff */
[----:B0-----:R-:W5:Y:S04]  /*11310*/  LDL.LU R234, [R1+0xa90] ;  /* 0x000a900001ea7983 */ /* 0x001f680000300800 */
[----:B-1----:R-:W5:Y:S04]  /*11320*/  LDL.LU R228, [R1+0xa94] ;  /* 0x000a940001e47983 */ /* 0x002f680000300800 */
[----:B------:R0:W-:Y:S04]  /*11330*/  STL [R1+0xab0], R216 ;  /* 0x000ab0d801007387 */ /* 0x0001e80000100800 */
[----:B0-----:R-:W5:Y:S01]  /*11340*/  LDL.LU R216, [R1+0xa98] ;  /* 0x000a980001d87983 */ /* 0x001f620000300800 */
[----:B---3--:R-:W-:-:S05]  /*11350*/  LOP3.LUT R0, R229, R0, RZ, 0x3c, !PT ;  /* 0x00000000e5007212 */ /* 0x008fca00078e3cff */
[----:B------:R0:W-:Y:S04]  /*11360*/  STL [R1+0xabc], R0 ;  /* 0x000abc0001007387 */ /* 0x0001e80000100800 */
[----:B0-----:R-:W3:Y:S01]  /*11370*/  LDL.LU R0, [R1+0xa88] ;  /* 0x000a880001007983 */ /* 0x001ee20000300800 */
[C---:B------:R-:W-:Y:S02]  /*11380*/  LOP3.LUT R242, R229.reuse, R242, RZ, 0x3c, !PT ;  /* 0x000000f2e5f27212 */ /* 0x040fe400078e3cff */
[----:B------:R-:W-:-:S03]  /*11390*/  LOP3.LUT R235, R229, R235, RZ, 0x3c, !PT ;  /* 0x000000ebe5eb7212 */ /* 0x000fc600078e3cff */
[----:B------:R0:W-:Y:S01]  /*113a0*/  STL [R1+0xae0], R242 ;  /* 0x000ae0f201007387 */ /* 0x0001e20000100800 */
[----:B------:R-:W-:-:S03]  /*113b0*/  LOP3.LUT R232, R229, R232, RZ, 0x3c, !PT ;  /* 0x000000e8e5e87212 */ /* 0x000fc600078e3cff */
[----:B------:R1:W-:Y:S04]  /*113c0*/  STL [R1+0xadc], R235 ;  /* 0x000adceb01007387 */ /* 0x0003e80000100800 */
[----:B0-----:R-:W3:Y:S04]  /*113d0*/  LDL.LU R242, [R1+0xaa0] ;  /* 0x000aa00001f27983 */ /* 0x001ee80000300800 */
[----:B------:R0:W-:Y:S01]  /*113e0*/  STL [R1+0xac8], R232 ;  /* 0x000ac8e801007387 */ /* 0x0001e20000100800 */
[----:B--2---:R-:W-:-:S03]  /*113f0*/  LOP3.LUT R2, R229, R2, RZ, 0x3c, !PT ;  /* 0x00000002e5027212 */ /* 0x004fc600078e3cff */
[----:B-1----:R-:W2:Y:S01]  /*11400*/  LDL.LU R235, [R1+0xaac] ;  /* 0x000aac0001eb7983 */ /* 0x002ea20000300800 */
[----:B0-----:R-:W-:-:S03]  /*11410*/  LOP3.LUT R232, R230, R212, RZ, 0x3c, !PT ;  /* 0x000000d4e6e87212 */ /* 0x001fc600078e3cff */
[----:B------:R0:W-:Y:S04]  /*11420*/  STL [R1+0xab8], R2 ;  /* 0x000ab80201007387 */ /* 0x0001e80000100800 */
[----:B------:R1:W-:Y:S04]  /*11430*/  STL [R1+0x1254], R232 ;  /* 0x001254e801007387 */ /* 0x0003e80000100800 */
[----:B0-----:R-:W2:Y:S01]  /*11440*/  LDL.LU R2, [R1+0xa84] ;  /* 0x000a840001027983 */ /* 0x001ea20000300800 */
[----:B------:R-:W-:Y:S02]  /*11450*/  LOP3.LUT R233, R229, R233, RZ, 0x3c, !PT ;  /* 0x000000e9e5e97212 */ /* 0x000fe400078e3cff */
[----:B-1----:R-:W-:-:S02]  /*11460*/  LOP3.LUT R232, R230, R241, RZ, 0x3c, !PT ;  /* 0x000000f1e6e87212 */ /* 0x002fc400078e3cff */
[----:B------:R-:W-:Y:S01]  /*11470*/  LOP3.LUT R212, R230, R240, RZ, 0x3c, !PT ;  /* 0x000000f0e6d47212 */ /* 0x000fe200078e3cff */
[----:B------:R0:W-:Y:S04]  /*11480*/  STL [R1+0xac4], R233 ;  /* 0x000ac4e901007387 */ /* 0x0001e80000100800 */
[----:B------:R5:W-:Y:S04]  /*11490*/  STL [R1+0xaa4], R232 ;  /* 0x000aa4e801007387 */ /* 0x000be80000100800 */
[----:B------:R-:W-:Y:S04]  /*114a0*/  STL [R1+0xaa8], R212 ;  /* 0x000aa8d401007387 */ /* 0x000fe80000100800 */
[----:B0-----:R-:W2:Y:S01]  /*114b0*/  LDL.LU R233, [R1+0xa9c] ;  /* 0x000a9c0001e97983 */ /* 0x001ea20000300800 */
[----:B------:R-:W-:-:S02]  /*114c0*/  LOP3.LUT R217, R229, R217, RZ, 0x3c, !PT ;  /* 0x000000d9e5d97212 */ /* 0x000fc400078e3cff */
[C---:B------:R-:W-:Y:S01]  /*114d0*/  LOP3.LUT R218, R229.reuse, R218, RZ, 0x3c, !PT ;  /* 0x000000dae5da7212 */ /* 0x040fe200078e3cff */
[----:B------:R-:W2:Y:S01]  /*114e0*/  LDL.LU R241, [R1+0xa7c] ;  /* 0x000a7c0001f17983 */ /* 0x000ea20000300800 */
[C---:B------:R-:W-:Y:S02]  /*114f0*/  LOP3.LUT R219, R229.reuse, R219, RZ, 0x3c, !PT ;  /* 0x000000dbe5db7212 */ /* 0x040fe400078e3cff */
[----:B------:R-:W-:Y:S01]  /*11500*/  LOP3.LUT R243, R229, R243, RZ, 0x3c, !PT ;  /* 0x000000f3e5f37212 */ /* 0x000fe200078e3cff */
[----:B------:R-:W2:Y:S01]  /*11510*/  LDL.LU R240, [R1+0xa60] ;  /* 0x000a600001f07983 */ /* 0x000ea20000300800 */
[----:B----4-:R-:W-:-:S05]  /*11520*/  LOP3.LUT R3, R230, R3, RZ, 0x3c, !PT ;  /* 0x00000003e6037212 */ /* 0x010fca00078e3cff */
[----:B------:R0:W-:Y:S01]  /*11530*/  STL [R1+0xa80], R3 ;  /* 0x000a800301007387 */ /* 0x0001e20000100800 */
[----:B-----5:R-:W-:-:S03]  /*11540*/  LOP3.LUT R232, R230, R234, RZ, 0x3c, !PT ;  /* 0x000000eae6e87212 */ /* 0x020fc600078e3cff */
[----:B0-----:R-:W4:Y:S01]  /*11550*/  LDL.LU R3, [R1+0xa54] ;  /* 0x000a540001037983 */ /* 0x001f220000300800 */
[----:B------:R-:W-:-:S03]  /*11560*/  LOP3.LUT R212, R230, R228, RZ, 0x3c, !PT ;  /* 0x000000e4e6d47212 */ /* 0x000fc600078e3cff */
[----:B------:R0:W-:Y:S04]  /*11570*/  STL [R1+0xa90], R232 ;  /* 0x000a90e801007387 */ /* 0x0001e80000100800 */
[----:B------:R1:W-:Y:S04]  /*11580*/  STL [R1+0xa94], R212 ;  /* 0x000a94d401007387 */ /* 0x0003e80000100800 */
[----:B------:R-:W5:Y:S01]  /*11590*/  LDL.LU R228, [R1+0xa70] ;  /* 0x000a700001e47983 */ /* 0x000f620000300800 */
[----:B------:R-:W-:-:S03]  /*115a0*/  LOP3.LUT R210, R231, R210, RZ, 0x3c, !PT ;  /* 0x000000d2e7d27212 */ /* 0x000fc600078e3cff */
[----:B------:R-:W5:Y:S01]  /*115b0*/  LDL.LU R234, [R1+0xa68] ;  /* 0x000a680001ea7983 */ /* 0x000f620000300800 */
[----:B0-----:R-:W-:-:S03]  /*115c0*/  LOP3.LUT R232, R230, R216, RZ, 0x3c, !PT ;  /* 0x000000d8e6e87212 */ /* 0x001fc600078e3cff */
[----:B------:R-:W5:Y:S04]  /*115d0*/  LDL.LU R216, [R1+0xa74] ;  /* 0x000a740001d87983 */ /* 0x000f680000300800 */
[----:B-1----:R-:W5:Y:S01]  /*115e0*/  LDL.LU R212, [R1+0xa78] ;  /* 0x000a780001d47983 */ /* 0x002f620000300800 */
[----:B---3--:R-:W-:-:S05]  /*115f0*/  LOP3.LUT R0, R230, R0, RZ, 0x3c, !PT ;  /* 0x00000000e6007212 */ /* 0x008fca00078e3cff */
[----:B------:R0:W-:Y:S04]  /*11600*/  STL [R1+0xa88], R0 ;  /* 0x000a880001007387 */ /* 0x0001e80000100800 */
[----:B0-----:R-:W3:Y:S01]  /*11610*/  LDL.LU R0, [R1+0xa5c] ;  /* 0x000a5c0001007983 */ /* 0x001ee20000300800 */
[----:B------:R-:W-:-:S03]  /*11620*/  LOP3.LUT R229, R230, R242, RZ, 0x3c, !PT ;  /* 0x000000f2e6e57212 */ /* 0x000fc600078e3cff */
[----:B------:R-:W-:Y:S04]  /*11630*/  STL [R1+0xa98], R232 ;  /* 0x000a98e801007387 */ /* 0x000fe80000100800 */
[----:B------:R0:W-:Y:S01]  /*11640*/  STL [R1+0xaa0], R229 ;  /* 0x000aa0e501007387 */ /* 0x0001e20000100800 */
[C---:B--2---:R-:W-:Y:S02]  /*11650*/  LOP3.LUT R2, R230.reuse, R2, RZ, 0x3c, !PT ;  /* 0x00000002e6027212 */ /* 0x044fe400078e3cff */
[C---:B----4-:R-:W-:Y:S02]  /*11660*/  LOP3.LUT R3, R230.reuse, R3, RZ, 0x3c, !PT ;  /* 0x00000003e6037212 */ /* 0x050fe400078e3cff */
[C---:B-----5:R-:W-:Y:S01]  /*11670*/  LOP3.LUT R228, R230.reuse, R228, RZ, 0x3c, !PT ;  /* 0x000000e4e6e47212 */ /* 0x060fe200078e3cff */
[----:B------:R-:W-:Y:S01]  /*11680*/  STL [R1+0xd74], R210 ;  /* 0x000d74d201007387 */ /* 0x000fe20000100800 */
[----:B0-----:R-:W-:-:S03]  /*11690*/  LOP3.LUT R229, R230, R235, RZ, 0x3c, !PT ;  /* 0x000000ebe6e57212 */ /* 0x001fc600078e3cff */
[----:B------:R0:W-:Y:S04]  /*116a0*/  STL [R1+0xa84], R2 ;  /* 0x000a840201007387 */ /* 0x0001e80000100800 */
[----:B------:R1:W-:Y:S01]  /*116b0*/  STL [R1+0xaac], R229 ;  /* 0x000aace501007387 */ /* 0x0003e20000100800 */
[C---:B------:R-:W-:Y:S02]  /*116c0*/  LOP3.LUT R232, R230.reuse, R233, RZ, 0x3c, !PT ;  /* 0x000000e9e6e87212 */ /* 0x040fe400078e3cff */
[C---:B------:R-:W-:Y:S02]  /*116d0*/  LOP3.LUT R216, R230.reuse, R216, RZ, 0x3c, !PT ;  /* 0x000000d8e6d87212 */ /* 0x040fe400078e3cff */
[C---:B------:R-:W-:Y:S01]  /*116e0*/  LOP3.LUT R212, R230.reuse, R212, RZ, 0x3c, !PT ;  /* 0x000000d4e6d47212 */ /* 0x040fe200078e3cff */
[----:B0-----:R-:W2:Y:S04]  /*116f0*/  LDL.LU R2, [R1+0xa58] ;  /* 0x000a580001027983 */ /* 0x001ea80000300800 */
[----:B-1----:R-:W4:Y:S04]  /*11700*/  LDL.LU R229, [R1+0xa8c] ;  /* 0x000a8c0001e57983 */ /* 0x002f280000300800 */
[----:B------:R0:W-:Y:S04]  /*11710*/  STL [R1+0xa9c], R232 ;  /* 0x000a9ce801007387 */ /* 0x0001e80000100800 */
[----:B------:R1:W-:Y:S04]  /*11720*/  STL [R1+0xa54], R3 ;  /* 0x000a540301007387 */ /* 0x0003e80000100800 */
[----:B------:R-:W5:Y:S04]  /*11730*/  LDL.LU R233, [R1+0xa6c] ;  /* 0x000a6c0001e97983 */ /* 0x000f680000300800 */
[----:B0-----:R-:W5:Y:S04]  /*11740*/  LDL.LU R232, [R1+0xa50] ;  /* 0x000a500001e87983 */ /* 0x001f680000300800 */
[----:B-1----:R-:W5:Y:S04]  /*11750*/  LDL.LU R3, [R1+0xa34] ;  /* 0x000a340001037983 */ /* 0x002f680000300800 */
[----:B------:R0:W-:Y:S04]  /*11760*/  STL [R1+0xa74], R216 ;  /* 0x000a74d801007387 */ /* 0x0001e80000100800 */
[----:B------:R1:W-:Y:S01]  /*11770*/  STL [R1+0xa78], R212 ;  /* 0x000a78d401007387 */ /* 0x0003e20000100800 */
[----:B---3--:R-:W-:-:S03]  /*11780*/  LOP3.LUT R0, R230, R0, RZ, 0x3c, !PT ;  /* 0x00000000e6007212 */ /* 0x008fc600078e3cff */
[----:B0-----:R-:W3:Y:S04]  /*11790*/  LDL.LU R216, [R1+0xa48] ;  /* 0x000a480001d87983 */ /* 0x001ee80000300800 */
[----:B-1----:R-:W3:Y:S04]  /*117a0*/  LDL.LU R212, [R1+0xa4c] ;  /* 0x000a4c0001d47983 */ /* 0x002ee80000300800 */
[----:B------:R0:W-:Y:S04]  /*117b0*/  STL [R1+0xa5c], R0 ;  /* 0x000a5c0001007387 */ /* 0x0001e80000100800 */
[----:B------:R1:W-:Y:S04]  /*117c0*/  STL [R1+0xa70], R228 ;  /* 0x000a70e401007387 */ /* 0x0003e80000100800 */
[----:B------:R-:W3:Y:S04]  /*117d0*/  LDL.LU R235, [R1+0xa64] ;  /* 0x000a640001eb7983 */ /* 0x000ee80000300800 */
[----:B0-----:R-:W3:Y:S04]  /*117e0*/  LDL.LU R0, [R1+0xa3c] ;  /* 0x000a3c0001007983 */ /* 0x001ee80000300800 */
[----:B-1----:R-:W3:Y:S01]  /*117f0*/  LDL.LU R228, [R1+0xa44] ;  /* 0x000a440001e47983 */ /* 0x002ee20000300800 */
[----:B------:R-:W-:-:S02]  /*11800*/  LOP3.LUT R241, R230, R241, RZ, 0x3c, !PT ;  /* 0x000000f1e6f17212 */ /* 0x000fc400078e3cff */
[C---:B------:R-:W-:Y:S01]  /*11810*/  LOP3.LUT R213, R230.reuse, R213, RZ, 0x3c, !PT ;  /* 0x000000d5e6d57212 */ /* 0x040fe200078e3cff */
[----:B------:R-:W3:Y:S01]  /*11820*/  LDL.LU R242, [R1+0xd60] ;  /* 0x000d600001f27983 */ /* 0x000ee20000300800 */
[C---:B----4-:R-:W-:Y:S02]  /*11830*/  LOP3.LUT R229, R230.reuse, R229, RZ, 0x3c, !PT ;  /* 0x000000e5e6e57212 */ /* 0x050fe400078e3cff */
[----:B--2---:R-:W-:-:S03]  /*11840*/  LOP3.LUT R2, R230, R2, RZ, 0x3c, !PT ;  /* 0x00000002e6027212 */ /* 0x004fc600078e3cff */
[----:B------:R0:W-:Y:S04]  /*11850*/  STL [R1+0xa8c], R229 ;  /* 0x000a8ce501007387 */ /* 0x0001e80000100800 */
[----:B------:R1:W-:Y:S04]  /*11860*/  STL [R1+0xa58], R2 ;  /* 0x000a580201007387 */ /* 0x0003e80000100800 */
[----:B0-----:R-:W2:Y:S01]  /*11870*/  LDL.LU R229, [R1+0xa40] ;  /* 0x000a400001e57983 */ /* 0x001ea20000300800 */
[----:B-----5:R-:W-:-:S03]  /*11880*/  LOP3.LUT R232, R230, R232, RZ, 0x3c, !PT ;  /* 0x000000e8e6e87212 */ /* 0x020fc600078e3cff */
[----:B-1----:R-:W4:Y:S01]  /*11890*/  LDL.LU R2, [R1+0xa38] ;  /* 0x000a380001027983 */ /* 0x002f220000300800 */
[----:B------:R-:W-:-:S03]  /*118a0*/  LOP3.LUT R3, R231, R3, RZ, 0x3c, !PT ;  /* 0x00000003e7037212 */ /* 0x000fc600078e3cff */
[----:B------:R0:W-:Y:S04]  /*118b0*/  STL [R1+0xa50], R232 ;  /* 0x000a50e801007387 */ /* 0x0001e80000100800 */
[----:B------:R1:W-:Y:S04]  /*118c0*/  STL [R1+0xa34], R3 ;  /* 0x000a340301007387 */ /* 0x0003e80000100800 */
[----:B0-----:R-:W5:Y:S04]  /*118d0*/  LDL.LU R232, [R1+0xa20] ;  /* 0x000a200001e87983 */ /* 0x001f680000300800 */
[----:B-1----:R-:W5:Y:S01]  /*118e0*/  LDL.LU R3, [R1+0xa14] ;  /* 0x000a140001037983 */ /* 0x002f620000300800 */
[----:B---3--:R-:W-:-:S02]  /*118f0*/  LOP3.LUT R216, R230, R216, RZ, 0x3c, !PT ;  /* 0x000000d8e6d87212 */ /* 0x008fc400078e3cff */
[----:B------:R-:W-:-:S03]  /*11900*/  LOP3.LUT R212, R230, R212, RZ, 0x3c, !PT ;  /* 0x000000d4e6d47212 */ /* 0x000fc600078e3cff */
[----:B------:R0:W-:Y:S04]  /*11910*/  STL [R1+0xa48], R216 ;  /* 0x000a48d801007387 */ /* 0x0001e80000100800 */
[----:B------:R1:W-:Y:S04]  /*11920*/  STL [R1+0xa4c], R212 ;  /* 0x000a4cd401007387 */ /* 0x0003e80000100800 */
[----:B0-----:R-:W3:Y:S04]  /*11930*/  LDL.LU R216, [R1+0xa28] ;  /* 0x000a280001d87983 */ /* 0x001ee80000300800 */
[----:B-1----:R-:W3:Y:S01]  /*11940*/  LDL.LU R212, [R1+0xa2c] ;  /* 0x000a2c0001d47983 */ /* 0x002ee20000300800 */
[----:B------:R-:W-:-:S05]  /*11950*/  LOP3.LUT R0, R231, R0, RZ, 0x3c, !PT ;  /* 0x00000000e7007212 */ /* 0x000fca00078e3cff */
[----:B------:R0:W-:Y:S04]  /*11960*/  STL [R1+0xa3c], R0 ;  /* 0x000a3c0001007387 */ /* 0x0001e80000100800 */
[----:B0-----:R-:W3:Y:S01]  /*11970*/  LDL.LU R0, [R1+0xa1c] ;  /* 0x000a1c0001007983 */ /* 0x001ee20000300800 */
[C---:B------:R-:W-:Y:S02]  /*11980*/  LOP3.LUT R233, R230.reuse, R233, RZ, 0x3c, !PT ;  /* 0x000000e9e6e97212 */ /* 0x040fe400078e3cff */
[----:B------:R-:W-:-:S03]  /*11990*/  LOP3.LUT R228, R230, R228, RZ, 0x3c, !PT ;  /* 0x000000e4e6e47212 */ /* 0x000fc600078e3cff */
[----:B------:R0:W-:Y:S04]  /*119a0*/  STL [R1+0xa6c], R233 ;  /* 0x000a6ce901007387 */ /* 0x0001e80000100800 */
[----:B------:R1:W-:Y:S04]  /*119b0*/  STL [R1+0xa44], R228 ;  /* 0x000a44e401007387 */ /* 0x0003e80000100800 */
[----:B0-----:R-:W3:Y:S04]  /*119c0*/  LDL.LU R233, [R1+0xa30] ;  /* 0x000a300001e97983 */ /* 0x001ee80000300800 */
[----:B-1----:R-:W3:Y:S01]  /*119d0*/  LDL.LU R228, [R1+0xa24] ;  /* 0x000a240001e47983 */ /* 0x002ee20000300800 */
[----:B--2---:R-:W-:-:S02]  /*119e0*/  LOP3.LUT R229, R230, R229, RZ, 0x3c, !PT ;  /* 0x000000e5e6e57212 */ /* 0x004fc400078e3cff */
[----:B----4-:R-:W-:-:S03]  /*119f0*/  LOP3.LUT R2, R231, R2, RZ, 0x3c, !PT ;  /* 0x00000002e7027212 */ /* 0x010fc600078e3cff */
[----:B------:R0:W-:Y:S04]  /*11a00*/  STL [R1+0xa40], R229 ;  /* 0x000a40e501007387 */ /* 0x0001e80000100800 */
[----:B------:R1:W-:Y:S01]  /*11a10*/  STL [R1+0xa38], R2 ;  /* 0x000a380201007387 */ /* 0x0003e20000100800 */
[C---:B0-----:R-:W-:Y:S02]  /*11a20*/  LOP3.LUT R229, R231.reuse, R208, RZ, 0x3c, !PT ;  /* 0x000000d0e7e57212 */ /* 0x041fe400078e3cff */
[C---:B------:R-:W-:Y:S02]  /*11a30*/  LOP3.LUT R208, R231.reuse, R209, RZ, 0x3c, !PT ;  /* 0x000000d1e7d07212 */ /* 0x040fe400078e3cff */
[C---:B------:R-:W-:Y:S01]  /*11a40*/  LOP3.LUT R209, R231.reuse, R211, RZ, 0x3c, !PT ;  /* 0x000000d3e7d17212 */ /* 0x040fe200078e3cff */
[----:B-1----:R-:W2:Y:S04]  /*11a50*/  LDL.LU R2, [R1+0xa18] ;  /* 0x000a180001027983 */ /* 0x002ea80000300800 */
[----:B------:R0:W-:Y:S01]  /*11a60*/  STL [R1+0xd70], R209 ;  /* 0x000d70d101007387 */ /* 0x0001e20000100800 */
[----:B-----5:R-:W-:-:S02]  /*11a70*/  LOP3.LUT R3, R231, R3, RZ, 0x3c, !PT ;  /* 0x00000003e7037212 */ /* 0x020fc400078e3cff */
[----:B0-----:R-:W-:-:S03]  /*11a80*/  LOP3.LUT R209, R231, R232, RZ, 0x3c, !PT ;  /* 0x000000e8e7d17212 */ /* 0x001fc600078e3cff */
[----:B------:R0:W-:Y:S04]  /*11a90*/  STL [R1+0xa14], R3 ;  /* 0x000a140301007387 */ /* 0x0001e80000100800 */
[----:B------:R-:W-:Y:S04]  /*11aa0*/  STL [R1+0xa20], R209 ;  /* 0x000a20d101007387 */ /* 0x000fe80000100800 */
[----:B------:R1:W-:Y:S04]  /*11ab0*/  STL [R1+0xff0], R229 ;  /* 0x000ff0e501007387 */ /* 0x0003e80000100800 */
[----:B0-----:R-:W4:Y:S01]  /*11ac0*/  LDL.LU R3, [R1+0x9d4] ;  /* 0x0009d40001037983 */ /* 0x001f220000300800 */
[----:B---3--:R-:W-:-:S03]  /*11ad0*/  LOP3.LUT R210, R231, R216, RZ, 0x3c, !PT ;  /* 0x000000d8e7d27212 */ /* 0x008fc600078e3cff */
[----:B-1----:R-:W3:Y:S01]  /*11ae0*/  LDL.LU R229, [R1+0x9f4] ;  /* 0x0009f40001e57983 */ /* 0x002ee20000300800 */
[----:B------:R-:W-:-:S03]  /*11af0*/  LOP3.LUT R209, R231, R212, RZ, 0x3c, !PT ;  /* 0x000000d4e7d17212 */ /* 0x000fc600078e3cff */
[----:B------:R-:W5:Y:S04]  /*11b00*/  LDL.LU R216, [R1+0x9fc] ;  /* 0x0009fc0001d87983 */ /* 0x000f680000300800 */
[----:B------:R-:W5:Y:S01]  /*11b10*/  LDL.LU R212, [R1+0x9e0] ;  /* 0x0009e00001d47983 */ /* 0x000f620000300800 */
[----:B------:R-:W-:-:S03]  /*11b20*/  LOP3.LUT R0, R231, R0, RZ, 0x3c, !PT ;  /* 0x00000000e7007212 */ /* 0x000fc600078e3cff */
[----:B------:R-:W-:Y:S04]  /*11b30*/  STL [R1+0xd78], R208 ;  /* 0x000d78d001007387 */ /* 0x000fe80000100800 */
[----:B------:R0:W-:Y:S01]  /*11b40*/  STL [R1+0xa1c], R0 ;  /* 0x000a1c0001007387 */ /* 0x0001e20000100800 */
[----:B------:R-:W-:-:S03]  /*11b50*/  LOP3.LUT R235, R230, R235, RZ, 0x3c, !PT ;  /* 0x000000ebe6eb7212 */ /* 0x000fc600078e3cff */
[----:B------:R-:W-:Y:S01]  /*11b60*/  STL [R1+0xa7c], R241 ;  /* 0x000a7cf101007387 */ /* 0x000fe20000100800 */
[C---:B------:R-:W-:Y:S02]  /*11b70*/  LOP3.LUT R214, R230.reuse, R214, RZ, 0x3c, !PT ;  /* 0x000000d6e6d67212 */ /* 0x040fe400078e3cff */
[C---:B------:R-:W-:Y:S01]  /*11b80*/  LOP3.LUT R215, R230.reuse, R215, RZ, 0x3c, !PT ;  /* 0x000000d7e6d77212 */ /* 0x040fe200078e3cff */
[----:B------:R-:W5:Y:S04]  /*11b90*/  LDL.LU R232, [R1+0xa04] ;  /* 0x000a040001e87983 */ /* 0x000f680000300800 */
[----:B0-----:R-:W5:Y:S01]  /*11ba0*/  LDL.LU R0, [R1+0x9dc] ;  /* 0x0009dc0001007983 */ /* 0x001f620000300800 */
[C---:B------:R-:W-:Y:S02]  /*11bb0*/  LOP3.LUT R208, R231.reuse, R233, RZ, 0x3c, !PT ;  /* 0x000000e9e7d07212 */ /* 0x040fe400078e3cff */
[----:B------:R-:W-:Y:S01]  /*11bc0*/  LOP3.LUT R211, R231, R228, RZ, 0x3c, !PT ;  /* 0x000000e4e7d37212 */ /* 0x000fe200078e3cff */
[----:B------:R0:W-:Y:S04]  /*11bd0*/  STL [R1+0xa64], R235 ;  /* 0x000a64eb01007387 */ /* 0x0001e80000100800 */
[----:B------:R1:W-:Y:S04]  /*11be0*/  STL [R1+0xa30], R208 ;  /* 0x000a30d001007387 */ /* 0x0003e80000100800 */
[----:B------:R-:W5:Y:S04]  /*11bf0*/  LDL.LU R228, [R1+0x9f8] ;  /* 0x0009f80001e47983 */ /* 0x000f680000300800 */
[----:B0-----:R-:W5:Y:S04]  /*11c00*/  LDL.LU R235, [R1+0xa00] ;  /* 0x000a000001eb7983 */ /* 0x001f680000300800 */
[----:B-1----:R-:W5:Y:S04]  /*11c10*/  LDL.LU R208, [R1+0xa10] ;  /* 0x000a100001d07983 */ /* 0x002f680000300800 */
[----:B------:R-:W5:Y:S01]  /*11c20*/  LDL.LU R241, [R1+0xd64] ;  /* 0x000d640001f17983 */ /* 0x000f620000300800 */
[----:B------:R-:W-:-:S02]  /*11c30*/  LOP3.LUT R240, R230, R240, RZ, 0x3c, !PT ;  /* 0x000000f0e6f07212 */ /* 0x000fc400078e3cff */
[----:B------:R-:W-:Y:S02]  /*11c40*/  LOP3.LUT R234, R230, R234, RZ, 0x3c, !PT ;  /* 0x000000eae6ea7212 */ /* 0x000fe400078e3cff */
[C---:B--2---:R-:W-:Y:S01]  /*11c50*/  LOP3.LUT R2, R231.reuse, R2, RZ, 0x3c, !PT ;  /* 0x00000002e7027212 */ /* 0x044fe200078e3cff */
[----:B------:R-:W2:Y:S04]  /*11c60*/  LDL.LU R230, [R1+0x9f0] ;  /* 0x0009f00001e67983 */ /* 0x000ea80000300800 */
[----:B------:R0:W-:Y:S01]  /*11c70*/  STL [R1+0xa18], R2 ;  /* 0x000a180201007387 */ /* 0x0001e20000100800 */
[----:B----4-:R-:W-:-:S03]  /*11c80*/  LOP3.LUT R3, R231, R3, RZ, 0x3c, !PT ;  /* 0x00000003e7037212 */ /* 0x010fc600078e3cff */
[----:B0-----:R-:W4:Y:S04]  /*11c90*/  LDL.LU R2, [R1+0x9d8] ;  /* 0x0009d80001027983 */ /* 0x001f280000300800 */
[----:B------:R0:W-:Y:S01]  /*11ca0*/  STL [R1+0x9d4], R3 ;  /* 0x0009d40301007387 */ /* 0x0001e20000100800 */
[----:B---3--:R-:W-:-:S03]  /*11cb0*/  LOP3.LUT R229, R231, R229, RZ, 0x3c, !PT ;  /* 0x000000e5e7e57212 */ /* 0x008fc600078e3cff */
[----:B0-----:R-:W3:Y:S01]  /*11cc0*/  LDL.LU R3, [R1+0xd54] ;  /* 0x000d540001037983 */ /* 0x001ee20000300800 */
[----:B-----5:R-:W-:-:S03]  /*11cd0*/  LOP3.LUT R216, R231, R216, RZ, 0x3c, !PT ;  /* 0x000000d8e7d87212 */ /* 0x020fc600078e3cff */
[----:B------:R-:W-:Y:S01]  /*11ce0*/  STL [R1+0xa28], R210 ;  /* 0x000a28d201007387 */ /* 0x000fe20000100800 */
[----:B------:R-:W-:-:S03]  /*11cf0*/  LOP3.LUT R212, R231, R212, RZ, 0x3c, !PT ;  /* 0x000000d4e7d47212 */ /* 0x000fc600078e3cff */
[----:B------:R0:W-:Y:S04]  /*11d00*/  STL [R1+0x9fc], R216 ;  /* 0x0009fcd801007387 */ /* 0x0001e80000100800 */
[----:B------:R1:W-:Y:S04]  /*11d10*/  STL [R1+0x9e0], R212 ;  /* 0x0009e0d401007387 */ /* 0x0003e80000100800 */
[----:B------:R5:W-:Y:S04]  /*11d20*/  STL [R1+0x9f4], R229 ;  /* 0x0009f4e501007387 */ /* 0x000be80000100800 */
[----:B0-----:R-:W3:Y:S04]  /*11d30*/  LDL.LU R216, [R1+0xd6c] ;  /* 0x000d6c0001d87983 */ /* 0x001ee80000300800 */
[----:B-1----:R-:W3:Y:S04]  /*11d40*/  LDL.LU R212, [R1+0xd50] ;  /* 0x000d500001d47983 */ /* 0x002ee80000300800 */
[----:B-----5:R-:W5:Y:S01]  /*11d50*/  LDL.LU R229, [R1+0xd44] ;  /* 0x000d440001e57983 */ /* 0x020f620000300800 */
[----:B------:R-:W-:-:S03]  /*11d60*/  LOP3.LUT R0, R231, R0, RZ, 0x3c, !PT ;  /* 0x00000000e7007212 */ /* 0x000fc600078e3cff */
[----:B------:R-:W-:Y:S04]  /*11d70*/  STL [R1+0xa68], R234 ;  /* 0x000a68ea01007387 */ /* 0x000fe80000100800 */
[----:B------:R0:W-:Y:S04]  /*11d80*/  STL [R1+0x9dc], R0 ;  /* 0x0009dc0001007387 */ /* 0x0001e80000100800 */
[----:B------:R-:W-:Y:S01]  /*11d90*/  STL [R1+0xa24], R211 ;  /* 0x000a24d301007387 */ /* 0x000fe20000100800 */
[----:B------:R-:W-:-:S03]  /*11da0*/  LOP3.LUT R228, R231, R228, RZ, 0x3c, !PT ;  /* 0x000000e4e7e47212 */ /* 0x000fc600078e3cff */
[----:B------:R-:W-:Y:S04]  /*11db0*/  STL [R1+0xa2c], R209 ;  /* 0x000a2cd101007387 */ /* 0x000fe80000100800 */
[----:B0-----:R-:W5:Y:S01]  /*11dc0*/  LDL.LU R0, [R1+0xd58] ;  /* 0x000d580001007983 */ /* 0x001f620000300800 */
[----:B------:R-:W-:-:S03]  /*11dd0*/  LOP3.LUT R208, R231, R208, RZ, 0x3c, !PT ;  /* 0x000000d0e7d07212 */ /* 0x000fc600078e3cff */
[----:B------:R0:W-:Y:S01]  /*11de0*/  STL [R1+0x9f8], R228 ;  /* 0x0009f8e401007387 */ /* 0x0001e20000100800 */
[----:B------:R-:W-:-:S03]  /*11df0*/  LOP3.LUT R235, R231, R235, RZ, 0x3c, !PT ;  /* 0x000000ebe7eb7212 */ /* 0x000fc600078e3cff */
[----:B------:R1:W-:Y:S04]  /*11e00*/  STL [R1+0xa10], R208 ;  /* 0x000a10d001007387 */ /* 0x0003e80000100800 */
[----:B------:R-:W5:Y:S01]  /*11e10*/  LDL.LU R233, [R1+0xa08] ;  /* 0x000a080001e97983 */ /* 0x000f620000300800 */
[----:B0-----:R-:W-:-:S03]  /*11e20*/  LOP3.LUT R228, R224, R204, RZ, 0x3c, !PT ;  /* 0x000000cce0e47212 */ /* 0x001fc600078e3cff */
[----:B------:R-:W5:Y:S01]  /*11e30*/  LDL.LU R234, [R1+0xa0c] ;  /* 0x000a0c0001ea7983 */ /* 0x000f620000300800 */
[----:B------:R-:W-:-:S03]  /*11e40*/  LOP3.LUT R204, R224, R241, RZ, 0x3c, !PT ;  /* 0x000000f1e0cc7212 */ /* 0x000fc600078e3cff */
[----:B------:R-:W5:Y:S04]  /*11e50*/  LDL.LU R211, [R1+0x9e4] ;  /* 0x0009e40001d37983 */ /* 0x000f680000300800 */
[----:B------:R-:W5:Y:S04]  /*11e60*/  LDL.LU R210, [R1+0x9e8] ;  /* 0x0009e80001d27983 */ /* 0x000f680000300800 */
[----:B------:R-:W5:Y:S04]  /*11e70*/  LDL.LU R209, [R1+0x9ec] ;  /* 0x0009ec0001d17983 */ /* 0x000f680000300800 */
[----:B-1----:R-:W5:Y:S04]  /*11e80*/  LDL.LU R208, [R1+0x9d0] ;  /* 0x0009d00001d07983 */ /* 0x002f680000300800 */
[----:B------:R0:W-:Y:S04]  /*11e90*/  STL [R1+0xa00], R235 ;  /* 0x000a00eb01007387 */ /* 0x0001e80000100800 */
[----:B------:R-:W-:Y:S04]  /*11ea0*/  STL [R1+0xd64], R204 ;  /* 0x000d64cc01007387 */ /* 0x000fe80000100800 */
[----:B------:R1:W-:Y:S04]  /*11eb0*/  STL [R1+0xa60], R240 ;  /* 0x000a60f001007387 */ /* 0x0003e80000100800 */
[----:B0-----:R-:W5:Y:S01]  /*11ec0*/  LDL.LU R235, [R1+0xd5c] ;  /* 0x000d5c0001eb7983 */ /* 0x001f620000300800 */
[----:B--2---:R-:W-:-:S03]  /*11ed0*/  LOP3.LUT R230, R231, R230, RZ, 0x3c, !PT ;  /* 0x000000e6e7e67212 */ /* 0x004fc600078e3cff */
[----:B-1----:R-:W2:Y:S01]  /*11ee0*/  LDL.LU R240, [R1+0xd68] ;  /* 0x000d680001f07983 */ /* 0x002ea20000300800 */
[----:B----4-:R-:W-:Y:S02]  /*11ef0*/  LOP3.LUT R2, R231, R2, RZ, 0x3c, !PT ;  /* 0x00000002e7027212 */ /* 0x010fe400078e3cff */
[----:B---3--:R-:W-:-:S03]  /*11f00*/  LOP3.LUT R3, R224, R3, RZ, 0x3c, !PT ;  /* 0x00000003e0037212 */ /* 0x008fc600078e3cff */
[----:B------:R0:W-:Y:S01]  /*11f10*/  STL [R1+0x9d8], R2 ;  /* 0x0009d80201007387 */ /* 0x0001e20000100800 */
[----:B------:R-:W-:-:S03]  /*11f20*/  LOP3.LUT R216, R224, R216, RZ, 0x3c, !PT ;  /* 0x000000d8e0d87212 */ /* 0x000fc600078e3cff */
[----:B0-----:R-:W3:Y:S01]  /*11f30*/  LDL.LU R2, [R1+0xd48] ;  /* 0x000d480001027983 */ /* 0x001ee20000300800 */
[----:B------:R-:W-:-:S03]  /*11f40*/  LOP3.LUT R204, R224, R212, RZ, 0x3c, !PT ;  /* 0x000000d4e0cc7212 */ /* 0x000fc600078e3cff */
[----:B------:R0:W-:Y:S04]  /*11f50*/  STL [R1+0xd6c], R216 ;  /* 0x000d6cd801007387 */ /* 0x0001e80000100800 */
[----:B------:R-:W-:Y:S04]  /*11f60*/  STL [R1+0xd50], R204 ;  /* 0x000d50cc01007387 */ /* 0x000fe80000100800 */
[----:B------:R1:W-:Y:S04]  /*11f70*/  STL [R1+0xd54], R3 ;  /* 0x000d540301007387 */ /* 0x0003e80000100800 */
[----:B0-----:R-:W4:Y:S04]  /*11f80*/  LDL.LU R216, [R1+0xd4c] ;  /* 0x000d4c0001d87983 */ /* 0x001f280000300800 */
[----:B------:R0:W-:Y:S04]  /*11f90*/  STL [R1+0x9f0], R230 ;  /* 0x0009f0e601007387 */ /* 0x0001e80000100800 */
[----:B-1----:R-:W4:Y:S01]  /*11fa0*/  LDL.LU R3, [R1+0xd34] ;  /* 0x000d340001037983 */ /* 0x002f220000300800 */
[----:B------:R-:W-:-:S03]  /*11fb0*/  LOP3.LUT R232, R231, R232, RZ, 0x3c, !PT ;  /* 0x000000e8e7e87212 */ /* 0x000fc600078e3cff */
[----:B------:R-:W4:Y:S01]  /*11fc0*/  LDL.LU R212, [R1+0xd30] ;  /* 0x000d300001d47983 */ /* 0x000f220000300800 */
[----:B-----5:R-:W-:-:S03]  /*11fd0*/  LOP3.LUT R204, R224, R0, RZ, 0x3c, !PT ;  /* 0x00000000e0cc7212 */ /* 0x020fc600078e3cff */
[----:B0-----:R-:W5:Y:S04]  /*11fe0*/  LDL.LU R230, [R1+0xd40] ;  /* 0x000d400001e67983 */ /* 0x001f680000300800 */
[----:B------:R-:W5:Y:S04]  /*11ff0*/  LDL.LU R0, [R1+0xd38] ;  /* 0x000d380001007983 */ /* 0x000f680000300800 */
[----:B------:R0:W-:Y:S01]  /*12000*/  STL [R1+0xd58], R204 ;  /* 0x000d58cc01007387 */ /* 0x0001e20000100800 */
[----:B------:R-:W-:-:S03]  /*12010*/  LOP3.LUT R233, R231, R233, RZ, 0x3c, !PT ;  /* 0x000000e9e7e97212 */ /* 0x000fc600078e3cff */
[----:B------:R-:W-:Y:S01]  /*12020*/  STL [R1+0xf50], R228 ;  /* 0x000f50e401007387 */ /* 0x000fe20000100800 */
[----:B------:R-:W-:-:S03]  /*12030*/  LOP3.LUT R234, R231, R234, RZ, 0x3c, !PT ;  /* 0x000000eae7ea7212 */ /* 0x000fc600078e3cff */
[----:B------:R-:W5:Y:S01]  /*12040*/  LDL.LU R241, [R1+0xd3c] ;  /* 0x000d3c0001f17983 */ /* 0x000f620000300800 */
[----:B0-----:R-:W-:Y:S02]  /*12050*/  LOP3.LUT R204, R224, R229, RZ, 0x3c, !PT ;  /* 0x000000e5e0cc7212 */ /* 0x001fe400078e3cff */
[C---:B------:R-:W-:Y:S01]  /*12060*/  LOP3.LUT R211, R231.reuse, R211, RZ, 0x3c, !PT ;  /* 0x000000d3e7d37212 */ /* 0x040fe200078e3cff */
[----:B------:R-:W5:Y:S04]  /*12070*/  LDL.LU R229, [R1+0xd10] ;  /* 0x000d100001e57983 */ /* 0x000f680000300800 */
[----:B------:R0:W-:Y:S04]  /*12080*/  STL [R1+0xd44], R204 ;  /* 0x000d44cc01007387 */ /* 0x0001e80000100800 */
[----:B0-----:R-:W5:Y:S01]  /*12090*/  LDL.LU R204, [R1+0xd18] ;  /* 0x000d180001cc7983 */ /* 0x001f620000300800 */
[----:B------:R-:W-:-:S02]  /*120a0*/  LOP3.LUT R210, R231, R210, RZ, 0x3c, !PT ;  /* 0x000000d2e7d27212 */ /* 0x000fc400078e3cff */
[C---:B------:R-:W-:Y:S02]  /*120b0*/  LOP3.LUT R209, R231.reuse, R209, RZ, 0x3c, !PT ;  /* 0x000000d1e7d17212 */ /* 0x040fe400078e3cff */
[----:B------:R-:W-:Y:S02]  /*120c0*/  LOP3.LUT R208, R231, R208, RZ, 0x3c, !PT ;  /* 0x000000d0e7d07212 */ /* 0x000fe400078e3cff */
[----:B------:R-:W-:-:S05]  /*120d0*/  LOP3.LUT R231, R224, R242, RZ, 0x3c, !PT ;  /* 0x000000f2e0e77212 */ /* 0x000fca00078e3cff */
[----:B------:R0:W-:Y:S02]  /*120e0*/  STL [R1+0xd60], R231 ;  /* 0x000d60e701007387 */ /* 0x0001e40000100800 */
[C---:B0-----:R-:W-:Y:S02]  /*120f0*/  LOP3.LUT R231, R224.reuse, R235, RZ, 0x3c, !PT ;  /* 0x000000ebe0e77212 */ /* 0x041fe400078e3cff */
[----:B------:R-:W5:Y:S04]  /*12100*/  LDL.LU R235, [R1+0xd24] ;  /* 0x000d240001eb7983 */ /* 0x000f680000300800 */
[----:B------:R0:W-:Y:S04]  /*12110*/  STL [R1+0xd5c], R231 ;  /* 0x000d5ce701007387 */ /* 0x0001e80000100800 */
[----:B0-----:R-:W5:Y:S01]  /*12120*/  LDL.LU R231, [R1+0xd28] ;  /* 0x000d280001e77983 */ /* 0x001f620000300800 */
[----:B--2---:R-:W-:-:S03]  /*12130*/  LOP3.LUT R228, R224, R240, RZ, 0x3c, !PT ;  /* 0x000000f0e0e47212 */ /* 0x004fc600078e3cff */
[----:B------:R-:W2:Y:S04]  /*12140*/  LDL.LU R240, [R1+0xd20] ;  /* 0x000d200001f07983 */ /* 0x000ea80000300800 */
[----:B------:R-:W-:Y:S01]  /*12150*/  STL [R1+0xd68], R228 ;  /* 0x000d68e401007387 */ /* 0x000fe20000100800 */
[----:B---3--:R-:W-:-:S05]  /*12160*/  LOP3.LUT R2, R224, R2, RZ, 0x3c, !PT ;  /* 0x00000002e0027212 */ /* 0x008fca00078e3cff */
[----:B------:R0:W-:Y:S04]  /*12170*/  STL [R1+0xd48], R2 ;  /* 0x000d480201007387 */ /* 0x0001e80000100800 */
[----:B0-----:R-:W3:Y:S01]  /*12180*/  LDL.LU R2, [R1+0xd1c] ;  /* 0x000d1c0001027983 */ /* 0x001ee20000300800 */
[----:B----4-:R-:W-:-:S05]  /*12190*/  LOP3.LUT R216, R224, R216, RZ, 0x3c, !PT ;  /* 0x000000d8e0d87212 */ /* 0x010fca00078e3cff */
[----:B------:R0:W-:Y:S01]  /*121a0*/  STL [R1+0xd4c], R216 ;  /* 0x000d4cd801007387 */ /* 0x0001e20000100800 */
[----:B------:R-:W-:-:S05]  /*121b0*/  LOP3.LUT R3, R224, R3, RZ, 0x3c, !PT ;  /* 0x00000003e0037212 */ /* 0x000fca00078e3cff */
[----:B------:R1:W-:Y:S04]  /*121c0*/  STL [R1+0xd34], R3 ;  /* 0x000d340301007387 */ /* 0x0003e80000100800 */
[----:B0-----:R-:W4:Y:S01]  /*121d0*/  LDL.LU R216, [R1+0xd00] ;  /* 0x000d000001d87983 */ /* 0x001f220000300800 */
[C---:B-----5:R-:W-:Y:S02]  /*121e0*/  LOP3.LUT R0, R224.reuse, R0, RZ, 0x3c, !PT ;  /* 0x00000000e0007212 */ /* 0x060fe400078e3cff */
[C---:B------:R-:W-:Y:S01]  /*121f0*/  LOP3.LUT R228, R224.reuse, R230, RZ, 0x3c, !PT ;  /* 0x000000e6e0e47212 */ /* 0x040fe200078e3cff */
[----:B-1----:R-:W5:Y:S04]  /*12200*/  LDL.LU R3, [R1+0xd08] ;  /* 0x000d080001037983 */ /* 0x002f680000300800 */
[----:B------:R0:W-:Y:S04]  /*12210*/  STL [R1+0xd38], R0 ;  /* 0x000d380001007387 */ /* 0x0001e80000100800 */
[----:B------:R1:W-:Y:S04]  /*12220*/  STL [R1+0xd40], R228 ;  /* 0x000d40e401007387 */ /* 0x0003e80000100800 */
[----:B------:R-:W2:Y:S04]  /*12230*/  LDL.LU R230, [R1+0xd2c] ;  /* 0x000d2c0001e67983 */ /* 0x000ea80000300800 */
[----:B0-----:R-:W2:Y:S04]  /*12240*/  LDL.LU R0, [R1+0xd0c] ;  /* 0x000d0c0001007983 */ /* 0x001ea80000300800 */
[----:B-1----:R-:W2:Y:S01]  /*12250*/  LDL.LU R228, [R1+0xd14] ;  /* 0x000d140001e47983 */ /* 0x002ea20000300800 */
[----:B------:R-:W-:-:S05]  /*12260*/  LOP3.LUT R204, R224, R204, RZ, 0x3c, !PT ;  /* 0x000000cce0cc7212 */ /* 0x000fca00078e3cff */
[----:B------:R0:W-:Y:S04]  /*12270*/  STL [R1+0xd18], R204 ;  /* 0x000d18cc01007387 */ /* 0x0001e80000100800 */
[----:B0-----:R-:W2:Y:S01]  /*12280*/  LDL.LU R204, [R1+0xcf8] ;  /* 0x000cf80001cc7983 */ /* 0x001ea20000300800 */
[----:B------:R-:W-:-:S05]  /*12290*/  LOP3.LUT R212, R224, R212, RZ, 0x3c, !PT ;  /* 0x000000d4e0d47212 */ /* 0x000fca00078e3cff */
[----:B------:R0:W-:Y:S01]  /*122a0*/  STL [R1+0xd30], R212 ;  /* 0x000d30d401007387 */ /* 0x0001e20000100800 */
[----:B------:R-:W-:-:S03]  /*122b0*/  LOP3.LUT R229, R224, R229, RZ, 0x3c, !PT ;  /* 0x000000e5e0e57212 */ /* 0x000fc600078e3cff */
[----:B0-----:R-:W2:Y:S01]  /*122c0*/  LDL.LU R212, [R1+0xd04] ;  /* 0x000d040001d47983 */ /* 0x001ea20000300800 */
[----:B------:R-:W-:-:S05]  /*122d0*/  LOP3.LUT R231, R224, R231, RZ, 0x3c, !PT ;  /* 0x000000e7e0e77212 */ /* 0x000fca00078e3cff */
[----:B------:R0:W-:Y:S04]  /*122e0*/  STL [R1+0xd28], R231 ;  /* 0x000d28e701007387 */ /* 0x0001e80000100800 */
[----:B0-----:R-:W2:Y:S04]  /*122f0*/  LDL.LU R231, [R1+0xcf0] ;  /* 0x000cf00001e77983 */ /* 0x001ea80000300800 */
[----:B------:R0:W-:Y:S04]  /*12300*/  STL [R1+0xd10], R229 ;  /* 0x000d10e501007387 */ /* 0x0001e80000100800 */
[----:B0-----:R-:W2:Y:S01]  /*12310*/  LDL.LU R229, [R1+0xce0] ;  /* 0x000ce00001e57983 */ /* 0x001ea20000300800 */
[----:B---3--:R-:W-:-:S05]  /*12320*/  LOP3.LUT R2, R224, R2, RZ, 0x3c, !PT ;  /* 0x00000002e0027212 */ /* 0x008fca00078e3cff */
[----:B------:R0:W-:Y:S04]  /*12330*/  STL [R1+0xd1c], R2 ;  /* 0x000d1c0201007387 */ /* 0x0001e80000100800 */
[----:B0-----:R-:W3:Y:S01]  /*12340*/  LDL.LU R2, [R1+0xcfc] ;  /* 0x000cfc0001027983 */ /* 0x001ee20000300800 */
[C---:B----4-:R-:W-:Y:S02]  /*12350*/  LOP3.LUT R216, R224.reuse, R216, RZ, 0x3c, !PT ;  /* 0x000000d8e0d87212 */ /* 0x050fe400078e3cff */
[----:B-----5:R-:W-:-:S03]  /*12360*/  LOP3.LUT R3, R224, R3, RZ, 0x3c, !PT ;  /* 0x00000003e0037212 */ /* 0x020fc600078e3cff */
[----:B------:R0:W-:Y:S04]  /*12370*/  STL [R1+0xd00], R216 ;  /* 0x000d00d801007387 */ /* 0x0001e80000100800 */
[----:B------:R1:W-:Y:S04]  /*12380*/  STL [R1+0xd08], R3 ;  /* 0x000d080301007387 */ /* 0x0003e80000100800 */
[----:B0-----:R-:W4:Y:S01]  /*12390*/  LDL.LU R216, [R1+0xce8] ;  /* 0x000ce80001d87983 */ /* 0x001f220000300800 */
[----:B--2---:R-:W-:Y:S02]  /*123a0*/  LOP3.LUT R0, R224, R0, RZ, 0x3c, !PT ;  /* 0x00000000e0007212 */ /* 0x004fe400078e3cff */
[----:B-1----:R-:W-:-:S03]  /*123b0*/  LOP3.LUT R3, R225, R200, RZ, 0x3c, !PT ;  /* 0x000000c8e1037212 */ /* 0x002fc600078e3cff */
[----:B------:R0:W-:Y:S01]  /*123c0*/  STL [R1+0xd0c], R0 ;  /* 0x000d0c0001007387 */ /* 0x0001e20000100800 */
[C---:B------:R-:W-:Y:S02]  /*123d0*/  LOP3.LUT R228, R224.reuse, R228, RZ, 0x3c, !PT ;  /* 0x000000e4e0e47212 */ /* 0x040fe400078e3cff */
[----:B------:R-:W-:Y:S01]  /*123e0*/  LOP3.LUT R230, R224, R230, RZ, 0x3c, !PT ;  /* 0x000000e6e0e67212 */ /* 0x000fe200078e3cff */
[----:B------:R1:W-:Y:S04]  /*123f0*/  STL [R1+0xf54], R3 ;  /* 0x000f540301007387 */ /* 0x0003e80000100800 */
[----:B0-----:R-:W2:Y:S04]  /*12400*/  LDL.LU R0, [R1+0xcec] ;  /* 0x000cec0001007983 */ /* 0x001ea80000300800 */
[----:B------:R0:W-:Y:S04]  /*12410*/  STL [R1+0xd14], R228 ;  /* 0x000d14e401007387 */ /* 0x0001e80000100800 */
[----:B------:R5:W-:Y:S01]  /*12420*/  STL [R1+0xd2c], R230 ;  /* 0x000d2ce601007387 */ /* 0x000be20000100800 */
[----:B-1----:R-:W-:-:S03]  /*12430*/  LOP3.LUT R3, R225, R204, RZ, 0x3c, !PT ;  /* 0x000000cce1037212 */ /* 0x002fc600078e3cff */
[----:B0-----:R-:W2:Y:S04]  /*12440*/  LDL.LU R228, [R1+0xce4] ;  /* 0x000ce40001e47983 */ /* 0x001ea80000300800 */
[----:B-----5:R-:W5:Y:S04]  /*12450*/  LDL.LU R230, [R1+0xcf4] ;  /* 0x000cf40001e67983 */ /* 0x020f680000300800 */
[----:B------:R0:W-:Y:S01]  /*12460*/  STL [R1+0xcf8], R3 ;  /* 0x000cf80301007387 */ /* 0x0001e20000100800 */
[C---:B------:R-:W-:Y:S02]  /*12470*/  LOP3.LUT R205, R224.reuse, R205, RZ, 0x3c, !PT ;  /* 0x000000cde0cd7212 */ /* 0x040fe400078e3cff */
[C---:B------:R-:W-:Y:S01]  /*12480*/  LOP3.LUT R206, R224.reuse, R206, RZ, 0x3c, !PT ;  /* 0x000000cee0ce7212 */ /* 0x040fe200078e3cff */
[----:B------:R-:W5:Y:S04]  /*12490*/  LDL.LU R204, [R1+0xcd4] ;  /* 0x000cd40001cc7983 */ /* 0x000f680000300800 */
[----:B0-----:R-:W5:Y:S01]  /*124a0*/  LDL.LU R3, [R1+0xcdc] ;  /* 0x000cdc0001037983 */ /* 0x001f620000300800 */
[----:B------:R-:W-:-:S02]  /*124b0*/  LOP3.LUT R207, R224, R207, RZ, 0x3c, !PT ;  /* 0x000000cfe0cf7212 */ /* 0x000fc400078e3cff */
[C---:B------:R-:W-:Y:S02]  /*124c0*/  LOP3.LUT R241, R224.reuse, R241, RZ, 0x3c, !PT ;  /* 0x000000f1e0f17212 */ /* 0x040fe400078e3cff */
[C---:B------:R-:W-:Y:S02]  /*124d0*/  LOP3.LUT R240, R224.reuse, R240, RZ, 0x3c, !PT ;  /* 0x000000f0e0f07212 */ /* 0x040fe400078e3cff */
[C---:B------:R-:W-:Y:S02]  /*124e0*/  LOP3.LUT R235, R224.reuse, R235, RZ, 0x3c, !PT ;  /* 0x000000ebe0eb7212 */ /* 0x040fe400078e3cff */
[----:B------:R-:W-:Y:S02]  /*124f0*/  LOP3.LUT R212, R224, R212, RZ, 0x3c, !PT ;  /* 0x000000d4e0d47212 */ /* 0x000fe400078e3cff */
[C---:B------:R-:W-:Y:S01]  /*12500*/  LOP3.LUT R224, R225.reuse, R231, RZ, 0x3c, !PT ;  /* 0x000000e7e1e07212 */ /* 0x040fe200078e3cff */
[----:B------:R0:W-:Y:S04]  /*12510*/  STL [R1+0xd24], R235 ;  /* 0x000d24eb01007387 */ /* 0x0001e80000100800 */
[----:B------:R-:W-:Y:S04]  /*12520*/  STL [R1+0xcf0], R224 ;  /* 0x000cf0e001007387 */ /* 0x000fe80000100800 */
[----:B------:R-:W5:Y:S04]  /*12530*/  LDL.LU R231, [R1+0xcb0] ;  /* 0x000cb00001e77983 */ /* 0x000f680000300800 */
[----:B0-----:R-:W5:Y:S01]  /*12540*/  LDL.LU R235, [R1+0xccc] ;  /* 0x000ccc0001eb7983 */ /* 0x001f620000300800 */
[----:B------:R-:W-:-:S05]  /*12550*/  LOP3.LUT R229, R225, R229, RZ, 0x3c, !PT ;  /* 0x000000e5e1e57212 */ /* 0x000fca00078e3cff */
[----:B------:R0:W-:Y:S04]  /*12560*/  STL [R1+0xce0], R229 ;  /* 0x000ce0e501007387 */ /* 0x0001e80000100800 */
[----:B------:R1:W-:Y:S04]  /*12570*/  STL [R1+0xd04], R212 ;  /* 0x000d04d401007387 */ /* 0x0003e80000100800 */
[----:B0-----:R-:W5:Y:S04]  /*12580*/  LDL.LU R229, [R1+0xcb8] ;  /* 0x000cb80001e57983 */ /* 0x001f680000300800 */
[----:B-1----:R-:W5:Y:S01]  /*12590*/  LDL.LU R212, [R1+0xcd0] ;  /* 0x000cd00001d47983 */ /* 0x002f620000300800 */
[----:B---3--:R-:W-:-:S05]  /*125a0*/  LOP3.LUT R2, R225, R2, RZ, 0x3c, !PT ;  /* 0x00000002e1027212 */ /* 0x008fca00078e3cff */
[----:B------:R0:W-:Y:S04]  /*125b0*/  STL [R1+0xcfc], R2 ;  /* 0x000cfc0201007387 */ /* 0x0001e80000100800 */
[----:B0-----:R-:W3:Y:S01]  /*125c0*/  LDL.LU R2, [R1+0xcc0] ;  /* 0x000cc00001027983 */ /* 0x001ee20000300800 */
[----:B----4-:R-:W-:-:S05]  /*125d0*/  LOP3.LUT R224, R225, R216, RZ, 0x3c, !PT ;  /* 0x000000d8e1e07212 */ /* 0x010fca00078e3cff */
[----:B------:R0:W-:Y:S04]  /*125e0*/  STL [R1+0xce8], R224 ;  /* 0x000ce8e001007387 */ /* 0x0001e80000100800 */
[----:B0-----:R-:W4:Y:S01]  /*125f0*/  LDL.LU R224, [R1+0xca0] ;  /* 0x000ca00001e07983 */ /* 0x001f220000300800 */
[----:B--2---:R-:W-:-:S03]  /*12600*/  LOP3.LUT R216, R225, R0, RZ, 0x3c, !PT ;  /* 0x00000000e1d87212 */ /* 0x004fc600078e3cff */
[----:B------:R-:W2:Y:S01]  /*12610*/  LDL.LU R0, [R1+0xcc4] ;  /* 0x000cc40001007983 */ /* 0x000ea20000300800 */
[C---:B------:R-:W-:Y:S02]  /*12620*/  LOP3.LUT R228, R225.reuse, R228, RZ, 0x3c, !PT ;  /* 0x000000e4e1e47212 */ /* 0x040fe400078e3cff */
[----:B-----5:R-:W-:-:S03]  /*12630*/  LOP3.LUT R200, R225, R230, RZ, 0x3c, !PT ;  /* 0x000000e6e1c87212 */ /* 0x020fc600078e3cff */
[----:B------:R0:W-:Y:S04]  /*12640*/  STL [R1+0xce4], R228 ;  /* 0x000ce4e401007387 */ /* 0x0001e80000100800 */
[----:B------:R1:W-:Y:S04]  /*12650*/  STL [R1+0xcf4], R200 ;  /* 0x000cf4c801007387 */ /* 0x0003e80000100800 */
[----:B------:R5:W-:Y:S04]  /*12660*/  STL [R1+0xcec], R216 ;  /* 0x000cecd801007387 */ /* 0x000be80000100800 */
[----:B0-----:R-:W4:Y:S01]  /*12670*/  LDL.LU R228, [R1+0xcbc] ;  /* 0x000cbc0001e47983 */ /* 0x001f220000300800 */
[----:B------:R-:W-:-:S03]  /*12680*/  LOP3.LUT R3, R225, R3, RZ, 0x3c, !PT ;  /* 0x00000003e1037212 */ /* 0x000fc600078e3cff */
[----:B-1----:R-:W4:Y:S04]  /*12690*/  LDL.LU R200, [R1+0xcd8] ;  /* 0x000cd80001c87983 */ /* 0x002f280000300800 */
[----:B------:R0:W-:Y:S04]  /*126a0*/  STL [R1+0xcdc], R3 ;  /* 0x000cdc0301007387 */ /* 0x0001e80000100800 */
[----:B------:R-:W4:Y:S04]  /*126b0*/  LDL.LU R230, [R1+0xcb4] ;  /* 0x000cb40001e67983 */ /* 0x000f280000300800 */
[----:B-----5:R-:W5:Y:S04]  /*126c0*/  LDL.LU R216, [R1+0xca4] ;  /* 0x000ca40001d87983 */ /* 0x020f680000300800 */
[----:B0-----:R-:W5:Y:S01]  /*126d0*/  LDL.LU R3, [R1+0xc94] ;  /* 0x000c940001037983 */ /* 0x001f620000300800 */
[----:B------:R-:W-:-:S02]  /*126e0*/  LOP3.LUT R231, R225, R231, RZ, 0x3c, !PT ;  /* 0x000000e7e1e77212 */ /* 0x000fc400078e3cff */
[----:B------:R-:W-:-:S03]  /*126f0*/  LOP3.LUT R235, R225, R235, RZ, 0x3c, !PT ;  /* 0x000000ebe1eb7212 */ /* 0x000fc600078e3cff */
[----:B------:R0:W-:Y:S04]  /*12700*/  STL [R1+0xcb0], R231 ;  /* 0x000cb0e701007387 */ /* 0x0001e80000100800 */
[----:B------:R1:W-:Y:S01]  /*12710*/  STL [R1+0xccc], R235 ;  /* 0x000ccceb01007387 */ /* 0x0003e20000100800 */
[----:B------:R-:W-:-:S03]  /*12720*/  LOP3.LUT R204, R225, R204, RZ, 0x3c, !PT ;  /* 0x000000cce1cc7212 */ /* 0x000fc600078e3cff */
[----:B0-----:R-:W5:Y:S04]  /*12730*/  LDL.LU R231, [R1+0xc84] ;  /* 0x000c840001e77983 */ /* 0x001f680000300800 */
[----:B-1----:R-:W5:Y:S01]  /*12740*/  LDL.LU R235, [R1+0xc80] ;  /* 0x000c800001eb7983 */ /* 0x002f620000300800 */
[C---:B------:R-:W-:Y:S02]  /*12750*/  LOP3.LUT R229, R225.reuse, R229, RZ, 0x3c, !PT ;  /* 0x000000e5e1e57212 */ /* 0x040fe400078e3cff */
[----:B------:R-:W-:-:S03]  /*12760*/  LOP3.LUT R212, R225, R212, RZ, 0x3c, !PT ;  /* 0x000000d4e1d47212 */ /* 0x000fc600078e3cff */
[----:B------:R0:W-:Y:S04]  /*12770*/  STL [R1+0xcb8], R229 ;  /* 0x000cb8e501007387 */ /* 0x0001e80000100800 */
[----:B------:R1:W-:Y:S04]  /*12780*/  STL [R1+0xd20], R240 ;  /* 0x000d20f001007387 */ /* 0x0003e80000100800 */
[----:B0-----:R-:W5:Y:S04]  /*12790*/  LDL.LU R229, [R1+0xc8c] ;  /* 0x000c8c0001e57983 */ /* 0x001f680000300800 */
[----:B------:R0:W-:Y:S04]  /*127a0*/  STL [R1+0xcd0], R212 ;  /* 0x000cd0d401007387 */ /* 0x0001e80000100800 */
[----:B------:R0:W-:Y:S04]  /*127b0*/  STL [R1+0xcd4], R204 ;  /* 0x000cd4cc01007387 */ /* 0x0001e80000100800 */
[----:B-1----:R-:W5:Y:S04]  /*127c0*/  LDL.LU R240, [R1+0xcc8] ;  /* 0x000cc80001f07983 */ /* 0x002f680000300800 */
[----:B0-----:R-:W5:Y:S04]  /*127d0*/  LDL.LU R212, [R1+0xca8] ;  /* 0x000ca80001d47983 */ /* 0x001f680000300800 */
[----:B------:R-:W5:Y:S01]  /*127e0*/  LDL.LU R204, [R1+0xcac] ;  /* 0x000cac0001cc7983 */ /* 0x000f620000300800 */
[----:B---3--:R-:W-:-:S05]  /*127f0*/  LOP3.LUT R2, R225, R2, RZ, 0x3c, !PT ;  /* 0x00000002e1027212 */ /* 0x008fca00078e3cff */
[----:B------:R0:W-:Y:S04]  /*12800*/  STL [R1+0xcc0], R2 ;  /* 0x000cc00201007387 */ /* 0x0001e80000100800 */
[----:B0-----:R-:W3:Y:S01]  /*12810*/  LDL.LU R2, [R1+0xc98] ;  /* 0x000c980001027983 */ /* 0x001ee20000300800 */
[----:B--2---:R-:W-:-:S05]  /*12820*/  LOP3.LUT R0, R225, R0, RZ, 0x3c, !PT ;  /* 0x00000000e1007212 */ /* 0x004fca00078e3cff */
[----:B------:R0:W-:Y:S01]  /*12830*/  STL [R1+0xcc4], R0 ;  /* 0x000cc40001007387 */ /* 0x0001e20000100800 */
[----:B----4-:R-:W-:-:S03]  /*12840*/  LOP3.LUT R224, R225, R224, RZ, 0x3c, !PT ;  /* 0x000000e0e1e07212 */ /* 0x010fc600078e3cff */
[----:B0-----:R-:W2:Y:S04]  /*12850*/  LDL.LU R0, [R1+0xc9c] ;  /* 0x000c9c0001007983 */ /* 0x001ea80000300800 */
[----:B------:R0:W-:Y:S01]  /*12860*/  STL [R1+0xca0], R224 ;  /* 0x000ca0e001007387 */ /* 0x0001e20000100800 */
[----:B------:R-:W-:-:S03]  /*12870*/  LOP3.LUT R228, R225, R228, RZ, 0x3c, !PT ;  /* 0x000000e4e1e47212 */ /* 0x000fc600078e3cff */
[----:B0-----:R-:W4:Y:S01]  /*12880*/  LDL.LU R224, [R1+0xc74] ;  /* 0x000c740001e07983 */ /* 0x001f220000300800 */
[----:B------:R-:W-:-:S03]  /*12890*/  LOP3.LUT R200, R225, R200, RZ, 0x3c, !PT ;  /* 0x000000c8e1c87212 */ /* 0x000fc600078e3cff */
[----:B------:R0:W-:Y:S01]  /*128a0*/  STL [R1+0xcbc], R228 ;  /* 0x000cbce401007387 */ /* 0x0001e20000100800 */
[----:B------:R-:W-:-:S03]  /*128b0*/  LOP3.LUT R230, R225, R230, RZ, 0x3c, !PT ;  /* 0x000000e6e1e67212 */ /* 0x000fc600078e3cff */
[----:B0-----:R-:W4:Y:S01]  /*128c0*/  LDL.LU R228, [R1+0xc70] ;  /* 0x000c700001e47983 */ /* 0x001f220000300800 */
[C---:B-----5:R-:W-:Y:S02]  /*128d0*/  LOP3.LUT R216, R225.reuse, R216, RZ, 0x3c, !PT ;  /* 0x000000d8e1d87212 */ /* 0x060fe400078e3cff */
[C---:B------:R-:W-:Y:S01]  /*128e0*/  LOP3.LUT R3, R225.reuse, R3, RZ, 0x3c, !PT ;  /* 0x00000003e1037212 */ /* 0x040fe200078e3cff */
[----:B------:R0:W-:Y:S04]  /*128f0*/  STL [R1+0xcd8], R200 ;  /* 0x000cd8c801007387 */ /* 0x0001e80000100800 */
[----:B------:R1:W-:Y:S04]  /*12900*/  STL [R1+0xcb4], R230 ;  /* 0x000cb4e601007387 */ /* 0x0003e80000100800 */
[----:B------:R5:W-:Y:S04]  /*12910*/  STL [R1+0xca4], R216 ;  /* 0x000ca4d801007387 */ /* 0x000be80000100800 */
[----:B0-----:R-:W4:Y:S04]  /*12920*/  LDL.LU R200, [R1+0xc90] ;  /* 0x000c900001c87983 */ /* 0x001f280000300800 */
[----:B------:R0:W-:Y:S04]  /*12930*/  STL [R1+0xc94], R3 ;  /* 0x000c940301007387 */ /* 0x0001e80000100800 */
[----:B-1----:R-:W4:Y:S04]  /*12940*/  LDL.LU R230, [R1+0xc88] ;  /* 0x000c880001e67983 */ /* 0x002f280000300800 */
[----:B-----5:R-:W5:Y:S04]  /*12950*/  LDL.LU R216, [R1+0xc78] ;  /* 0x000c780001d87983 */ /* 0x020f680000300800 */
[----:B0-----:R-:W5:Y:S01]  /*12960*/  LDL.LU R3, [R1+0xc7c] ;  /* 0x000c7c0001037983 */ /* 0x001f620000300800 */
[----:B------:R-:W-:-:S02]  /*12970*/  LOP3.LUT R201, R225, R201, RZ, 0x3c, !PT ;  /* 0x000000c9e1c97212 */ /* 0x000fc400078e3cff */
[C---:B------:R-:W-:Y:S02]  /*12980*/  LOP3.LUT R202, R225.reuse, R202, RZ, 0x3c, !PT ;  /* 0x000000cae1ca7212 */ /* 0x040fe400078e3cff */
[C---:B------:R-:W-:Y:S01]  /*12990*/  LOP3.LUT R203, R225.reuse, R203, RZ, 0x3c, !PT ;  /* 0x000000cbe1cb7212 */ /* 0x040fe200078e3cff */
[----:B------:R-:W-:Y:S04]  /*129a0*/  STL [R1+0x944], R223 ;  /* 0x000944df01007387 */ /* 0x000fe80000100800 */
[----:B------:R-:W-:Y:S04]  /*129b0*/  STL [R1+0x948], R222 ;  /* 0x000948de01007387 */ /* 0x000fe80000100800 */
[----:B------:R-:W-:Y:S04]  /*129c0*/  STL [R1+0x94c], R221 ;  /* 0x00094cdd01007387 */ /* 0x000fe80000100800 */
[----:B------:R-:W-:Y:S01]  /*129d0*/  STL [R1+0x930], R220 ;  /* 0x000930dc01007387 */ /* 0x000fe20000100800 */
[----:B------:R-:W-:-:S03]  /*129e0*/  LOP3.LUT R240, R225, R240, RZ, 0x3c, !PT ;  /* 0x000000f0e1f07212 */ /* 0x000fc600078e3cff */
[----:B------:R-:W-:Y:S01]  /*129f0*/  STL [R1+0xafc], R243 ;  /* 0x000afcf301007387 */ /* 0x000fe20000100800 */
[C---:B------:R-:W-:Y:S02]  /*12a00*/  LOP3.LUT R212, R225.reuse, R212, RZ, 0x3c, !PT ;  /* 0x000000d4e1d47212 */ /* 0x040fe400078e3cff */
[----:B------:R-:W-:Y:S01]  /*12a10*/  LOP3.LUT R204, R225, R204, RZ, 0x3c, !PT ;  /* 0x000000cce1cc7212 */ /* 0x000fe200078e3cff */
[----:B------:R-:W-:Y:S04]  /*12a20*/  STL [R1+0xcc8], R240 ;  /* 0x000cc8f001007387 */ /* 0x000fe80000100800 */
[----:B------:R0:W-:Y:S04]  /*12a30*/  STL [R1+0xca8], R212 ;  /* 0x000ca8d401007387 */ /* 0x0001e80000100800 */
[----:B------:R1:W-:Y:S04]  /*12a40*/  STL [R1+0xcac], R204 ;  /* 0x000caccc01007387 */ /* 0x0003e80000100800 */
[----:B------:R-:W-:Y:S04]  /*12a50*/  STL [R1+0x9e4], R211 ;  /* 0x0009e4d301007387 */ /* 0x000fe80000100800 */
[----:B------:R-:W-:Y:S04]  /*12a60*/  STL [R1+0x9e8], R210 ;  /* 0x0009e8d201007387 */ /* 0x000fe80000100800 */
[----:B------:R-:W-:Y:S04]  /*12a70*/  STL [R1+0x9ec], R209 ;  /* 0x0009ecd101007387 */ /* 0x000fe80000100800 */
[----:B------:R1:W-:Y:S04]  /*12a80*/  STL [R1+0x9d0], R208 ;  /* 0x0009d0d001007387 */ /* 0x0003e80000100800 */
[----:B------:R-:W-:Y:S04]  /*12a90*/  STL [R1+0xd3c], R241 ;  /* 0x000d3cf101007387 */ /* 0x000fe80000100800 */
[----:B0-----:R-:W5:Y:S04]  /*12aa0*/  LDL.LU R212, [R1+0xc60] ;  /* 0x000c600001d47983 */ /* 0x001f680000300800 */
[----:B-1----:R-:W5:Y:S04]  /*12ab0*/  LDL.LU R204, [R1+0xc64] ;  /* 0x000c640001cc7983 */ /* 0x002f680000300800 */
[----:B------:R-:W5:Y:S01]  /*12ac0*/  LDL.LU R240, [R1+0xc50] ;  /* 0x000c500001f07983 */ /* 0x000f620000300800 */
[----:B------:R-:W-:-:S02]  /*12ad0*/  LOP3.LUT R197, R226, R197, RZ, 0x3c, !PT ;  /* 0x000000c5e2c57212 */ /* 0x000fc400078e3cff */
[C---:B------:R-:W-:Y:S01]  /*12ae0*/  LOP3.LUT R198, R226.reuse, R198, RZ, 0x3c, !PT ;  /* 0x000000c6e2c67212 */ /* 0x040fe200078e3cff */
[----:B------:R-:W5:Y:S01]  /*12af0*/  LDL.128 R220, [R1+0x8e0] ;  /* 0x0008e00001dc7983 */ /* 0x000f620000100c00 */
[----:B------:R-:W-:Y:S02]  /*12b00*/  LOP3.LUT R199, R226, R199, RZ, 0x3c, !PT ;  /* 0x000000c7e2c77212 */ /* 0x000fe400078e3cff */
[----:B------:R-:W-:Y:S01]  /*12b10*/  LOP3.LUT R193, R227, R193, RZ, 0x3c, !PT ;  /* 0x000000c1e3c17212 */ /* 0x000fe200078e3cff */
[----:B------:R-:W5:Y:S01]  /*12b20*/  LDL.128 R208, [R1+0x8f0] ;  /* 0x0008f00001d07983 */ /* 0x000f620000100c00 */
[----:B---3--:R-:W-:-:S05]  /*12b30*/  LOP3.LUT R2, R225, R2, RZ, 0x3c, !PT ;  /* 0x00000002e1027212 */ /* 0x008fca00078e3cff */
[----:B------:R0:W-:Y:S02]  /*12b40*/  STL [R1+0xc98], R2 ;  /* 0x000c980201007387 */ /* 0x0001e40000100800 */
[C---:B0-----:R-:W-:Y:S02]  /*12b50*/  LOP3.LUT R2, R226.reuse, R196, RZ, 0x3c, !PT ;  /* 0x000000c4e2027212 */ /* 0x041fe400078e3cff */
[----:B------:R-:W-:Y:S02]  /*12b60*/  LOP3.LUT R196, R226, R235, RZ, 0x3c, !PT ;  /* 0x000000ebe2c47212 */ /* 0x000fe400078e3cff */
[----:B------:R-:W3:Y:S01]  /*12b70*/  LDL.LU R235, [R1+0xc54] ;  /* 0x000c540001eb7983 */ /* 0x000ee20000300800 */
[----:B--2---:R-:W-:-:S03]  /*12b80*/  LOP3.LUT R0, R225, R0, RZ, 0x3c, !PT ;  /* 0x00000000e1007212 */ /* 0x004fc600078e3cff */
[----:B------:R0:W-:Y:S04]  /*12b90*/  STL [R1+0xf58], R2 ;  /* 0x000f580201007387 */ /* 0x0001e80000100800 */
[----:B------:R1:W-:Y:S01]  /*12ba0*/  STL [R1+0xc9c], R0 ;  /* 0x000c9c0001007387 */ /* 0x0003e20000100800 */
[----:B0-----:R-:W-:-:S03]  /*12bb0*/  LOP3.LUT R2, R226, R231, RZ, 0x3c, !PT ;  /* 0x000000e7e2027212 */ /* 0x001fc600078e3cff */
[----:B------:R0:W-:Y:S04]  /*12bc0*/  STL [R1+0xc80], R196 ;  /* 0x000c80c401007387 */ /* 0x0001e80000100800 */
[----:B-1----:R-:W2:Y:S01]  /*12bd0*/  LDL.LU R0, [R1+0xc6c] ;  /* 0x000c6c0001007983 */ /* 0x002ea20000300800 */
[----:B----4-:R-:W-:-:S03]  /*12be0*/  LOP3.LUT R224, R226, R224, RZ, 0x3c, !PT ;  /* 0x000000e0e2e07212 */ /* 0x010fc600078e3cff */
[----:B------:R1:W-:Y:S01]  /*12bf0*/  STL [R1+0xc84], R2 ;  /* 0x000c840201007387 */ /* 0x0003e20000100800 */
[----:B0-----:R-:W-:-:S03]  /*12c00*/  LOP3.LUT R196, R226, R229, RZ, 0x3c, !PT ;  /* 0x000000e5e2c47212 */ /* 0x001fc600078e3cff */
[----:B------:R0:W-:Y:S04]  /*12c10*/  STL [R1+0xc74], R224 ;  /* 0x000c74e001007387 */ /* 0x0001e80000100800 */
[----:B------:R-:W4:Y:S01]  /*12c20*/  LDL.LU R231, [R1+0xc58] ;  /* 0x000c580001e77983 */ /* 0x000f220000300800 */
[----:B-1----:R-:W-:-:S03]  /*12c30*/  LOP3.LUT R2, R226, R228, RZ, 0x3c, !PT ;  /* 0x000000e4e2027212 */ /* 0x002fc600078e3cff */
[----:B------:R5:W-:Y:S04]  /*12c40*/  STL [R1+0xc8c], R196 ;  /* 0x000c8cc401007387 */ /* 0x000be80000100800 */
[----:B------:R1:W-:Y:S04]  /*12c50*/  STL [R1+0xc70], R2 ;  /* 0x000c700201007387 */ /* 0x0003e80000100800 */
[----:B0-----:R-:W3:Y:S01]  /*12c60*/  LDL.LU R224, [R1+0xc40] ;  /* 0x000c400001e07983 */ /* 0x001ee20000300800 */
[----:B------:R-:W-:Y:S02]  /*12c70*/  LOP3.LUT R200, R225, R200, RZ, 0x3c, !PT ;  /* 0x000000c8e1c87212 */ /* 0x000fe400078e3cff */
[----:B------:R-:W-:-:S02]  /*12c80*/  LOP3.LUT R225, R226, R230, RZ, 0x3c, !PT ;  /* 0x000000e6e2e17212 */ /* 0x000fc400078e3cff */
[C---:B-----5:R-:W-:Y:S02]  /*12c90*/  LOP3.LUT R196, R226.reuse, R216, RZ, 0x3c, !PT ;  /* 0x000000d8e2c47212 */ /* 0x060fe400078e3cff */
[C---:B-1----:R-:W-:Y:S01]  /*12ca0*/  LOP3.LUT R2, R226.reuse, R3, RZ, 0x3c, !PT ;  /* 0x00000003e2027212 */ /* 0x042fe200078e3cff */
[----:B------:R0:W-:Y:S04]  /*12cb0*/  STL [R1+0xc90], R200 ;  /* 0x000c90c801007387 */ /* 0x0001e80000100800 */
[----:B------:R-:W-:Y:S04]  /*12cc0*/  STL [R1+0xc88], R225 ;  /* 0x000c88e101007387 */ /* 0x000fe80000100800 */
[----:B------:R-:W-:Y:S04]  /*12cd0*/  STL [R1+0xc78], R196 ;  /* 0x000c78c401007387 */ /* 0x000fe80000100800 */
[----:B0-----:R-:W5:Y:S04]  /*12ce0*/  LDL.LU R200, [R1+0xc68] ;  /* 0x000c680001c87983 */ /* 0x001f680000300800 */
[----:B------:R0:W-:Y:S04]  /*12cf0*/  STL [R1+0xc7c], R2 ;  /* 0x000c7c0201007387 */ /* 0x0001e80000100800 */
[----:B------:R-:W4:Y:S04]  /*12d00*/  LDL.LU R230, [R1+0xc5c] ;  /* 0x000c5c0001e67983 */ /* 0x000f280000300800 */
[----:B------:R-:W4:Y:S04]  /*12d10*/  LDL.LU R216, [R1+0xc44] ;  /* 0x000c440001d87983 */ /* 0x000f280000300800 */
[----:B------:R-:W4:Y:S04]  /*12d20*/  LDL.LU R3, [R1+0xc48] ;  /* 0x000c480001037983 */ /* 0x000f280000300800 */
[----:B0-----:R-:W5:Y:S04]  /*12d30*/  LDL.LU R2, [R1+0xc4c] ;  /* 0x000c4c0001027983 */ /* 0x001f680000300800 */
[----:B------:R-:W4:Y:S04]  /*12d40*/  LDL.LU R229, [R1+0xc30] ;  /* 0x000c300001e57983 */ /* 0x000f280000300800 */
[----:B------:R-:W4:Y:S04]  /*12d50*/  LDL.LU R228, [R1+0xc34] ;  /* 0x000c340001e47983 */ /* 0x000f280000300800 */
[----:B------:R-:W4:Y:S01]  /*12d60*/  LDL.LU R225, [R1+0xc38] ;  /* 0x000c380001e17983 */ /* 0x000f220000300800 */
[----:B--2---:R-:W-:-:S05]  /*12d70*/  LOP3.LUT R0, R226, R0, RZ, 0x3c, !PT ;  /* 0x00000000e2007212 */ /* 0x004fca00078e3cff */
[----:B------:R0:W-:Y:S04]  /*12d80*/  STL [R1+0xc6c], R0 ;  /* 0x000c6c0001007387 */ /* 0x0001e80000100800 */
[----:B0-----:R-:W2:Y:S01]  /*12d90*/  LDL.LU R0, [R1+0xc2c] ;  /* 0x000c2c0001007983 */ /* 0x001ea20000300800 */
[----:B---3--:R-:W-:-:S05]  /*12da0*/  LOP3.LUT R224, R226, R224, RZ, 0x3c, !PT ;  /* 0x000000e0e2e07212 */ /* 0x008fca00078e3cff */
[----:B------:R0:W-:Y:S04]  /*12db0*/  STL [R1+0xc40], R224 ;  /* 0x000c40e001007387 */ /* 0x0001e80000100800 */
[----:B0-----:R-:W3:Y:S01]  /*12dc0*/  LDL.LU R224, [R1+0xc10] ;  /* 0x000c100001e07983 */ /* 0x001ee20000300800 */
[----:B-----5:R-:W-:-:S05]  /*12dd0*/  LOP3.LUT R2, R226, R2, RZ, 0x3c, !PT ;  /* 0x00000002e2027212 */ /* 0x020fca00078e3cff */
[----:B------:R0:W-:Y:S04]  /*12de0*/  STL [R1+0xc4c], R2 ;  /* 0x000c4c0201007387 */ /* 0x0001e80000100800 */
[----:B0-----:R-:W5:Y:S01]  /*12df0*/  LDL.LU R2, [R1+0xc1c] ;  /* 0x000c1c0001027983 */ /* 0x001f620000300800 */
[C---:B------:R-:W-:Y:S02]  /*12e00*/  LOP3.LUT R196, R226.reuse, R200, RZ, 0x3c, !PT ;  /* 0x000000c8e2c47212 */ /* 0x040fe400078e3cff */
[C---:B----4-:R-:W-:Y:S01]  /*12e10*/  LOP3.LUT R216, R226.reuse, R216, RZ, 0x3c, !PT ;  /* 0x000000d8e2d87212 */ /* 0x050fe200078e3cff */
[----:B------:R-:W4:Y:S01]  /*12e20*/  LDL.LU R200, [R1+0xc24] ;  /* 0x000c240001c87983 */ /* 0x000f220000300800 */
[C---:B------:R-:W-:Y:S02]  /*12e30*/  LOP3.LUT R3, R226.reuse, R3, RZ, 0x3c, !PT ;  /* 0x00000003e2037212 */ /* 0x040fe400078e3cff */
[C---:B------:R-:W-:Y:S01]  /*12e40*/  LOP3.LUT R204, R226.reuse, R204, RZ, 0x3c, !PT ;  /* 0x000000cce2cc7212 */ /* 0x040fe200078e3cff */
[----:B------:R0:W-:Y:S01]  /*12e50*/  STL [R1+0xc68], R196 ;  /* 0x000c68c401007387 */ /* 0x0001e20000100800 */
[----:B------:R-:W-:-:S03]  /*12e60*/  LOP3.LUT R212, R226, R212, RZ, 0x3c, !PT ;  /* 0x000000d4e2d47212 */ /* 0x000fc600078e3cff */
[----:B------:R1:W-:Y:S04]  /*12e70*/  STL [R1+0xc44], R216 ;  /* 0x000c44d801007387 */ /* 0x0003e80000100800 */
[----:B------:R1:W-:Y:S04]  /*12e80*/  STL [R1+0xc48], R3 ;  /* 0x000c480301007387 */ /* 0x0003e80000100800 */
[----:B0-----:R-:W4:Y:S04]  /*12e90*/  LDL.LU R196, [R1+0xc28] ;  /* 0x000c280001c47983 */ /* 0x001f280000300800 */
[----:B-1----:R-:W4:Y:S04]  /*12ea0*/  LDL.LU R216, [R1+0xc14] ;  /* 0x000c140001d87983 */ /* 0x002f280000300800 */
[----:B------:R-:W4:Y:S04]  /*12eb0*/  LDL.LU R3, [R1+0xc18] ;  /* 0x000c180001037983 */ /* 0x000f280000300800 */
[----:B------:R0:W-:Y:S04]  /*12ec0*/  STL [R1+0xc64], R204 ;  /* 0x000c64cc01007387 */ /* 0x0001e80000100800 */
[----:B------:R1:W-:Y:S04]  /*12ed0*/  STL [R1+0xc60], R212 ;  /* 0x000c60d401007387 */ /* 0x0003e80000100800 */
[----:B0-----:R-:W4:Y:S04]  /*12ee0*/  LDL.LU R204, [R1+0xc20] ;  /* 0x000c200001cc7983 */ /* 0x001f280000300800 */
[----:B-1----:R-:W4:Y:S01]  /*12ef0*/  LDL.LU R212, [R1+0xc3c] ;  /* 0x000c3c0001d47983 */ /* 0x002f220000300800 */
[----:B--2---:R-:W-:-:S05]  /*12f00*/  LOP3.LUT R0, R226, R0, RZ, 0x3c, !PT ;  /* 0x00000000e2007212 */ /* 0x004fca00078e3cff */
[----:B------:R0:W-:Y:S02]  /*12f10*/  STL [R1+0xc2c], R0 ;  /* 0x000c2c0001007387 */ /* 0x0001e40000100800 */
[----:B0-----:R-:W-:-:S05]  /*12f20*/  LOP3.LUT R0, R227, R192, RZ, 0x3c, !PT ;  /* 0x000000c0e3007212 */ /* 0x001fca00078e3cff */
[----:B------:R3:W-:Y:S02]  /*12f30*/  STL [R1+0xf5c], R0 ;  /* 0x000f5c0001007387 */ /* 0x0007e40000100800 */
[C---:B---3--:R-:W-:Y:S02]  /*12f40*/  LOP3.LUT R0, R227.reuse, R224, RZ, 0x3c, !PT ;  /* 0x000000e0e3007212 */ /* 0x048fe400078e3cff */
[----:B------:R-:W-:Y:S01]  /*12f50*/  LOP3.LUT R229, R226, R229, RZ, 0x3c, !PT ;  /* 0x000000e5e2e57212 */ /* 0x000fe200078e3cff */
[----:B------:R-:W2:Y:S04]  /*12f60*/  LDL.LU R224, [R1+0xbd8] ;  /* 0x000bd80001e07983 */ /* 0x000ea80000300800 */
[----:B------:R5:W-:Y:S02]  /*12f70*/  STL [R1+0xc10], R0 ;  /* 0x000c100001007387 */ /* 0x000be40000100800 */
[----:B-----5:R-:W-:-:S02]  /*12f80*/  LOP3.LUT R0, R227, R2, RZ, 0x3c, !PT ;  /* 0x00000002e3007212 */ /* 0x020fc400078e3cff */
[----:B------:R-:W3:Y:S01]  /*12f90*/  LDL.LU R2, [R1+0xbe8] ;  /* 0x000be80001027983 */ /* 0x000ee20000300800 */
[----:B----4-:R-:W-:-:S03]  /*12fa0*/  LOP3.LUT R200, R226, R200, RZ, 0x3c, !PT ;  /* 0x000000c8e2c87212 */ /* 0x010fc600078e3cff */
[----:B------:R-:W-:Y:S01]  /*12fb0*/  STL [R1+0xc30], R229 ;  /* 0x000c30e501007387 */ /* 0x000fe20000100800 */
[----:B------:R-:W-:Y:S02]  /*12fc0*/  LOP3.LUT R196, R226, R196, RZ, 0x3c, !PT ;  /* 0x000000c4e2c47212 */ /* 0x000fe400078e3cff */
[----:B------:R-:W-:-:S03]  /*12fd0*/  LOP3.LUT R192, R227, R216, RZ, 0x3c, !PT ;  /* 0x000000d8e3c07212 */ /* 0x000fc600078e3cff */
[----:B------:R0:W-:Y:S01]  /*12fe0*/  STL [R1+0xc28], R196 ;  /* 0x000c28c401007387 */ /* 0x0001e20000100800 */
[----:B------:R-:W-:-:S03]  /*12ff0*/  LOP3.LUT R3, R227, R3, RZ, 0x3c, !PT ;  /* 0x00000003e3037212 */ /* 0x000fc600078e3cff */
[----:B------:R1:W-:Y:S04]  /*13000*/  STL [R1+0xc14], R192 ;  /* 0x000c14c001007387 */ /* 0x0003e80000100800 */
[----:B------:R4:W-:Y:S04]  /*13010*/  STL [R1+0xc18], R3 ;  /* 0x000c180301007387 */ /* 0x0009e80000100800 */
[----:B0-----:R-:W5:Y:S04]  /*13020*/  LDL.LU R196, [R1+0xc0c] ;  /* 0x000c0c0001c47983 */ /* 0x001f680000300800 */
[----:B-1----:R-:W2:Y:S01]  /*13030*/  LDL.LU R192, [R1+0xbe0] ;  /* 0x000be00001c07983 */ /* 0x002ea20000300800 */
[----:B------:R-:W-:-:S03]  /*13040*/  LOP3.LUT R204, R226, R204, RZ, 0x3c, !PT ;  /* 0x000000cce2cc7212 */ /* 0x000fc600078e3cff */
[----:B----4-:R-:W4:Y:S01]  /*13050*/  LDL.LU R3, [R1+0xbe4] ;  /* 0x000be40001037983 */ /* 0x010f220000300800 */
[----:B------:R-:W-:-:S03]  /*13060*/  LOP3.LUT R229, R226, R212, RZ, 0x3c, !PT ;  /* 0x000000d4e2e57212 */ /* 0x000fc600078e3cff */
[----:B------:R-:W4:Y:S04]  /*13070*/  LDL.LU R212, [R1+0xc00] ;  /* 0x000c000001d47983 */ /* 0x000f280000300800 */
[----:B------:R0:W-:Y:S04]  /*13080*/  STL [R1+0xc20], R204 ;  /* 0x000c20cc01007387 */ /* 0x0001e80000100800 */
[----:B------:R1:W-:Y:S04]  /*13090*/  STL [R1+0xc24], R200 ;  /* 0x000c24c801007387 */ /* 0x0003e80000100800 */
[----:B------:R1:W-:Y:S04]  /*130a0*/  STL [R1+0xc1c], R0 ;  /* 0x000c1c0001007387 */ /* 0x0003e80000100800 */
[----:B0-----:R-:W4:Y:S04]  /*130b0*/  LDL.LU R204, [R1+0xc04] ;  /* 0x000c040001cc7983 */ /* 0x001f280000300800 */
[----:B-1----:R-:W4:Y:S04]  /*130c0*/  LDL.LU R200, [R1+0xc08] ;  /* 0x000c080001c87983 */ /* 0x002f280000300800 */
[----:B------:R-:W4:Y:S01]  /*130d0*/  LDL.LU R0, [R1+0xbec] ;  /* 0x000bec0001007983 */ /* 0x000f220000300800 */
[----:B------:R-:W-:-:S02]  /*130e0*/  LOP3.LUT R240, R226, R240, RZ, 0x3c, !PT ;  /* 0x000000f0e2f07212 */ /* 0x000fc400078e3cff */
[C---:B------:R-:W-:Y:S01]  /*130f0*/  LOP3.LUT R235, R226.reuse, R235, RZ, 0x3c, !PT ;  /* 0x000000ebe2eb7212 */ /* 0x040fe200078e3cff */
[----:B------:R-:W4:Y:S01]  /*13100*/  LDL.LU R216, [R1+0xbdc] ;  /* 0x000bdc0001d87983 */ /* 0x000f220000300800 */
[C---:B------:R-:W-:Y:S02]  /*13110*/  LOP3.LUT R231, R226.reuse, R231, RZ, 0x3c, !PT ;  /* 0x000000e7e2e77212 */ /* 0x040fe400078e3cff */
[C---:B------:R-:W-:Y:S02]  /*13120*/  LOP3.LUT R230, R226.reuse, R230, RZ, 0x3c, !PT ;  /* 0x000000e6e2e67212 */ /* 0x040fe400078e3cff */
[C---:B------:R-:W-:Y:S02]  /*13130*/  LOP3.LUT R228, R226.reuse, R228, RZ, 0x3c, !PT ;  /* 0x000000e4e2e47212 */ /* 0x040fe400078e3cff */
[----:B------:R-:W-:Y:S02]  /*13140*/  LOP3.LUT R225, R226, R225, RZ, 0x3c, !PT ;  /* 0x000000e1e2e17212 */ /* 0x000fe400078e3cff */
[----:B------:R-:W4:Y:S01]  /*13150*/  LDL.LU R226, [R1+0xbd0] ;  /* 0x000bd00001e27983 */ /* 0x000f220000300800 */
[----:B---3--:R-:W-:-:S05]  /*13160*/  LOP3.LUT R2, R227, R2, RZ, 0x3c, !PT ;  /* 0x00000002e3027212 */ /* 0x008fca00078e3cff */
[----:B------:R0:W-:Y:S04]  /*13170*/  STL [R1+0xbe8], R2 ;  /* 0x000be80201007387 */ /* 0x0001e80000100800 */
[----:B0-----:R-:W3:Y:S01]  /*13180*/  LDL.LU R2, [R1+0xbb8] ;  /* 0x000bb80001027983 */ /* 0x001ee20000300800 */
[C---:B-----5:R-:W-:Y:S02]  /*13190*/  LOP3.LUT R196, R227.reuse, R196, RZ, 0x3c, !PT ;  /* 0x000000c4e3c47212 */ /* 0x060fe400078e3cff */
[----:B--2---:R-:W-:-:S03]  /*131a0*/  LOP3.LUT R192, R227, R192, RZ, 0x3c, !PT ;  /* 0x000000c0e3c07212 */ /* 0x004fc600078e3cff */
[----:B------:R0:W-:Y:S01]  /*131b0*/  STL [R1+0xc0c], R196 ;  /* 0x000c0cc401007387 */ /* 0x0001e20000100800 */
[----:B----4-:R-:W-:-:S03]  /*131c0*/  LOP3.LUT R3, R227, R3, RZ, 0x3c, !PT ;  /* 0x00000003e3037212 */ /* 0x010fc600078e3cff */
[----:B------:R1:W-:Y:S01]  /*131d0*/  STL [R1+0xbe0], R192 ;  /* 0x000be0c001007387 */ /* 0x0003e20000100800 */
[----:B------:R-:W-:-:S03]  /*131e0*/  LOP3.LUT R212, R227, R212, RZ, 0x3c, !PT ;  /* 0x000000d4e3d47212 */ /* 0x000fc600078e3cff */
[----:B------:R2:W-:Y:S04]  /*131f0*/  STL [R1+0xbe4], R3 ;  /* 0x000be40301007387 */ /* 0x0005e80000100800 */
[----:B0-----:R-:W4:Y:S04]  /*13200*/  LDL.LU R196, [R1+0xbcc] ;  /* 0x000bcc0001c47983 */ /* 0x001f280000300800 */
[----:B-1----:R-:W5:Y:S04]  /*13210*/  LDL.LU R192, [R1+0xbb0] ;  /* 0x000bb00001c07983 */ /* 0x002f680000300800 */
[----:B------:R0:W-:Y:S01]  /*13220*/  STL [R1+0xc00], R212 ;  /* 0x000c00d401007387 */ /* 0x0001e20000100800 */
[----:B------:R-:W-:-:S03]  /*13230*/  LOP3.LUT R204, R227, R204, RZ, 0x3c, !PT ;  /* 0x000000cce3cc7212 */ /* 0x000fc600078e3cff */
[----:B--2---:R-:W2:Y:S01]  /*13240*/  LDL.LU R3, [R1+0xbb4] ;  /* 0x000bb40001037983 */ /* 0x004ea20000300800 */
[----:B------:R-:W-:-:S03]  /*13250*/  LOP3.LUT R200, R227, R200, RZ, 0x3c, !PT ;  /* 0x000000c8e3c87212 */ /* 0x000fc600078e3cff */
[----:B------:R1:W-:Y:S01]  /*13260*/  STL [R1+0xc04], R204 ;  /* 0x000c04cc01007387 */ /* 0x0003e20000100800 */
[----:B------:R-:W-:-:S03]  /*13270*/  LOP3.LUT R0, R227, R0, RZ, 0x3c, !PT ;  /* 0x00000000e3007212 */ /* 0x000fc600078e3cff */
[----:B0-----:R-:W2:Y:S04]  /*13280*/  LDL.LU R212, [R1+0xbc0] ;  /* 0x000bc00001d47983 */ /* 0x001ea80000300800 */
[----:B------:R0:W-:Y:S04]  /*13290*/  STL [R1+0xc08], R200 ;  /* 0x000c08c801007387 */ /* 0x0001e80000100800 */
[----:B-1----:R-:W2:Y:S04]  /*132a0*/  LDL.LU R204, [R1+0xbc4] ;  /* 0x000bc40001cc7983 */ /* 0x002ea80000300800 */
[----:B------:R1:W-:Y:S04]  /*132b0*/  STL [R1+0xbec], R0 ;  /* 0x000bec0001007387 */ /* 0x0003e80000100800 */
[----:B0-----:R-:W2:Y:S01]  /*132c0*/  LDL.LU R200, [R1+0xbc8] ;  /* 0x000bc80001c87983 */ /* 0x001ea20000300800 */
[----:B------:R-:W-:-:S03]  /*132d0*/  LOP3.LUT R226, R227, R226, RZ, 0x3c, !PT ;  /* 0x000000e2e3e27212 */ /* 0x000fc600078e3cff */
[----:B-1----:R-:W2:Y:S01]  /*132e0*/  LDL.LU R0, [R1+0xbbc] ;  /* 0x000bbc0001007983 */ /* 0x002ea20000300800 */
[----:B------:R-:W-:-:S03]  /*132f0*/  LOP3.LUT R216, R227, R216, RZ, 0x3c, !PT ;  /* 0x000000d8e3d87212 */ /* 0x000fc600078e3cff */
[----:B------:R0:W-:Y:S04]  /*13300*/  STL [R1+0xc38], R225 ;  /* 0x000c38e101007387 */ /* 0x0001e80000100800 */
[----:B------:R1:W-:Y:S04]  /*13310*/  STL [R1+0xbd0], R226 ;  /* 0x000bd0e201007387 */ /* 0x0003e80000100800 */
[----:B0-----:R-:W2:Y:S04]  /*13320*/  LDL.LU R225, [R1+0xbd4] ;  /* 0x000bd40001e17983 */ /* 0x001ea80000300800 */
[----:B-1----:R-:W2:Y:S04]  /*13330*/  LDL.LU R226, [R1+0xba0] ;  /* 0x000ba00001e27983 */ /* 0x002ea80000300800 */
[----:B------:R0:W-:Y:S04]  /*13340*/  STL [R1+0xbdc], R216 ;  /* 0x000bdcd801007387 */ /* 0x0001e80000100800 */
[----:B0-----:R-:W2:Y:S01]  /*13350*/  LDL.LU R216, [R1+0xbac] ;  /* 0x000bac0001d87983 */ /* 0x001ea20000300800 */
[----:B---3--:R-:W-:-:S05]  /*13360*/  LOP3.LUT R2, R227, R2, RZ, 0x3c, !PT ;  /* 0x00000002e3027212 */ /* 0x008fca00078e3cff */
[----:B------:R0:W-:Y:S04]  /*13370*/  STL [R1+0xbb8], R2 ;  /* 0x000bb80201007387 */ /* 0x0001e80000100800 */
[----:B0-----:R-:W3:Y:S01]  /*13380*/  LDL.LU R2, [R1+0xb9c] ;  /* 0x000b9c0001027983 */ /* 0x001ee20000300800 */
[----:B------:R-:W-:-:S05]  /*13390*/  LOP3.LUT R224, R227, R224, RZ, 0x3c, !PT ;  /* 0x000000e0e3e07212 */ /* 0x000fca00078e3cff */
[----:B------:R0:W-:Y:S04]  /*133a0*/  STL [R1+0xbd8], R224 ;  /* 0x000bd8e001007387 */ /* 0x0001e80000100800 */
[----:B0-----:R-:W3:Y:S01]  /*133b0*/  LDL.LU R224, [R1+0xba8] ;  /* 0x000ba80001e07983 */ /* 0x001ee20000300800 */
[C---:B----4-:R-:W-:Y:S02]  /*133c0*/  LOP3.LUT R196, R227.reuse, R196, RZ, 0x3c, !PT ;  /* 0x000000c4e3c47212 */ /* 0x050fe400078e3cff */
[----:B-----5:R-:W-:-:S03]  /*133d0*/  LOP3.LUT R192, R227, R192, RZ, 0x3c, !PT ;  /* 0x000000c0e3c07212 */ /* 0x020fc600078e3cff */
[----:B------:R0:W-:Y:S04]  /*133e0*/  STL [R1+0xbcc], R196 ;  /* 0x000bccc401007387 */ /* 0x0001e80000100800 */
[----:B------:R1:W-:Y:S01]  /*133f0*/  STL [R1+0xbb0], R192 ;  /* 0x000bb0c001007387 */ /* 0x0003e20000100800 */
[----:B--2---:R-:W-:-:S03]  /*13400*/  LOP3.LUT R3, R227, R3, RZ, 0x3c, !PT ;  /* 0x00000003e3037212 */ /* 0x004fc600078e3cff */
[----:B0-----:R-:W2:Y:S04]  /*13410*/  LDL.LU R196, [R1+0xb90] ;  /* 0x000b900001c47983 */ /* 0x001ea80000300800 */
[----:B-1----:R-:W4:Y:S01]  /*13420*/  LDL.LU R192, [R1+0xb94] ;  /* 0x000b940001c07983 */ /* 0x002f220000300800 */
[----:B------:R-:W-:-:S03]  /*13430*/  LOP3.LUT R212, R227, R212, RZ, 0x3c, !PT ;  /* 0x000000d4e3d47212 */ /* 0x000fc600078e3cff */
[----:B------:R0:W-:Y:S01]  /*13440*/  STL [R1+0xbb4], R3 ;  /* 0x000bb40301007387 */ /* 0x0001e20000100800 */
[----:B------:R-:W-:-:S03]  /*13450*/  LOP3.LUT R204, R227, R204, RZ, 0x3c, !PT ;  /* 0x000000cce3cc7212 */ /* 0x000fc600078e3cff */
[----:B------:R1:W-:Y:S01]  /*13460*/  STL [R1+0xbc0], R212 ;  /* 0x000bc0d401007387 */ /* 0x0003e20000100800 */
[----:B------:R-:W-:-:S03]  /*13470*/  LOP3.LUT R188, R220, R188, RZ, 0x3c, !PT ;  /* 0x000000bcdcbc7212 */ /* 0x000fc600078e3cff */
[----:B0-----:R-:W5:Y:S01]  /*13480*/  LDL.LU R3, [R1+0xb98] ;  /* 0x000b980001037983 */ /* 0x001f620000300800 */
[----:B------:R-:W-:-:S03]  /*13490*/  LOP3.LUT R200, R227, R200, RZ, 0x3c, !PT ;  /* 0x000000c8e3c87212 */ /* 0x000fc600078e3cff */
[----:B------:R0:W-:Y:S04]  /*134a0*/  STL [R1+0xbc4], R204 ;  /* 0x000bc4cc01007387 */ /* 0x0001e80000100800 */
[----:B-1----:R-:W5:Y:S01]  /*134b0*/  LDL.LU R212, [R1+0xb80] ;  /* 0x000b800001d47983 */ /* 0x002f620000300800 */
[----:B------:R-:W-:-:S03]  /*134c0*/  LOP3.LUT R0, R227, R0, RZ, 0x3c, !PT ;  /* 0x00000000e3007212 */ /* 0x000fc600078e3cff */
[----:B------:R1:W-:Y:S04]  /*134d0*/  STL [R1+0xbc8], R200 ;  /* 0x000bc8c801007387 */ /* 0x0003e80000100800 */
[----:B0-----:R-:W5:Y:S04]  /*134e0*/  LDL.LU R204, [R1+0xb84] ;  /* 0x000b840001cc7983 */ /* 0x001f680000300800 */
[----:B------:R0:W-:Y:S04]  /*134f0*/  STL [R1+0xbbc], R0 ;  /* 0x000bbc0001007387 */ /* 0x0001e80000100800 */
[----:B-1----:R-:W5:Y:S01]  /*13500*/  LDL.LU R200, [R1+0xb88] ;  /* 0x000b880001c87983 */ /* 0x002f620000300800 */
[----:B------:R-:W-:-:S03]  /*13510*/  LOP3.LUT R225, R227, R225, RZ, 0x3c, !PT ;  /* 0x000000e1e3e17212 */ /* 0x000fc600078e3cff */
[----:B------:R1:W-:Y:S04]  /*13520*/  STL [R1+0x1284], R188 ;  /* 0x001284bc01007387 */ /* 0x0003e80000100800 */
[----:B0-----:R-:W5:Y:S01]  /*13530*/  LDL.LU R0, [R1+0xb8c] ;  /* 0x000b8c0001007983 */ /* 0x001f620000300800 */
[----:B-1----:R-:W-:-:S03]  /*13540*/  LOP3.LUT R188, R220, R226, RZ, 0x3c, !PT ;  /* 0x000000e2dcbc7212 */ /* 0x002fc600078e3cff */
[----:B------:R0:W-:Y:S04]  /*13550*/  STL [R1+0xbd4], R225 ;  /* 0x000bd4e101007387 */ /* 0x0001e80000100800 */
[----:B------:R1:W-:Y:S04]  /*13560*/  STL [R1+0xba0], R188 ;  /* 0x000ba0bc01007387 */ /* 0x0003e80000100800 */
[----:B0-----:R-:W5:Y:S01]  /*13570*/  LDL.LU R225, [R1+0xba4] ;  /* 0x000ba40001e17983 */ /* 0x001f620000300800 */
[----:B-1----:R-:W-:-:S03]  /*13580*/  LOP3.LUT R188, R220, R216, RZ, 0x3c, !PT ;  /* 0x000000d8dcbc7212 */ /* 0x002fc600078e3cff */
[----:B------:R-:W5:Y:S01]  /*13590*/  LDL.LU R216, [R1+0xb74] ;  /* 0x000b740001d87983 */ /* 0x000f620000300800 */
[----:B---3--:R-:W-:-:S05]  /*135a0*/  LOP3.LUT R2, R220, R2, RZ, 0x3c, !PT ;  /* 0x00000002dc027212 */ /* 0x008fca00078e3cff */
[----:B------:R0:W-:Y:S04]  /*135b0*/  STL [R1+0xb9c], R2 ;  /* 0x000b9c0201007387 */ /* 0x0001e80000100800 */
[----:B0-----:R-:W3:Y:S01]  /*135c0*/  LDL.LU R2, [R1+0xb7c] ;  /* 0x000b7c0001027983 */ /* 0x001ee20000300800 */
[----:B------:R-:W-:-:S05]  /*135d0*/  LOP3.LUT R189, R220, R189, RZ, 0x3c, !PT ;  /* 0x000000bddcbd7212 */ /* 0x000fca00078e3cff */
[----:B------:R0:W-:Y:S04]  /*135e0*/  STL [R1+0x1288], R189 ;  /* 0x001288bd01007387 */ /* 0x0001e80000100800 */
[----:B------:R4:W-:Y:S01]  /*135f0*/  STL [R1+0xbac], R188 ;  /* 0x000bacbc01007387 */ /* 0x0009e20000100800 */
[----:B0-----:R-:W-:-:S03]  /*13600*/  LOP3.LUT R189, R220, R224, RZ, 0x3c, !PT ;  /* 0x000000e0dcbd7212 */ /* 0x001fc600078e3cff */
[----:B------:R-:W3:Y:S04]  /*13610*/  LDL.LU R224, [R1+0xb70] ;  /* 0x000b700001e07983 */ /* 0x000ee80000300800 */
[----:B------:R2:W-:Y:S01]  /*13620*/  STL [R1+0xba8], R189 ;  /* 0x000ba8bd01007387 */ /* 0x0005e20000100800 */
[----:B----4-:R-:W-:-:S03]  /*13630*/  LOP3.LUT R188, R220, R192, RZ, 0x3c, !PT ;  /* 0x000000c0dcbc7212 */ /* 0x010fc600078e3cff */
[----:B------:R-:W4:Y:S01]  /*13640*/  LDL.LU R192, [R1+0xb64] ;  /* 0x000b640001c07983 */ /* 0x000f220000300800 */
[----:B--2---:R-:W-:-:S03]  /*13650*/  LOP3.LUT R189, R220, R196, RZ, 0x3c, !PT ;  /* 0x000000c4dcbd7212 */ /* 0x004fc600078e3cff */
[----:B------:R-:W-:Y:S04]  /*13660*/  STL [R1+0xb94], R188 ;  /* 0x000b94bc01007387 */ /* 0x000fe80000100800 */
[----:B------:R0:W-:Y:S01]  /*13670*/  STL [R1+0xb90], R189 ;  /* 0x000b90bd01007387 */ /* 0x0001e20000100800 */
[----:B-----5:R-:W-:-:S03]  /*13680*/  LOP3.LUT R3, R220, R3, RZ, 0x3c, !PT ;  /* 0x00000003dc037212 */ /* 0x020fc600078e3cff */
[----:B------:R-:W2:Y:S01]  /*13690*/  LDL.LU R196, [R1+0xb60] ;  /* 0x000b600001c47983 */ /* 0x000ea20000300800 */
[----:B------:R-:W-:-:S03]  /*136a0*/  LOP3.LUT R212, R220, R212, RZ, 0x3c, !PT ;  /* 0x000000d4dcd47212 */ /* 0x000fc600078e3cff */
[----:B------:R1:W-:Y:S01]  /*136b0*/  STL [R1+0xb98], R3 ;  /* 0x000b980301007387 */ /* 0x0003e20000100800 */
[----:B------:R-:W-:-:S03]  /*136c0*/  LOP3.LUT R190, R220, R190, RZ, 0x3c, !PT ;  /* 0x000000bedcbe7212 */ /* 0x000fc600078e3cff */
[----:B------:R5:W-:Y:S01]  /*136d0*/  STL [R1+0xb80], R212 ;  /* 0x000b80d401007387 */ /* 0x000be20000100800 */
[----:B0-----:R-:W-:-:S03]  /*136e0*/  LOP3.LUT R189, R220, R204, RZ, 0x3c, !PT ;  /* 0x000000ccdcbd7212 */ /* 0x001fc600078e3cff */
[----:B------:R-:W2:Y:S04]  /*136f0*/  LDL.LU R204, [R1+0xb54] ;  /* 0x000b540001cc7983 */ /* 0x000ea80000300800 */
[----:B-1----:R-:W2:Y:S01]  /*13700*/  LDL.LU R3, [R1+0xb78] ;  /* 0x000b780001037983 */ /* 0x002ea20000300800 */
[----:B------:R-:W-:-:S03]  /*13710*/  LOP3.LUT R188, R220, R200, RZ, 0x3c, !PT ;  /* 0x000000c8dcbc7212 */ /* 0x000fc600078e3cff */
[----:B-----5:R-:W5:Y:S01]  /*13720*/  LDL.LU R212, [R1+0xb50] ;  /* 0x000b500001d47983 */ /* 0x020f620000300800 */
[----:B------:R-:W-:-:S03]  /*13730*/  LOP3.LUT R0, R220, R0, RZ, 0x3c, !PT ;  /* 0x00000000dc007212 */ /* 0x000fc600078e3cff */
[----:B------:R0:W-:Y:S04]  /*13740*/  STL [R1+0xb84], R189 ;  /* 0x000b84bd01007387 */ /* 0x0001e80000100800 */
[----:B------:R-:W5:Y:S04]  /*13750*/  LDL.LU R200, [R1+0xb58] ;  /* 0x000b580001c87983 */ /* 0x000f680000300800 */
[----:B------:R1:W-:Y:S04]  /*13760*/  STL [R1+0xb88], R188 ;  /* 0x000b88bc01007387 */ /* 0x0003e80000100800 */
[----:B0-----:R-:W5:Y:S04]  /*13770*/  LDL.LU R189, [R1+0xb5c] ;  /* 0x000b5c0001bd7983 */ /* 0x001f680000300800 */
[----:B------:R0:W-:Y:S04]  /*13780*/  STL [R1+0xb8c], R0 ;  /* 0x000b8c0001007387 */ /* 0x0001e80000100800 */
[----:B-1----:R-:W5:Y:S04]  /*13790*/  LDL.LU R188, [R1+0xb40] ;  /* 0x000b400001bc7983 */ /* 0x002f680000300800 */
[----:B------:R1:W-:Y:S04]  /*137a0*/  STL [R1+0x128c], R190 ;  /* 0x00128cbe01007387 */ /* 0x0003e80000100800 */
[----:B0-----:R-:W5:Y:S01]  /*137b0*/  LDL.LU R0, [R1+0xb44] ;  /* 0x000b440001007983 */ /* 0x001f620000300800 */
[----:B-1----:R-:W-:-:S02]  /*137c0*/  LOP3.LUT R190, R220, R225, RZ, 0x3c, !PT ;  /* 0x000000e1dcbe7212 */ /* 0x002fc400078e3cff */
[C---:B------:R-:W-:Y:S02]  /*137d0*/  LOP3.LUT R225, R220.reuse, R216, RZ, 0x3c, !PT ;  /* 0x000000d8dce17212 */ /* 0x040fe400078e3cff */
[C---:B---3--:R-:W-:Y:S02]  /*137e0*/  LOP3.LUT R216, R220.reuse, R2, RZ, 0x3c, !PT ;  /* 0x00000002dcd87212 */ /* 0x048fe400078e3cff */
[----:B------:R-:W3:Y:S01]  /*137f0*/  LDL.LU R2, [R1+0xb4c] ;  /* 0x000b4c0001027983 */ /* 0x000ee20000300800 */
[----:B------:R-:W-:-:S03]  /*13800*/  LOP3.LUT R191, R220, R191, RZ, 0x3c, !PT ;  /* 0x000000bfdcbf7212 */ /* 0x000fc600078e3cff */
[----:B------:R-:W-:Y:S04]  /*13810*/  STL [R1+0xb7c], R216 ;  /* 0x000b7cd801007387 */ /* 0x000fe80000100800 */
[----:B------:R0:W-:Y:S04]  /*13820*/  STL [R1+0x1290], R191 ;  /* 0x001290bf01007387 */ /* 0x0001e80000100800 */
[----:B------:R1:W-:Y:S01]  /*13830*/  STL [R1+0xba4], R190 ;  /* 0x000ba4be01007387 */ /* 0x0003e20000100800 */
[----:B------:R-:W-:-:S03]  /*13840*/  LOP3.LUT R226, R220, R224, RZ, 0x3c, !PT ;  /* 0x000000e0dce27212 */ /* 0x000fc600078e3cff */
[----:B0-----:R-:W3:Y:S04]  /*13850*/  LDL.LU R191, [R1+0xb68] ;  /* 0x000b680001bf7983 */ /* 0x001ee80000300800 */
[----:B-1----:R-:W3:Y:S01]  /*13860*/  LDL.LU R190, [R1+0xb6c] ;  /* 0x000b6c0001be7983 */ /* 0x002ee20000300800 */
[----:B----4-:R-:W-:-:S05]  /*13870*/  LOP3.LUT R192, R220, R192, RZ, 0x3c, !PT ;  /* 0x000000c0dcc07212 */ /* 0x010fca00078e3cff */
[----:B------:R0:W-:Y:S04]  /*13880*/  STL [R1+0xb64], R192 ;  /* 0x000b64c001007387 */ /* 0x0001e80000100800 */
[----:B0-----:R-:W4:Y:S01]  /*13890*/  LDL.LU R192, [R1+0xb34] ;  /* 0x000b340001c07983 */ /* 0x001f220000300800 */
[----:B--2---:R-:W-:-:S03]  /*138a0*/  LOP3.LUT R224, R220, R3, RZ, 0x3c, !PT ;  /* 0x00000003dce07212 */ /* 0x004fc600078e3cff */
[----:B------:R-:W2:Y:S01]  /*138b0*/  LDL.LU R3, [R1+0xb48] ;  /* 0x000b480001037983 */ /* 0x000ea20000300800 */
[C---:B-----5:R-:W-:Y:S02]  /*138c0*/  LOP3.LUT R216, R220.reuse, R212, RZ, 0x3c, !PT ;  /* 0x000000d4dcd87212 */ /* 0x060fe400078e3cff */
[C---:B------:R-:W-:Y:S02]  /*138d0*/  LOP3.LUT R212, R220.reuse, R204, RZ, 0x3c, !PT ;  /* 0x000000ccdcd47212 */ /* 0x040fe400078e3cff */
[C---:B------:R-:W-:Y:S02]  /*138e0*/  LOP3.LUT R204, R220.reuse, R200, RZ, 0x3c, !PT ;  /* 0x000000c8dccc7212 */ /* 0x040fe400078e3cff */
[C---:B------:R-:W-:Y:S02]  /*138f0*/  LOP3.LUT R200, R220.reuse, R189, RZ, 0x3c, !PT ;  /* 0x000000bddcc87212 */ /* 0x040fe400078e3cff */
[C---:B------:R-:W-:Y:S02]  /*13900*/  LOP3.LUT R189, R220.reuse, R188, RZ, 0x3c, !PT ;  /* 0x000000bcdcbd7212 */ /* 0x040fe400078e3cff */
[----:B------:R-:W-:-:S02]  /*13910*/  LOP3.LUT R188, R220, R0, RZ, 0x3c, !PT ;  /* 0x00000000dcbc7212 */ /* 0x000fc400078e3cff */
[----:B------:R-:W5:Y:S04]  /*13920*/  LDL.LU R0, [R1+0xb20] ;  /* 0x000b200001007983 */ /* 0x000f680000300800 */
[----:B------:R3:W-:Y:S02]  /*13930*/  STL [R1+0xb44], R188 ;  /* 0x000b44bc01007387 */ /* 0x0007e40000100800 */
[C---:B---3--:R-:W-:Y:S02]  /*13940*/  LOP3.LUT R188, R220.reuse, R2, RZ, 0x3c, !PT ;  /* 0x00000002dcbc7212 */ /* 0x048fe400078e3cff */
[C---:B------:R-:W-:Y:S02]  /*13950*/  LOP3.LUT R196, R220.reuse, R196, RZ, 0x3c, !PT ;  /* 0x000000c4dcc47212 */ /* 0x040fe400078e3cff */
[----:B------:R-:W-:Y:S01]  /*13960*/  LOP3.LUT R184, R221, R184, RZ, 0x3c, !PT ;  /* 0x000000b8ddb87212 */ /* 0x000fe200078e3cff */
[----:B------:R0:W-:Y:S04]  /*13970*/  STL [R1+0xb4c], R188 ;  /* 0x000b4cbc01007387 */ /* 0x0001e80000100800 */
[----:B------:R1:W-:Y:S04]  /*13980*/  STL [R1+0xc34], R228 ;  /* 0x000c34e401007387 */ /* 0x0003e80000100800 */
[----:B------:R-:W3:Y:S04]  /*13990*/  LDL.LU R2, [R1+0xb24] ;  /* 0x000b240001027983 */ /* 0x000ee80000300800 */
[----:B0-----:R-:W3:Y:S01]  /*139a0*/  LDL.LU R188, [R1+0x9c0] ;  /* 0x0009c00001bc7983 */ /* 0x001ee20000300800 */
[----:B------:R-:W-:-:S03]  /*139b0*/  LOP3.LUT R191, R220, R191, RZ, 0x3c, !PT ;  /* 0x000000bfdcbf7212 */ /* 0x000fc600078e3cff */
[----:B------:R0:W-:Y:S01]  /*139c0*/  STL [R1+0xb60], R196 ;  /* 0x000b60c401007387 */ /* 0x0001e20000100800 */
[----:B------:R-:W-:-:S03]  /*139d0*/  LOP3.LUT R190, R220, R190, RZ, 0x3c, !PT ;  /* 0x000000bedcbe7212 */ /* 0x000fc600078e3cff */
[----:B------:R4:W-:Y:S04]  /*139e0*/  STL [R1+0x125c], R184 ;  /* 0x00125cb801007387 */ /* 0x0009e80000100800 */
[----:B-1----:R-:W3:Y:S04]  /*139f0*/  LDL.LU R228, [R1+0xbfc] ;  /* 0x000bfc0001e47983 */ /* 0x002ee80000300800 */
[----:B0-----:R-:W3:Y:S04]  /*13a00*/  LDL.LU R196, [R1+0xb30] ;  /* 0x000b300001c47983 */ /* 0x001ee80000300800 */
[----:B------:R0:W-:Y:S04]  /*13a10*/  STL [R1+0xb68], R191 ;  /* 0x000b68bf01007387 */ /* 0x0001e80000100800 */
[----:B------:R1:W-:Y:S01]  /*13a20*/  STL [R1+0xb6c], R190 ;  /* 0x000b6cbe01007387 */ /* 0x0003e20000100800 */
[----:B----4-:R-:W-:-:S03]  /*13a30*/  LOP3.LUT R184, R221, R192, RZ, 0x3c, !PT ;  /* 0x000000c0ddb87212 */ /* 0x010fc600078e3cff */
[----:B------:R4:W-:Y:S04]  /*13a40*/  STL [R1+0xc54], R235 ;  /* 0x000c54eb01007387 */ /* 0x0009e80000100800 */
[----:B0-----:R-:W3:Y:S04]  /*13a50*/  LDL.LU R191, [R1+0xb38] ;  /* 0x000b380001bf7983 */ /* 0x001ee80000300800 */
[----:B-1----:R-:W3:Y:S04]  /*13a60*/  LDL.LU R190, [R1+0xb3c] ;  /* 0x000b3c0001be7983 */ /* 0x002ee80000300800 */
[----:B------:R0:W-:Y:S04]  /*13a70*/  STL [R1+0xc58], R231 ;  /* 0x000c58e701007387 */ /* 0x0001e80000100800 */
[----:B------:R1:W-:Y:S01]  /*13a80*/  STL [R1+0xc5c], R230 ;  /* 0x000c5ce601007387 */ /* 0x0003e20000100800 */
[----:B--2---:R-:W-:-:S03]  /*13a90*/  LOP3.LUT R3, R220, R3, RZ, 0x3c, !PT ;  /* 0x00000003dc037212 */ /* 0x004fc600078e3cff */
[----:B----4-:R-:W2:Y:S04]  /*13aa0*/  LDL.LU R235, [R1+0xbf0] ;  /* 0x000bf00001eb7983 */ /* 0x010ea80000300800 */
[----:B------:R4:W-:Y:S04]  /*13ab0*/  STL [R1+0xb48], R3 ;  /* 0x000b480301007387 */ /* 0x0009e80000100800 */
[----:B0-----:R-:W2:Y:S04]  /*13ac0*/  LDL.LU R231, [R1+0xbf4] ;  /* 0x000bf40001e77983 */ /* 0x001ea80000300800 */
[----:B-1----:R-:W2:Y:S04]  /*13ad0*/  LDL.LU R230, [R1+0xbf8] ;  /* 0x000bf80001e67983 */ /* 0x002ea80000300800 */
[----:B----4-:R-:W4:Y:S04]  /*13ae0*/  LDL.LU R3, [R1+0xb28] ;  /* 0x000b280001037983 */ /* 0x010f280000300800 */
[----:B------:R0:W-:Y:S04]  /*13af0*/  STL [R1+0xb40], R189 ;  /* 0x000b40bd01007387 */ /* 0x0001e80000100800 */
[----:B------:R1:W-:Y:S04]  /*13b00*/  STL [R1+0xb34], R184 ;  /* 0x000b34b801007387 */ /* 0x0003e80000100800 */
[----:B------:R1:W-:Y:S04]  /*13b10*/  STL [R1+0xb78], R224 ;  /* 0x000b78e001007387 */ /* 0x0003e80000100800 */
[----:B0-----:R-:W4:Y:S01]  /*13b20*/  LDL.LU R189, [R1+0xb2c] ;  /* 0x000b2c0001bd7983 */ /* 0x001f220000300800 */
[----:B-----5:R-:W-:-:S03]  /*13b30*/  LOP3.LUT R0, R221, R0, RZ, 0x3c, !PT ;  /* 0x00000000dd007212 */ /* 0x020fc600078e3cff */
[----:B-1----:R-:W5:Y:S04]  /*13b40*/  LDL.LU R184, [R1+0x9cc] ;  /* 0x0009cc0001b87983 */ /* 0x002f680000300800 */
[----:B------:R3:W-:Y:S04]  /*13b50*/  STL [R1+0x126c], R0 ;  /* 0x00126c0001007387 */ /* 0x0007e80000100800 */
[----:B------:R-:W5:Y:S01]  /*13b60*/  LDL.LU R224, [R1+0x9b4] ;  /* 0x0009b40001e07983 */ /* 0x000f620000300800 */
[C---:B------:R-:W-:Y:S02]  /*13b70*/  LOP3.LUT R185, R221.reuse, R185, RZ, 0x3c, !PT ;  /* 0x000000b9ddb97212 */ /* 0x040fe400078e3cff */
[----:B------:R-:W-:-:S02]  /*13b80*/  LOP3.LUT R186, R221, R186, RZ, 0x3c, !PT ;  /* 0x000000baddba7212 */ /* 0x000fc400078e3cff */
[----:B------:R-:W-:Y:S01]  /*13b90*/  LOP3.LUT R187, R221, R187, RZ, 0x3c, !PT ;  /* 0x000000bbddbb7212 */ /* 0x000fe200078e3cff */
[----:B------:R-:W-:Y:S01]  /*13ba0*/  STL [R1+0xb70], R226 ;  /* 0x000b70e201007387 */ /* 0x000fe20000100800 */
[C---:B------:R-:W-:Y:S02]  /*13bb0*/  LOP3.LUT R194, R227.reuse, R194, RZ, 0x3c, !PT ;  /* 0x000000c2e3c27212 */ /* 0x040fe400078e3cff */
[----:B------:R-:W-:Y:S01]  /*13bc0*/  LOP3.LUT R195, R227, R195, RZ, 0x3c, !PT ;  /* 0x000000c3e3c37212 */ /* 0x000fe200078e3cff */
[----:B------:R-:W-:Y:S04]  /*13bd0*/  STL [R1+0xb74], R225 ;  /* 0x000b74e101007387 */ /* 0x000fe80000100800 */
[----:B------:R-:W-:Y:S04]  /*13be0*/  STL [R1+0xb50], R216 ;  /* 0x000b50d801007387 */ /* 0x000fe80000100800 */
[----:B------:R-:W-:Y:S04]  /*13bf0*/  STL [R1+0xb54], R212 ;  /* 0x000b54d401007387 */ /* 0x000fe80000100800 */
[----:B------:R-:W-:Y:S04]  /*13c00*/  STL [R1+0xb58], R204 ;  /* 0x000b58cc01007387 */ /* 0x000fe80000100800 */
[----:B------:R-:W-:Y:S04]  /*13c10*/  STL [R1+0xb5c], R200 ;  /* 0x000b5cc801007387 */ /* 0x000fe80000100800 */
[----:B------:R-:W5:Y:S04]  /*13c20*/  LDL.LU R220, [R1+0x9b8] ;  /* 0x0009b80001dc7983 */ /* 0x000f680000300800 */
[----:B------:R-:W5:Y:S01]  /*13c30*/  LDL.LU R192, [R1+0x920] ;  /* 0x0009200001c07983 */ /* 0x000f620000300800 */
[----:B---3--:R-:W-:-:S03]  /*13c40*/  LOP3.LUT R0, R221, R188, RZ, 0x3c, !PT ;  /* 0x000000bcdd007212 */ /* 0x008fc600078e3cff */
[----:B------:R0:W-:Y:S04]  /*13c50*/  STL [R1+0x1260], R185 ;  /* 0x001260b901007387 */ /* 0x0001e80000100800 */
[----:B------:R-:W3:Y:S01]  /*13c60*/  LDL.LU R188, [R1+0x910] ;  /* 0x0009100001bc7983 */ /* 0x000ee20000300800 */
[----:B------:R-:W-:-:S03]  /*13c70*/  LOP3.LUT R2, R221, R2, RZ, 0x3c, !PT ;  /* 0x00000002dd027212 */ /* 0x000fc600078e3cff */
[----:B------:R1:W-:Y:S01]  /*13c80*/  STL [R1+0x1264], R186 ;  /* 0x001264ba01007387 */ /* 0x0003e20000100800 */
[----:B------:R-:W-:-:S03]  /*13c90*/  LOP3.LUT R228, R227, R228, RZ, 0x3c, !PT ;  /* 0x000000e4e3e47212 */ /* 0x000fc600078e3cff */
[----:B------:R-:W-:Y:S01]  /*13ca0*/  STL [R1+0x1268], R187 ;  /* 0x001268bb01007387 */ /* 0x000fe20000100800 */
[----:B0-----:R-:W-:-:S03]  /*13cb0*/  LOP3.LUT R185, R221, R196, RZ, 0x3c, !PT ;  /* 0x000000c4ddb97212 */ /* 0x001fc600078e3cff */
[----:B------:R-:W-:Y:S04]  /*13cc0*/  STL [R1+0xbfc], R228 ;  /* 0x000bfce401007387 */ /* 0x000fe80000100800 */
[----:B------:R0:W-:Y:S04]  /*13cd0*/  STL [R1+0xb30], R185 ;  /* 0x000b30b901007387 */ /* 0x0001e80000100800 */
[----:B------:R-:W3:Y:S04]  /*13ce0*/  LDL.LU R226, [R1+0x9c8] ;  /* 0x0009c80001e27983 */ /* 0x000ee80000300800 */
[----:B------:R-:W3:Y:S01]  /*13cf0*/  LDL.LU R225, [R1+0x9b0] ;  /* 0x0009b00001e17983 */ /* 0x000ee20000300800 */
[----:B-1----:R-:W-:-:S03]  /*13d00*/  LOP3.LUT R186, R221, R191, RZ, 0x3c, !PT ;  /* 0x000000bfddba7212 */ /* 0x002fc600078e3cff */
[----:B------:R-:W3:Y:S01]  /*13d10*/  LDL.LU R216, [R1+0x9bc] ;  /* 0x0009bc0001d87983 */ /* 0x000ee20000300800 */
[----:B0-----:R-:W-:-:S03]  /*13d20*/  LOP3.LUT R185, R221, R190, RZ, 0x3c, !PT ;  /* 0x000000beddb97212 */ /* 0x001fc600078e3cff */
[----:B------:R0:W-:Y:S04]  /*13d30*/  STL [R1+0xb38], R186 ;  /* 0x000b38ba01007387 */ /* 0x0001e80000100800 */
[----:B------:R1:W-:Y:S04]  /*13d40*/  STL [R1+0xb3c], R185 ;  /* 0x000b3cb901007387 */ /* 0x0003e80000100800 */
[----:B------:R-:W3:Y:S01]  /*13d50*/  LDL.LU R212, [R1+0x9a0] ;  /* 0x0009a00001d47983 */ /* 0x000ee20000300800 */
[----:B--2---:R-:W-:-:S03]  /*13d60*/  LOP3.LUT R235, R227, R235, RZ, 0x3c, !PT ;  /* 0x000000ebe3eb7212 */ /* 0x004fc600078e3cff */
[----:B------:R-:W2:Y:S04]  /*13d70*/  LDL.LU R204, [R1+0x9a4] ;  /* 0x0009a40001cc7983 */ /* 0x000ea80000300800 */
[----:B------:R-:W2:Y:S01]  /*13d80*/  LDL.LU R200, [R1+0x9a8] ;  /* 0x0009a80001c87983 */ /* 0x000ea20000300800 */
[----:B------:R-:W-:-:S03]  /*13d90*/  LOP3.LUT R231, R227, R231, RZ, 0x3c, !PT ;  /* 0x000000e7e3e77212 */ /* 0x000fc600078e3cff */
[----:B------:R-:W2:Y:S01]  /*13da0*/  LDL.LU R196, [R1+0x9ac] ;  /* 0x0009ac0001c47983 */ /* 0x000ea20000300800 */
[----:B------:R-:W-:Y:S02]  /*13db0*/  LOP3.LUT R230, R227, R230, RZ, 0x3c, !PT ;  /* 0x000000e6e3e67212 */ /* 0x000fe400078e3cff */
[C---:B----4-:R-:W-:Y:S01]  /*13dc0*/  LOP3.LUT R3, R221.reuse, R3, RZ, 0x3c, !PT ;  /* 0x00000003dd037212 */ /* 0x050fe200078e3cff */
[----:B------:R-:W4:Y:S04]  /*13dd0*/  LDL.LU R227, [R1+0x9c4] ;  /* 0x0009c40001e37983 */ /* 0x000f280000300800 */
[----:B------:R-:W-:Y:S04]  /*13de0*/  STL [R1+0x1270], R2 ;  /* 0x0012700201007387 */ /* 0x000fe80000100800 */
[----:B------:R1:W-:Y:S04]  /*13df0*/  STL [R1+0x1274], R3 ;  /* 0x0012740301007387 */ /* 0x0003e80000100800 */
[----:B------:R1:W-:Y:S01]  /*13e00*/  STL [R1+0x9c0], R0 ;  /* 0x0009c00001007387 */ /* 0x0003e20000100800 */
[----:B------:R-:W-:-:S03]  /*13e10*/  LOP3.LUT R228, R221, R189, RZ, 0x3c, !PT ;  /* 0x000000bddde47212 */ /* 0x000fc600078e3cff */
[----:B------:R-:W4:Y:S01]  /*13e20*/  LDL.LU R191, [R1+0x924] ;  /* 0x0009240001bf7983 */ /* 0x000f220000300800 */
[----:B-----5:R-:W-:-:S03]  /*13e30*/  LOP3.LUT R250, R221, R184, RZ, 0x3c, !PT ;  /* 0x000000b8ddfa7212 */ /* 0x020fc600078e3cff */
[----:B------:R-:W5:Y:S04]  /*13e40*/  LDL.LU R190, [R1+0x928] ;  /* 0x0009280001be7983 */ /* 0x000f680000300800 */
[----:B------:R-:W5:Y:S04]  /*13e50*/  LDL.LU R189, [R1+0x92c] ;  /* 0x00092c0001bd7983 */ /* 0x000f680000300800 */
[----:B------:R-:W5:Y:S04]  /*13e60*/  LDL.LU R187, [R1+0x914] ;  /* 0x0009140001bb7983 */ /* 0x000f680000300800 */
[----:B0-----:R-:W5:Y:S04]  /*13e70*/  LDL.LU R186, [R1+0x918] ;  /* 0x0009180001ba7983 */ /* 0x001f680000300800 */
[----:B-1----:R-:W5:Y:S04]  /*13e80*/  LDL.LU R185, [R1+0x91c] ;  /* 0x00091c0001b97983 */ /* 0x002f680000300800 */
[----:B------:R-:W5:Y:S04]  /*13e90*/  LDL.LU R184, [R1+0x900] ;  /* 0x0009000001b87983 */ /* 0x000f680000300800 */
[----:B------:R-:W5:Y:S04]  /*13ea0*/  LDL.LU R3, [R1+0x904] ;  /* 0x0009040001037983 */ /* 0x000f680000300800 */
[----:B------:R-:W5:Y:S04]  /*13eb0*/  LDL.LU R2, [R1+0x908] ;  /* 0x0009080001027983 */ /* 0x000f680000300800 */
[----:B------:R-:W5:Y:S01]  /*13ec0*/  LDL.LU R0, [R1+0x90c] ;  /* 0x00090c0001007983 */ /* 0x000f620000300800 */
[----:B------:R-:W-:-:S02]  /*13ed0*/  LOP3.LUT R248, R221, R224, RZ, 0x3c, !PT ;  /* 0x000000e0ddf87212 */ /* 0x000fc400078e3cff */
[C---:B---3--:R-:W-:Y:S02]  /*13ee0*/  LOP3.LUT R224, R221.reuse, R188, RZ, 0x3c, !PT ;  /* 0x000000bcdde07212 */ /* 0x048fe400078e3cff */
[----:B------:R-:W3:Y:S01]  /*13ef0*/  LDL.LU R188, [R1+0xd7c] ;  /* 0x000d7c0001bc7983 */ /* 0x000ee20000300800 */
[----:B------:R-:W-:-:S03]  /*13f00*/  LOP3.LUT R243, R221, R220, RZ, 0x3c, !PT ;  /* 0x000000dcddf37212 */ /* 0x000fc600078e3cff */
[----:B------:R-:W-:Y:S01]  /*13f10*/  STL [R1+0xc50], R240 ;  /* 0x000c50f001007387 */ /* 0x000fe20000100800 */
[----:B------:R-:W-:-:S03]  /*13f20*/  LOP3.LUT R180, R222, R180, RZ, 0x3c, !PT ;  /* 0x000000b4deb47212 */ /* 0x000fc600078e3cff */
[----:B------:R-:W-:Y:S01]  /*13f30*/  STL [R1+0xbf0], R235 ;  /* 0x000bf0eb01007387 */ /* 0x000fe20000100800 */
[----:B------:R-:W-:-:S03]  /*13f40*/  LOP3.LUT R244, R222, R244, RZ, 0x3c, !PT ;  /* 0x000000f4def47212 */ /* 0x000fc600078e3cff */
[----:B------:R-:W-:Y:S01]  /*13f50*/  STL [R1+0xbf4], R231 ;  /* 0x000bf4e701007387 */ /* 0x000fe20000100800 */
[----:B------:R-:W-:-:S03]  /*13f60*/  LOP3.LUT R245, R222, R245, RZ, 0x3c, !PT ;  /* 0x000000f5def57212 */ /* 0x000fc600078e3cff */
[----:B------:R0:W-:Y:S01]  /*13f70*/  STL [R1+0xbf8], R230 ;  /* 0x000bf8e601007387 */ /* 0x0001e20000100800 */
[C---:B------:R-:W-:Y:S02]  /*13f80*/  LOP3.LUT R246, R222.reuse, R246, RZ, 0x3c, !PT ;  /* 0x000000f6def67212 */ /* 0x040fe400078e3cff */
[C---:B------:R-:W-:Y:S02]  /*13f90*/  LOP3.LUT R251, R221.reuse, R226, RZ, 0x3c, !PT ;  /* 0x000000e2ddfb7212 */ /* 0x040fe400078e3cff */
[C---:B------:R-:W-:Y:S02]  /*13fa0*/  LOP3.LUT R247, R222.reuse, R247, RZ, 0x3c, !PT ;  /* 0x000000f7def77212 */ /* 0x040fe400078e3cff */
[C---:B------:R-:W-:Y:S02]  /*13fb0*/  LOP3.LUT R249, R221.reuse, R225, RZ, 0x3c, !PT ;  /* 0x000000e1ddf97212 */ /* 0x040fe400078e3cff */
[----:B------:R-:W-:Y:S02]  /*13fc0*/  LOP3.LUT R236, R222, R236, RZ, 0x3c, !PT ;  /* 0x000000ecdeec7212 */ /* 0x000fe400078e3cff */
[----:B------:R-:W-:-:S02]  /*13fd0*/  LOP3.LUT R242, R221, R216, RZ, 0x3c, !PT ;  /* 0x000000d8ddf27212 */ /* 0x000fc400078e3cff */
[C---:B0-----:R-:W-:Y:S02]  /*13fe0*/  LOP3.LUT R230, R221.reuse, R192, RZ, 0x3c, !PT ;  /* 0x000000c0dde67212 */ /* 0x041fe400078e3cff */
[C---:B------:R-:W-:Y:S02]  /*13ff0*/  LOP3.LUT R237, R222.reuse, R237, RZ, 0x3c, !PT ;  /* 0x000000eddeed7212 */ /* 0x040fe400078e3cff */
[C---:B------:R-:W-:Y:S02]  /*14000*/  LOP3.LUT R238, R222.reuse, R238, RZ, 0x3c, !PT ;  /* 0x000000eedeee7212 */ /* 0x040fe400078e3cff */
[C---:B------:R-:W-:Y:S02]  /*14010*/  LOP3.LUT R239, R222.reuse, R239, RZ, 0x3c, !PT ;  /* 0x000000efdeef7212 */ /* 0x040fe400078e3cff */
[----:B------:R-:W-:Y:S02]  /*14020*/  LOP3.LUT R96, R222, R96, RZ, 0x3c, !PT ;  /* 0x00000060de607212 */ /* 0x000fe400078e3cff */
[----:B------:R-:W-:-:S02]  /*14030*/  LOP3.LUT R241, R221, R212, RZ, 0x3c, !PT ;  /* 0x000000d4ddf17212 */ /* 0x000fc400078e3cff */
[C---:B------:R-:W-:Y:S02]  /*14040*/  LOP3.LUT R97, R222.reuse, R97, RZ, 0x3c, !PT ;  /* 0x00000061de617212 */ /* 0x040fe400078e3cff */
[C---:B--2---:R-:W-:Y:S02]  /*14050*/  LOP3.LUT R240, R221.reuse, R204, RZ, 0x3c, !PT ;  /* 0x000000ccddf07212 */ /* 0x044fe400078e3cff */
[C---:B------:R-:W-:Y:S02]  /*14060*/  LOP3.LUT R98, R222.reuse, R98, RZ, 0x3c, !PT ;  /* 0x00000062de627212 */ /* 0x040fe400078e3cff */
[C---:B------:R-:W-:Y:S02]  /*14070*/  LOP3.LUT R235, R221.reuse, R200, RZ, 0x3c, !PT ;  /* 0x000000c8ddeb7212 */ /* 0x040fe400078e3cff */
[----:B------:R-:W-:Y:S02]  /*14080*/  LOP3.LUT R99, R222, R99, RZ, 0x3c, !PT ;  /* 0x00000063de637212 */ /* 0x000fe400078e3cff */
[----:B------:R-:W-:-:S02]  /*14090*/  LOP3.LUT R231, R221, R196, RZ, 0x3c, !PT ;  /* 0x000000c4dde77212 */ /* 0x000fc400078e3cff */
[C---:B------:R-:W-:Y:S02]  /*140a0*/  LOP3.LUT R72, R222.reuse, R72, RZ, 0x3c, !PT ;  /* 0x00000048de487212 */ /* 0x040fe400078e3cff */
[C---:B------:R-:W-:Y:S02]  /*140b0*/  LOP3.LUT R73, R222.reuse, R73, RZ, 0x3c, !PT ;  /* 0x00000049de497212 */ /* 0x040fe400078e3cff */
[C---:B------:R-:W-:Y:S02]  /*140c0*/  LOP3.LUT R74, R222.reuse, R74, RZ, 0x3c, !PT ;  /* 0x0000004ade4a7212 */ /* 0x040fe400078e3cff */
[----:B----4-:R-:W-:Y:S02]  /*140d0*/  LOP3.LUT R252, R221, R227, RZ, 0x3c, !PT ;  /* 0x000000e3ddfc7212 */ /* 0x010fe400078e3cff */
[C---:B------:R-:W-:Y:S02]  /*140e0*/  LOP3.LUT R75, R222.reuse, R75, RZ, 0x3c, !PT ;  /* 0x0000004bde4b7212 */ /* 0x040fe400078e3cff */
[----:B------:R-:W-:-:S02]  /*140f0*/  LOP3.LUT R48, R222, R48, RZ, 0x3c, !PT ;  /* 0x00000030de307212 */ /* 0x000fc400078e3cff */
[C---:B------:R-:W-:Y:S02]  /*14100*/  LOP3.LUT R49, R222.reuse, R49, RZ, 0x3c, !PT ;  /* 0x00000031de317212 */ /* 0x040fe400078e3cff */
[C---:B------:R-:W-:Y:S02]  /*14110*/  LOP3.LUT R50, R222.reuse, R50, RZ, 0x3c, !PT ;  /* 0x00000032de327212 */ /* 0x040fe400078e3cff */
[C---:B------:R-:W-:Y:S02]  /*14120*/  LOP3.LUT R51, R222.reuse, R51, RZ, 0x3c, !PT ;  /* 0x00000033de337212 */ /* 0x040fe400078e3cff */
[C---:B------:R-:W-:Y:S02]  /*14130*/  LOP3.LUT R24, R222.reuse, R24, RZ, 0x3c, !PT ;  /* 0x00000018de187212 */ /* 0x040fe400078e3cff */
[----:B------:R-:W-:Y:S02]  /*14140*/  LOP3.LUT R25, R222, R25, RZ, 0x3c, !PT ;  /* 0x00000019de197212 */ /* 0x000fe400078e3cff */
[----:B------:R-:W-:-:S02]  /*14150*/  LOP3.LUT R227, R221, R191, RZ, 0x3c, !PT ;  /* 0x000000bfdde37212 */ /* 0x000fc400078e3cff */
[C---:B------:R-:W-:Y:S02]  /*14160*/  LOP3.LUT R26, R222.reuse, R26, RZ, 0x3c, !PT ;  /* 0x0000001ade1a7212 */ /* 0x040fe400078e3cff */
[C---:B-----5:R-:W-:Y:S02]  /*14170*/  LOP3.LUT R226, R221.reuse, R190, RZ, 0x3c, !PT ;  /* 0x000000bedde27212 */ /* 0x060fe400078e3cff */
[----:B------:R-:W-:Y:S02]  /*14180*/  LOP3.LUT R27, R222, R27, RZ, 0x3c, !PT ;  /* 0x0000001bde1b7212 */ /* 0x000fe400078e3cff */
[----:B------:R-:W-:Y:S02]  /*14190*/  LOP3.LUT R225, R221, R189, RZ, 0x3c, !PT ;  /* 0x000000bddde17212 */ /* 0x000fe400078e3cff */
[----:B------:R-:W-:Y:S02]  /*141a0*/  LOP3.LUT R176, R223, R176, RZ, 0x3c, !PT ;  /* 0x000000b0dfb07212 */ /* 0x000fe400078e3cff */
[----:B------:R-:W-:-:S02]  /*141b0*/  LOP3.LUT R220, R221, R187, RZ, 0x3c, !PT ;  /* 0x000000bbdddc7212 */ /* 0x000fc400078e3cff */
[----:B------:R-:W-:Y:S02]  /*141c0*/  LOP3.LUT R177, R223, R177, RZ, 0x3c, !PT ;  /* 0x000000b1dfb17212 */ /* 0x000fe400078e3cff */
[----:B------:R-:W-:Y:S02]  /*141d0*/  LOP3.LUT R216, R221, R186, RZ, 0x3c, !PT ;  /* 0x000000baddd87212 */ /* 0x000fe400078e3cff */
[----:B------:R-:W-:Y:S02]  /*141e0*/  LOP3.LUT R178, R223, R178, RZ, 0x3c, !PT ;  /* 0x000000b2dfb27212 */ /* 0x000fe400078e3cff */
[----:B------:R-:W-:Y:S02]  /*141f0*/  LOP3.LUT R212, R221, R185, RZ, 0x3c, !PT ;  /* 0x000000b9ddd47212 */ /* 0x000fe400078e3cff */
[----:B------:R-:W-:Y:S02]  /*14200*/  LOP3.LUT R179, R223, R179, RZ, 0x3c, !PT ;  /* 0x000000b3dfb37212 */ /* 0x000fe400078e3cff */
        /* <DEDUP_REMOVED lines=8> */
[C---:B------:R-:W-:Y:S02]  /*14290*/  LOP3.LUT R136, R223.reuse, R136, RZ, 0x3c, !PT ;  /* 0x00000088df887212 */ /* 0x040fe400078e3cff */
[C---:B------:R-:W-:Y:S02]  /*142a0*/  LOP3.LUT R137, R223.reuse, R137, RZ, 0x3c, !PT ;  /* 0x00000089df897212 */ /* 0x040fe400078e3cff */
[C---:B------:R-:W-:Y:S02]  /*142b0*/  LOP3.LUT R138, R223.reuse, R138, RZ, 0x3c, !PT ;  /* 0x0000008adf8a7212 */ /* 0x040fe400078e3cff */
[C---:B------:R-:W-:Y:S02]  /*142c0*/  LOP3.LUT R139, R223.reuse, R139, RZ, 0x3c, !PT ;  /* 0x0000008bdf8b7212 */ /* 0x040fe400078e3cff */
        /* <DEDUP_REMOVED lines=12> */
[C---:B------:R-:W-:Y:S01]  /*14390*/  LOP3.LUT R44, R223.reuse, R44, RZ, 0x3c, !PT ;  /* 0x0000002cdf2c7212 */ /* 0x040fe200078e3cff */
[----:B------:R0:W-:Y:S01]  /*143a0*/  STL [R1+0x1278], R228 ;  /* 0x001278e401007387 */ /* 0x0001e20000100800 */
[----:B------:R-:W-:-:S02]  /*143b0*/  LOP3.LUT R45, R223, R45, RZ, 0x3c, !PT ;  /* 0x0000002ddf2d7212 */ /* 0x000fc400078e3cff */
[C---:B------:R-:W-:Y:S01]  /*143c0*/  LOP3.LUT R46, R223.reuse, R46, RZ, 0x3c, !PT ;  /* 0x0000002edf2e7212 */ /* 0x040fe200078e3cff */
[----:B------:R1:W-:Y:S01]  /*143d0*/  STL [R1+0x127c], R252 ;  /* 0x00127cfc01007387 */ /* 0x0003e20000100800 */
[C---:B------:R-:W-:Y:S02]  /*143e0*/  LOP3.LUT R47, R223.reuse, R47, RZ, 0x3c, !PT ;  /* 0x0000002fdf2f7212 */ /* 0x040fe400078e3cff */
[C---:B------:R-:W-:Y:S01]  /*143f0*/  LOP3.LUT R20, R223.reuse, R20, RZ, 0x3c, !PT ;  /* 0x00000014df147212 */ /* 0x040fe200078e3cff */
[----:B------:R2:W-:Y:S01]  /*14400*/  STL [R1+0x1280], R251 ;  /* 0x001280fb01007387 */ /* 0x0005e20000100800 */
[C---:B------:R-:W-:Y:S02]  /*14410*/  LOP3.LUT R21, R223.reuse, R21, RZ, 0x3c, !PT ;  /* 0x00000015df157212 */ /* 0x040fe400078e3cff */
[C---:B------:R-:W-:Y:S01]  /*14420*/  LOP3.LUT R22, R223.reuse, R22, RZ, 0x3c, !PT ;  /* 0x00000016df167212 */ /* 0x040fe200078e3cff */
[----:B------:R-:W-:Y:S01]  /*14430*/  STL [R1+0x1294], R250 ;  /* 0x001294fa01007387 */ /* 0x000fe20000100800 */
[----:B------:R-:W-:-:S03]  /*14440*/  LOP3.LUT R23, R223, R23, RZ, 0x3c, !PT ;  /* 0x00000017df177212 */ /* 0x000fc600078e3cff */
[----:B------:R4:W-:Y:S04]  /*14450*/  STL [R1+0x1298], R249 ;  /* 0x001298f901007387 */ /* 0x0009e80000100800 */
[----:B------:R5:W-:Y:S04]  /*14460*/  STL [R1+0x129c], R248 ;  /* 0x00129cf801007387 */ /* 0x000be80000100800 */
[----:B------:R-:W-:Y:S04]  /*14470*/  STL [R1+0x1258], R230 ;  /* 0x001258e601007387 */ /* 0x000fe80000100800 */
        /* <DEDUP_REMOVED lines=11> */
[----:B0-----:R-:W5:Y:S04]  /*14530*/  LDL.LU R228, [R1+0xd84] ;  /* 0x000d840001e47983 */ /* 0x001f680000300800 */
[----:B------:R-:W5:Y:S04]  /*14540*/  LDL.LU R3, [R1+0xd80] ;  /* 0x000d800001037983 */ /* 0x000f680000300800 */
        /* <DEDUP_REMOVED lines=18> */
[----:B------:R-:W-:Y:S01]  /*14670*/  STL [R1+0x11ac], R96 ;  /* 0x0011ac6001007387 */ /* 0x000fe20000100800 */
[----:B---3--:R-:W-:-:S03]  /*14680*/  IMAD R223, R188, 0x1000193, RZ ;  /* 0x01000193bcdf7824 */ /* 0x008fc600078e02ff */
        /* <DEDUP_REMOVED lines=39> */
[----:B------:R0:W-:Y:S04]  /*14900*/  STL [R1+0x10ec], R44 ;  /* 0x0010ec2c01007387 */ /* 0x0001e80000100800 */
[----:B------:R-:W0:Y:S04]  /*14910*/  LDL.LU R188, [R1+0x97c] ;  /* 0x00097c0001bc7983 */ /* 0x000e280000300800 */
[----:B------:R3:W-:Y:S04]  /*14920*/  STL [R1+0x10d8], R46 ;  /* 0x0010d82e01007387 */ /* 0x0007e80000100800 */
[----:B------:R3:W-:Y:S04]  /*14930*/  STL [R1+0x10f8], R21 ;  /* 0x0010f81501007387 */ /* 0x0007e80000100800 */
[----:B------:R3:W-:Y:S01]  /*14940*/  STL [R1+0x10d0], R22 ;  /* 0x0010d01601007387 */ /* 0x0007e20000100800 */
[----:B------:R-:W-:-:S02]  /*14950*/  LOP3.LUT R155, R208, R155, RZ, 0x3c, !PT ;  /* 0x0000009bd09b7212 */ /* 0x000fc400078e3cff */
[C---:B------:R-:W-:Y:S01]  /*14960*/  LOP3.LUT R174, R208.reuse, R174, RZ, 0x3c, !PT ;  /* 0x000000aed0ae7212 */ /* 0x040fe200078e3cff */
[----:B-1----:R-:W3:Y:S01]  /*14970*/  LDL.LU R252, [R1+0x978] ;  /* 0x0009780001fc7983 */ /* 0x002ee20000300800 */
[C---:B------:R-:W-:Y:S02]  /*14980*/  LOP3.LUT R132, R208.reuse, R132, RZ, 0x3c, !PT ;  /* 0x00000084d0847212 */ /* 0x040fe400078e3cff */
[C---:B------:R-:W-:Y:S01]  /*14990*/  LOP3.LUT R172, R208.reuse, R172, RZ, 0x3c, !PT ;  /* 0x000000acd0ac7212 */ /* 0x040fe200078e3cff */
[----:B--2---:R-:W2:Y:S01]  /*149a0*/  LDL.LU R251, [R1+0x974] ;  /* 0x0009740001fb7983 */ /* 0x004ea20000300800 */
[C---:B------:R-:W-:Y:S02]  /*149b0*/  LOP3.LUT R134, R208.reuse, R134, RZ, 0x3c, !PT ;  /* 0x00000086d0867212 */ /* 0x040fe400078e3cff */
[C---:B------:R-:W-:Y:S01]  /*149c0*/  LOP3.LUT R173, R208.reuse, R173, RZ, 0x3c, !PT ;  /* 0x000000add0ad7212 */ /* 0x040fe200078e3cff */
[----:B------:R-:W-:Y:S01]  /*149d0*/  IMAD R217, R217, 0x1000193, RZ ;  /* 0x01000193d9d97824 */ /* 0x000fe200078e02ff */
[----:B------:R-:W-:Y:S01]  /*149e0*/  LOP3.LUT R133, R208, R133, RZ, 0x3c, !PT ;  /* 0x00000085d0857212 */ /* 0x000fe200078e3cff */
[----:B----4-:R-:W4:Y:S01]  /*149f0*/  LDL.LU R249, [R1+0xa14] ;  /* 0x000a140001f97983 */ /* 0x010f220000300800 */
[----:B------:R-:W-:-:S02]  /*14a00*/  LOP3.LUT R181, R222, R181, RZ, 0x3c, !PT ;  /* 0x000000b5deb57212 */ /* 0x000fc400078e3cff */
[C---:B------:R-:W-:Y:S01]  /*14a10*/  LOP3.LUT R182, R222.reuse, R182, RZ, 0x3c, !PT ;  /* 0x000000b6deb67212 */ /* 0x040fe200078e3cff */
[----:B------:R-:W4:Y:S01]  /*14a20*/  LDL.LU R250, [R1+0xa18] ;  /* 0x000a180001fa7983 */ /* 0x000f220000300800 */
[----:B------:R-:W-:Y:S02]  /*14a30*/  LOP3.LUT R183, R222, R183, RZ, 0x3c, !PT ;  /* 0x000000b7deb77212 */ /* 0x000fe400078e3cff */
[----:B------:R-:W-:Y:S01]  /*14a40*/  LOP3.LUT R175, R208, R175, RZ, 0x3c, !PT ;  /* 0x000000afd0af7212 */ /* 0x000fe200078e3cff */
[----:B-----5:R-:W5:Y:S01]  /*14a50*/  LDL.LU R248, [R1+0xd40] ;  /* 0x000d400001f87983 */ /* 0x020f620000300800 */
[----:B0-----:R-:W-:-:S03]  /*14a60*/  IMAD R44, R188, 0x1000193, RZ ;  /* 0x01000193bc2c7824 */ /* 0x001fc600078e02ff */
[----:B------:R-:W2:Y:S01]  /*14a70*/  LDL.LU R188, [R1+0x94c] ;  /* 0x00094c0001bc7983 */ /* 0x000ea20000300800 */
[----:B------:R-:W-:Y:S02]  /*14a80*/  IMAD R69, R190, 0x1000193, RZ ;  /* 0x01000193be457824 */ /* 0x000fe400078e02ff */
[----:B---3--:R-:W-:Y:S01]  /*14a90*/  IMAD R46, R184, 0x1000193, RZ ;  /* 0x01000193b82e7824 */ /* 0x008fe200078e02ff */
[----:B------:R-:W3:Y:S01]  /*14aa0*/  LDL.LU R190, [R1+0x96c] ;  /* 0x00096c0001be7983 */ /* 0x000ee20000300800 */
[----:B------:R-:W-:-:S03]  /*14ab0*/  IMAD R21, R189, 0x1000193, RZ ;  /* 0x01000193bd157824 */ /* 0x000fc600078e02ff */
[----:B------:R-:W4:Y:S04]  /*14ac0*/  LDL.LU R184, [R1+0x960] ;  /* 0x0009600001b87983 */ /* 0x000f280000300800 */
[----:B------:R-:W5:Y:S01]  /*14ad0*/  LDL.LU R189, [R1+0x948] ;  /* 0x0009480001bd7983 */ /* 0x000f620000300800 */
[----:B------:R-:W-:-:S03]  /*14ae0*/  IMAD R22, R191, 0x1000193, RZ ;  /* 0x01000193bf167824 */ /* 0x000fc600078e02ff */
[----:B------:R-:W5:Y:S01]  /*14af0*/  LDL.LU R191, [R1+0x968] ;  /* 0x0009680001bf7983 */ /* 0x000f620000300800 */
[----:B------:R-:W-:-:S03]  /*14b00*/  IMAD R68, R186, 0x1000193, RZ ;  /* 0x01000193ba447824 */ /* 0x000fc600078e02ff */
[----:B------:R-:W5:Y:S04]  /*14b10*/  LDL.LU R186, [R1+0x940] ;  /* 0x0009400001ba7983 */ /* 0x000f680000300800 */
[----:B------:R2:W-:Y:S04]  /*14b20*/  STL [R1+0x111c], R155 ;  /* 0x00111c9b01007387 */ /* 0x0005e80000100800 */
[----:B------:R0:W-:Y:S01]  /*14b30*/  STL [R1+0x10d4], R20 ;  /* 0x0010d41401007387 */ /* 0x0001e20000100800 */
[----:B--2---:R-:W-:-:S03]  /*14b40*/  IMAD R155, R188, 0x1000193, RZ ;  /* 0x01000193bc9b7824 */ /* 0x004fc600078e02ff */
[----:B------:R-:W2:Y:S01]  /*14b50*/  LDL.LU R188, [R1+0xb00] ;  /* 0x000b000001bc7983 */ /* 0x000ea20000300800 */
[----:B0-----:R-:W-:-:S03]  /*14b60*/  IMAD R20, R187, 0x1000193, RZ ;  /* 0x01000193bb147824 */ /* 0x001fc600078e02ff */
[----:B------:R-:W2:Y:S04]  /*14b70*/  LDL.LU R187, [R1+0x964] ;  /* 0x0009640001bb7983 */ /* 0x000ea80000300800 */
[----:B------:R3:W-:Y:S04]  /*14b80*/  STL [R1+0x10fc], R23 ;  /* 0x0010fc1701007387 */ /* 0x0007e80000100800 */
[----:B------:R4:W-:Y:S01]  /*14b90*/  STL [R1+0x1108], R174 ;  /* 0x001108ae01007387 */ /* 0x0009e20000100800 */
[----:B---3--:R-:W-:-:S03]  /*14ba0*/  IMAD R23, R190, 0x1000193, RZ ;  /* 0x01000193be177824 */ /* 0x008fc600078e02ff */
[----:B------:R-:W3:Y:S01]  /*14bb0*/  LDL.LU R190, [R1+0x93c] ;  /* 0x00093c0001be7983 */ /* 0x000ee20000300800 */
[----:B----4-:R-:W-:-:S03]  /*14bc0*/  IMAD R174, R184, 0x1000193, RZ ;  /* 0x01000193b8ae7824 */ /* 0x010fc600078e02ff */
[----:B------:R-:W4:Y:S01]  /*14bd0*/  LDL.LU R184, [R1+0x930] ;  /* 0x0009300001b87983 */ /* 0x000f220000300800 */
[----:B------:R-:W-:-:S03]  /*14be0*/  IMAD R70, R185, 0x1000193, RZ ;  /* 0x01000193b9467824 */ /* 0x000fc600078e02ff */
[----:B------:R5:W-:Y:S04]  /*14bf0*/  STL [R1+0x1120], R132 ;  /* 0x0011208401007387 */ /* 0x000be80000100800 */
[----:B------:R-:W4:Y:S01]  /*14c00*/  LDL.LU R185, [R1+0x944] ;  /* 0x0009440001b97983 */ /* 0x000f220000300800 */
[----:B-----5:R-:W-:-:S03]  /*14c10*/  IMAD R132, R189, 0x1000193, RZ ;  /* 0x01000193bd847824 */ /* 0x020fc600078e02ff */
[----:B------:R-:W5:Y:S04]  /*14c20*/  LDL.LU R189, [R1+0xb1c] ;  /* 0x000b1c0001bd7983 */ /* 0x000f680000300800 */
[----:B------:R0:W-:Y:S02]  /*14c30*/  STL [R1+0x1100], R172 ;  /* 0x001100ac01007387 */ /* 0x0001e40000100800 */
[----:B0-----:R-:W-:Y:S02]  /*14c40*/  IMAD R172, R191, 0x1000193, RZ ;  /* 0x01000193bfac7824 */ /* 0x001fe400078e02ff */
[----:B------:R-:W5:Y:S04]  /*14c50*/  LDL.LU R191, [R1+0x938] ;  /* 0x0009380001bf7983 */ /* 0x000f680000300800 */
[----:B------:R0:W-:Y:S02]  /*14c60*/  STL [R1+0x1128], R134 ;  /* 0x0011288601007387 */ /* 0x0001e40000100800 */
[----:B0-----:R-:W-:-:S02]  /*14c70*/  IMAD R134, R186, 0x1000193, RZ ;  /* 0x01000193ba867824 */ /* 0x001fc400078e02ff */
[----:B------:R-:W5:Y:S01]  /*14c80*/  LDL.LU R186, [R1+0xb10] ;  /* 0x000b100001ba7983 */ /* 0x000f620000300800 */
[----:B--2---:R-:W-:-:S03]  /*14c90*/  IMAD R139, R188, 0x1000193, RZ ;  /* 0x01000193bc8b7824 */ /* 0x004fc600078e02ff */
[----:B------:R-:W2:Y:S01]  /*14ca0*/  LDL.LU R188, [R1+0xae8] ;  /* 0x000ae80001bc7983 */ /* 0x000ea20000300800 */
[----:B------:R-:W-:-:S03]  /*14cb0*/  IMAD R71, R0, 0x1000193, RZ ;  /* 0x0100019300477824 */ /* 0x000fc600078e02ff */
[----:B------:R0:W-:Y:S04]  /*14cc0*/  STL [R1+0x1104], R173 ;  /* 0x001104ad01007387 */ /* 0x0001e80000100800 */
[----:B------:R-:W2:Y:S01]  /*14cd0*/  LDL.LU R0, [R1+0x95c] ;  /* 0x00095c0001007983 */ /* 0x000ea20000300800 */
[----:B0-----:R-:W-:-:S03]  /*14ce0*/  IMAD R173, R187, 0x1000193, RZ ;  /* 0x01000193bbad7824 */ /* 0x001fc600078e02ff */
[----:B------:R-:W2:Y:S01]  /*14cf0*/  LDL.LU R187, [R1+0x934] ;  /* 0x0009340001bb7983 */ /* 0x000ea20000300800 */
[----:B---3--:R-:W-:-:S03]  /*14d00*/  IMAD R92, R190, 0x1000193, RZ ;  /* 0x01000193be5c7824 */ /* 0x008fc600078e02ff */
[----:B------:R-:W3:Y:S01]  /*14d10*/  LDL.LU R190, [R1+0xaf0] ;  /* 0x000af00001be7983 */ /* 0x000ee20000300800 */
[----:B----4-:R-:W-:-:S03]  /*14d20*/  IMAD R95, R184, 0x1000193, RZ ;  /* 0x01000193b85f7824 */ /* 0x010fc600078e02ff */
[----:B------:R-:W4:Y:S04]  /*14d30*/  LDL.LU R184, [R1+0xb04] ;  /* 0x000b040001b87983 */ /* 0x000f280000300800 */
[----:B------:R0:W-:Y:S01]  /*14d40*/  STL [R1+0x1124], R133 ;  /* 0x0011248501007387 */ /* 0x0001e20000100800 */
[----:B------:R-:W-:Y:S02]  /*14d50*/  IMAD R2, R2, 0x1000193, RZ ;  /* 0x0100019302027824 */ /* 0x000fe400078e02ff */
[----:B-----5:R-:W-:Y:S02]  /*14d60*/  IMAD R116, R189, 0x1000193, RZ ;  /* 0x01000193bd747824 */ /* 0x020fe400078e02ff */
[----:B------:R-:W5:Y:S01]  /*14d70*/  LDL.LU R189, [R1+0xae4] ;  /* 0x000ae40001bd7983 */ /* 0x000f620000300800 */
[----:B0-----:R-:W-:-:S03]  /*14d80*/  IMAD R133, R185, 0x1000193, RZ ;  /* 0x01000193b9857824 */ /* 0x001fc600078e02ff */
[----:B------:R-:W5:Y:S01]  /*14d90*/  LDL.LU R185, [R1+0xb18] ;  /* 0x000b180001b97983 */ /* 0x000f620000300800 */
[----:B------:R-:W-:-:S03]  /*14da0*/  IMAD R222, R3, 0x1000193, RZ ;  /* 0x0100019303de7824 */ /* 0x000fc600078e02ff */
[----:B------:R0:W-:Y:S04]  /*14db0*/  STL [R1+0x990], R2 ;  /* 0x0009900201007387 */ /* 0x0001e80000100800 */
[----:B------:R-:W5:Y:S01]  /*14dc0*/  LDL.LU R3, [R1+0x954] ;  /* 0x0009540001037983 */ /* 0x000f620000300800 */
[----:B------:R-:W-:-:S03]  /*14dd0*/  IMAD R93, R191, 0x1000193, RZ ;  /* 0x01000193bf5d7824 */ /* 0x000fc600078e02ff */
[----:B------:R-:W5:Y:S04]  /*14de0*/  LDL.LU R191, [R1+0xb0c] ;  /* 0x000b0c0001bf7983 */ /* 0x000f680000300800 */
[----:B0-----:R-:W5:Y:S01]  /*14df0*/  LDL.LU R2, [R1+0x958] ;  /* 0x0009580001027983 */ /* 0x001f620000300800 */
[----:B------:R-:W-:-:S03]  /*14e00*/  IMAD R119, R186, 0x1000193, RZ ;  /* 0x01000193ba777824 */ /* 0x000fc600078e02ff */
[----:B------:R-:W5:Y:S01]  /*14e10*/  LDL.LU R186, [R1+0xafc] ;  /* 0x000afc0001ba7983 */ /* 0x000f620000300800 */
[----:B--2---:R-:W-:-:S03]  /*14e20*/  IMAD R177, R188, 0x1000193, RZ ;  /* 0x01000193bcb17824 */ /* 0x004fc600078e02ff */
[----:B------:R-:W2:Y:S04]  /*14e30*/  LDL.LU R188, [R1+0xab8] ;  /* 0x000ab80001bc7983 */ /* 0x000ea80000300800 */
[----:B------:R0:W-:Y:S02]  /*14e40*/  STL [R1+0x110c], R175 ;  /* 0x00110caf01007387 */ /* 0x0001e40000100800 */
[----:B0-----:R-:W-:Y:S02]  /*14e50*/  IMAD R175, R0, 0x1000193, RZ ;  /* 0x0100019300af7824 */ /* 0x001fe400078e02ff */
[----:B------:R-:W2:Y:S01]  /*14e60*/  LDL.LU R0, [R1+0xb14] ;  /* 0x000b140001007983 */ /* 0x000ea20000300800 */
[----:B------:R-:W-:-:S03]  /*14e70*/  IMAD R94, R187, 0x1000193, RZ ;  /* 0x01000193bb5e7824 */ /* 0x000fc600078e02ff */
[----:B------:R-:W2:Y:S01]  /*14e80*/  LDL.LU R187, [R1+0xb08] ;  /* 0x000b080001bb7983 */ /* 0x000ea20000300800 */
[----:B---3--:R-:W-:Y:S02]  /*14e90*/  IMAD R159, R190, 0x1000193, RZ ;  /* 0x01000193be9f7824 */ /* 0x008fe400078e02ff */
[----:B----4-:R-:W-:Y:S01]  /*14ea0*/  IMAD R138, R184, 0x1000193, RZ ;  /* 0x01000193b88a7824 */ /* 0x010fe200078e02ff */
[----:B------:R-:W3:Y:S04]  /*14eb0*/  LDL.LU R190, [R1+0xac8] ;  /* 0x000ac80001be7983 */ /* 0x000ee80000300800 */
[----:B------:R-:W4:Y:S01]  /*14ec0*/  LDL.LU R184, [R1+0xaec] ;  /* 0x000aec0001b87983 */ /* 0x000f220000300800 */
[C---:B------:R-:W-:Y:S02]  /*14ed0*/  LOP3.LUT R153, R208.reuse, R153, RZ, 0x3c, !PT ;  /* 0x00000099d0997212 */ /* 0x040fe400078e3cff */
[----:B------:R-:W-:Y:S01]  /*14ee0*/  LOP3.LUT R152, R208, R152, RZ, 0x3c, !PT ;  /* 0x00000098d0987212 */ /* 0x000fe200078e3cff */
[----:B-----5:R-:W-:-:S02]  /*14ef0*/  IMAD R178, R189, 0x1000193, RZ ;  /* 0x01000193bdb27824 */ /* 0x020fc400078e02ff */
[----:B------:R-:W5:Y:S01]  /*14f00*/  LDL.LU R189, [R1+0xab4] ;  /* 0x000ab40001bd7983 */ /* 0x000f620000300800 */
[----:B------:R-:W-:-:S03]  /*14f10*/  IMAD R117, R185, 0x1000193, RZ ;  /* 0x01000193b9757824 */ /* 0x000fc600078e02ff */
[----:B------:R-:W5:Y:S04]  /*14f20*/  LDL.LU R185, [R1+0xae0] ;  /* 0x000ae00001b97983 */ /* 0x000f680000300800 */
[----:B------:R0:W-:Y:S01]  /*14f30*/  STL [R1+0x1114], R153 ;  /* 0x0011149901007387 */ /* 0x0001e20000100800 */
[----:B------:R-:W-:-:S03]  /*14f40*/  IMAD R136, R191, 0x1000193, RZ ;  /* 0x01000193bf887824 */ /* 0x000fc600078e02ff */
[----:B------:R-:W5:Y:S01]  /*14f50*/  LDL.LU R191, [R1+0xac4] ;  /* 0x000ac40001bf7983 */ /* 0x000f620000300800 */
[----:B0-----:R-:W-:-:S03]  /*14f60*/  IMAD R153, R3, 0x1000193, RZ ;  /* 0x0100019303997824 */ /* 0x001fc600078e02ff */
[----:B------:R0:W-:Y:S04]  /*14f70*/  STL [R1+0x1110], R152 ;  /* 0x0011109801007387 */ /* 0x0001e80000100800 */
[----:B------:R-:W5:Y:S01]  /*14f80*/  LDL.LU R3, [R1+0xad4] ;  /* 0x000ad40001037983 */ /* 0x000f620000300800 */
[----:B0-----:R-:W-:-:S03]  /*14f90*/  IMAD R152, R2, 0x1000193, RZ ;  /* 0x0100019302987824 */ /* 0x001fc600078e02ff */
[----:B------:R-:W5:Y:S01]  /*14fa0*/  LDL.LU R2, [R1+0xad8] ;  /* 0x000ad80001027983 */ /* 0x000f620000300800 */
[----:B------:R-:W-:-:S03]  /*14fb0*/  IMAD R156, R186, 0x1000193, RZ ;  /* 0x01000193ba9c7824 */ /* 0x000fc600078e02ff */
[----:B------:R-:W5:Y:S01]  /*14fc0*/  LDL.LU R186, [R1+0xacc] ;  /* 0x000acc0001ba7983 */ /* 0x000f620000300800 */
[----:B--2---:R-:W-:-:S03]  /*14fd0*/  IMAD R73, R188, 0x1000193, RZ ;  /* 0x01000193bc497824 */ /* 0x004fc600078e02ff */
[----:B------:R-:W2:Y:S01]  /*14fe0*/  LDL.LU R188, [R1+0xa98] ;  /* 0x000a980001bc7983 */ /* 0x000ea20000300800 */
[----:B------:R-:W-:-:S03]  /*14ff0*/  IMAD R221, R228, 0x1000193, RZ ;  /* 0x01000193e4dd7824 */ /* 0x000fc600078e02ff */
[----:B------:R-:W2:Y:S01]  /*15000*/  LDL.LU R228, [R1+0x950] ;  /* 0x0009500001e47983 */ /* 0x000ea20000300800 */
[----:B------:R-:W-:-:S03]  /*15010*/  IMAD R118, R0, 0x1000193, RZ ;  /* 0x0100019300767824 */ /* 0x000fc600078e02ff */
[----:B------:R-:W2:Y:S01]  /*15020*/  LDL.LU R0, [R1+0xadc] ;  /* 0x000adc0001007983 */ /* 0x000ea20000300800 */
[----:B------:R-:W-:-:S03]  /*15030*/  IMAD R137, R187, 0x1000193, RZ ;  /* 0x01000193bb897824 */ /* 0x000fc600078e02ff */
[----:B------:R-:W2:Y:S01]  /*15040*/  LDL.LU R187, [R1+0xac0] ;  /* 0x000ac00001bb7983 */ /* 0x000ea20000300800 */
[----:B---3--:R-:W-:-:S03]  /*15050*/  IMAD R49, R190, 0x1000193, RZ ;  /* 0x01000193be317824 */ /* 0x008fc600078e02ff */
[----:B------:R-:W3:Y:S01]  /*15060*/  LDL.LU R190, [R1+0xaa8] ;  /* 0x000aa80001be7983 */ /* 0x000ee20000300800 */
[----:B----4-:R-:W-:-:S03]  /*15070*/  IMAD R176, R184, 0x1000193, RZ ;  /* 0x01000193b8b07824 */ /* 0x010fc600078e02ff */
[----:B------:R-:W4:Y:S01]  /*15080*/  LDL.LU R184, [R1+0xabc] ;  /* 0x000abc0001b87983 */ /* 0x000f220000300800 */
[----:B-----5:R-:W-:-:S03]  /*15090*/  IMAD R74, R189, 0x1000193, RZ ;  /* 0x01000193bd4a7824 */ /* 0x020fc600078e02ff */
[----:B------:R-:W5:Y:S01]  /*150a0*/  LDL.LU R189, [R1+0xa94] ;  /* 0x000a940001bd7983 */ /* 0x000f620000300800 */
[----:B------:R-:W-:-:S03]  /*150b0*/  IMAD R179, R185, 0x1000193, RZ ;  /* 0x01000193b9b37824 */ /* 0x000fc600078e02ff */
        /* <DEDUP_REMOVED lines=9> */
[----:B--2---:R-:W-:-:S03]  /*15150*/  IMAD R237, R188, 0x1000193, RZ ;  /* 0x01000193bced7824 */ /* 0x004fc600078e02ff */
[----:B------:R-:W2:Y:S01]  /*15160*/  LDL.LU R188, [R1+0xa68] ;  /* 0x000a680001bc7983 */ /* 0x000ea20000300800 */
[----:B------:R-:W-:-:S05]  /*15170*/  LOP3.LUT R154, R208, R154, RZ, 0x3c, !PT ;  /* 0x0000009ad09a7212 */ /* 0x000fca00078e3cff */
[----:B------:R0:W-:Y:S01]  /*15180*/  STL [R1+0x1118], R154 ;  /* 0x0011189a01007387 */ /* 0x0001e20000100800 */
[----:B------:R-:W-:Y:S02]  /*15190*/  IMAD R24, R0, 0x1000193, RZ ;  /* 0x0100019300187824 */ /* 0x000fe400078e02ff */
[----:B0-----:R-:W-:Y:S01]  /*151a0*/  IMAD R154, R228, 0x1000193, RZ ;  /* 0x01000193e49a7824 */ /* 0x001fe200078e02ff */
[----:B------:R-:W2:Y:S01]  /*151b0*/  LDL.LU R0, [R1+0xa90] ;  /* 0x000a900001007983 */ /* 0x000ea20000300800 */
[----:B------:R-:W-:-:S03]  /*151c0*/  IMAD R51, R187, 0x1000193, RZ ;  /* 0x01000193bb337824 */ /* 0x000fc600078e02ff */
[----:B------:R-:W2:Y:S01]  /*151d0*/  LDL.LU R228, [R1+0xad0] ;  /* 0x000ad00001e47983 */ /* 0x000ea20000300800 */
[----:B---3--:R-:W-:-:S03]  /*151e0*/  IMAD R97, R190, 0x1000193, RZ ;  /* 0x01000193be617824 */ /* 0x008fc600078e02ff */
[----:B------:R-:W3:Y:S01]  /*151f0*/  LDL.LU R187, [R1+0xa80] ;  /* 0x000a800001bb7983 */ /* 0x000ee20000300800 */
[----:B----4-:R-:W-:-:S03]  /*15200*/  IMAD R72, R184, 0x1000193, RZ ;  /* 0x01000193b8487824 */ /* 0x010fc600078e02ff */
[----:B------:R-:W4:Y:S04]  /*15210*/  LDL.LU R190, [R1+0xa78] ;  /* 0x000a780001be7983 */ /* 0x000f280000300800 */
[----:B------:R-:W4:Y:S01]  /*15220*/  LDL.LU R184, [R1+0xa8c] ;  /* 0x000a8c0001b87983 */ /* 0x000f220000300800 */
[----:B-----5:R-:W-:-:S03]  /*15230*/  IMAD R238, R189, 0x1000193, RZ ;  /* 0x01000193bdee7824 */ /* 0x020fc600078e02ff */
[----:B------:R-:W5:Y:S01]  /*15240*/  LDL.LU R189, [R1+0xa64] ;  /* 0x000a640001bd7983 */ /* 0x000f620000300800 */
[----:B------:R-:W-:-:S03]  /*15250*/  IMAD R75, R185, 0x1000193, RZ ;  /* 0x01000193b94b7824 */ /* 0x000fc600078e02ff */
[----:B------:R-:W5:Y:S01]  /*15260*/  LDL.LU R185, [R1+0xa88] ;  /* 0x000a880001b97983 */ /* 0x000f620000300800 */
[----:B------:R-:W-:Y:S01]  /*15270*/  LOP3.LUT R112, R208, R112, RZ, 0x3c, !PT ;  /* 0x00000070d0707212 */ /* 0x000fe200078e3cff */
[----:B------:R-:W-:Y:S02]  /*15280*/  IMAD R98, R191, 0x1000193, RZ ;  /* 0x01000193bf627824 */ /* 0x000fe400078e02ff */
[----:B------:R-:W5:Y:S01]  /*15290*/  LDL.LU R191, [R1+0xa74] ;  /* 0x000a740001bf7983 */ /* 0x000f620000300800 */
[----:B------:R-:W-:-:S03]  /*152a0*/  IMAD R99, R3, 0x1000193, RZ ;  /* 0x0100019303637824 */ /* 0x000fc600078e02ff */
[----:B------:R-:W5:Y:S01]  /*152b0*/  LDL.LU R3, [R1+0xa70] ;  /* 0x000a700001037983 */ /* 0x000f620000300800 */
[----:B------:R-:W-:-:S03]  /*152c0*/  IMAD R96, R2, 0x1000193, RZ ;  /* 0x0100019302607824 */ /* 0x000fc600078e02ff */
[----:B------:R-:W5:Y:S01]  /*152d0*/  LDL.LU R2, [R1+0xa7c] ;  /* 0x000a7c0001027983 */ /* 0x000f620000300800 */
[----:B------:R-:W-:-:S03]  /*152e0*/  LOP3.LUT R115, R208, R115, RZ, 0x3c, !PT ;  /* 0x00000073d0737212 */ /* 0x000fc600078e3cff */
[----:B------:R0:W-:Y:S04]  /*152f0*/  STL [R1+0x11d4], R112 ;  /* 0x0011d47001007387 */ /* 0x0001e80000100800 */
[----:B------:R2:W-:Y:S01]  /*15300*/  STL [R1+0x11f0], R115 ;  /* 0x0011f07301007387 */ /* 0x0005e20000100800 */
[----:B0-----:R-:W-:-:S03]  /*15310*/  IMAD R112, R186, 0x1000193, RZ ;  /* 0x01000193ba707824 */ /* 0x001fc600078e02ff */
[----:B------:R-:W5:Y:S01]  /*15320*/  LDL.LU R186, [R1+0xa50] ;  /* 0x000a500001ba7983 */ /* 0x000f620000300800 */
[----:B--2---:R-:W-:-:S03]  /*15330*/  IMAD R115, R188, 0x1000193, RZ ;  /* 0x01000193bc737824 */ /* 0x004fc600078e02ff */
[----:B------:R-:W2:Y:S01]  /*15340*/  LDL.LU R188, [R1+0xd70] ;  /* 0x000d700001bc7983 */ /* 0x000ea20000300800 */
[C---:B------:R-:W-:Y:S02]  /*15350*/  LOP3.LUT R88, R208.reuse, R88, RZ, 0x3c, !PT ;  /* 0x00000058d0587212 */ /* 0x040fe400078e3cff */
[----:B------:R-:W-:Y:S01]  /*15360*/  LOP3.LUT R135, R208, R135, RZ, 0x3c, !PT ;  /* 0x00000087d0877212 */ /* 0x000fe200078e3cff */
[----:B------:R-:W-:Y:S02]  /*15370*/  IMAD R239, R0, 0x1000193, RZ ;  /* 0x0100019300ef7824 */ /* 0x000fe400078e02ff */
[----:B------:R-:W2:Y:S01]  /*15380*/  LDL.LU R0, [R1+0xa60] ;  /* 0x000a600001007983 */ /* 0x000ea20000300800 */
[----:B------:R-:W-:-:S03]  /*15390*/  IMAD R27, R228, 0x1000193, RZ ;  /* 0x01000193e41b7824 */ /* 0x000fc600078e02ff */
[----:B------:R-:W2:Y:S01]  /*153a0*/  LDL.LU R228, [R1+0xa9c] ;  /* 0x000a9c0001e47983 */ /* 0x000ea20000300800 */
[----:B---3--:R-:W-:-:S03]  /*153b0*/  IMAD R246, R187, 0x1000193, RZ ;  /* 0x01000193bbf67824 */ /* 0x008fc600078e02ff */
[----:B------:R-:W3:Y:S01]  /*153c0*/  LDL.LU R187, [R1+0xa6c] ;  /* 0x000a6c0001bb7983 */ /* 0x000ee20000300800 */
[----:B----4-:R-:W-:-:S03]  /*153d0*/  IMAD R245, R190, 0x1000193, RZ ;  /* 0x01000193bef57824 */ /* 0x010fc600078e02ff */
[----:B------:R-:W4:Y:S01]  /*153e0*/  LDL.LU R190, [R1+0xa40] ;  /* 0x000a400001be7983 */ /* 0x000f220000300800 */
[----:B------:R-:W-:-:S03]  /*153f0*/  IMAD R247, R184, 0x1000193, RZ ;  /* 0x01000193b8f77824 */ /* 0x000fc600078e02ff */
[----:B------:R-:W4:Y:S01]  /*15400*/  LDL.LU R184, [R1+0xa58] ;  /* 0x000a580001b87983 */ /* 0x000f220000300800 */
[----:B------:R-:W-:-:S03]  /*15410*/  LOP3.LUT R113, R208, R113, RZ, 0x3c, !PT ;  /* 0x00000071d0717212 */ /* 0x000fc600078e3cff */
[----:B------:R5:W-:Y:S04]  /*15420*/  STL [R1+0x11f4], R88 ;  /* 0x0011f45801007387 */ /* 0x000be80000100800 */
[----:B------:R0:W-:Y:S01]  /*15430*/  STL [R1+0x11d0], R135 ;  /* 0x0011d08701007387 */ /* 0x0001e20000100800 */
[----:B-----5:R-:W-:-:S03]  /*15440*/  IMAD R88, R189, 0x1000193, RZ ;  /* 0x01000193bd587824 */ /* 0x020fc600078e02ff */
[----:B------:R-:W5:Y:S01]  /*15450*/  LDL.LU R189, [R1+0xd74] ;  /* 0x000d740001bd7983 */ /* 0x000f620000300800 */
[----:B0-----:R-:W-:-:S03]  /*15460*/  IMAD R135, R185, 0x1000193, RZ ;  /* 0x01000193b9877824 */ /* 0x001fc600078e02ff */
[----:B------:R-:W5:Y:S01]  /*15470*/  LDL.LU R185, [R1+0xa54] ;  /* 0x000a540001b97983 */ /* 0x000f620000300800 */
[----:B------:R-:W-:-:S03]  /*15480*/  LOP3.LUT R114, R208, R114, RZ, 0x3c, !PT ;  /* 0x00000072d0727212 */ /* 0x000fc600078e3cff */
[----:B------:R0:W-:Y:S04]  /*15490*/  STL [R1+0x10f0], R45 ;  /* 0x0010f02d01007387 */ /* 0x0001e80000100800 */
[----:B------:R1:W-:Y:S01]  /*154a0*/  STL [R1+0x11e4], R113 ;  /* 0x0011e47101007387 */ /* 0x0003e20000100800 */
[----:B0-----:R-:W-:-:S03]  /*154b0*/  IMAD R45, R252, 0x1000193, RZ ;  /* 0x01000193fc2d7824 */ /* 0x001fc600078e02ff */
[----:B------:R-:W5:Y:S01]  /*154c0*/  LDL.LU R252, [R1+0xaf8] ;  /* 0x000af80001fc7983 */ /* 0x000f620000300800 */
[----:B-1----:R-:W-:-:S03]  /*154d0*/  IMAD R113, R191, 0x1000193, RZ ;  /* 0x01000193bf717824 */ /* 0x002fc600078e02ff */
[----:B------:R-:W5:Y:S01]  /*154e0*/  LDL.LU R191, [R1+0xa5c] ;  /* 0x000a5c0001bf7983 */ /* 0x000f620000300800 */
[----:B------:R-:W-:Y:S01]  /*154f0*/  LOP3.LUT R64, R208, R64, RZ, 0x3c, !PT ;  /* 0x00000040d0407212 */ /* 0x000fe200078e3cff */
[----:B------:R-:W-:Y:S02]  /*15500*/  IMAD R244, R2, 0x1000193, RZ ;  /* 0x0100019302f47824 */ /* 0x000fe400078e02ff */
[----:B------:R0:W-:Y:S04]  /*15510*/  STL [R1+0x11e8], R114 ;  /* 0x0011e87201007387 */ /* 0x0001e80000100800 */
[----:B------:R-:W5:Y:S01]  /*15520*/  LDL.LU R2, [R1+0xd78] ;  /* 0x000d780001027983 */ /* 0x000f620000300800 */
[----:B0-----:R-:W-:-:S03]  /*15530*/  IMAD R114, R3, 0x1000193, RZ ;  /* 0x0100019303727824 */ /* 0x001fc600078e02ff */
[----:B------:R-:W5:Y:S04]  /*15540*/  LDL.LU R3, [R1+0xa4c] ;  /* 0x000a4c0001037983 */ /* 0x000f680000300800 */
[----:B------:R0:W-:Y:S01]  /*15550*/  STL [R1+0x1208], R64 ;  /* 0x0012084001007387 */ /* 0x0001e20000100800 */
[C---:B------:R-:W-:Y:S02]  /*15560*/  LOP3.LUT R160, R211.reuse, R160, RZ, 0x3c, !PT ;  /* 0x000000a0d3a07212 */ /* 0x040fe400078e3cff */
[C---:B------:R-:W-:Y:S02]  /*15570*/  LOP3.LUT R161, R211.reuse, R161, RZ, 0x3c, !PT ;  /* 0x000000a1d3a17212 */ /* 0x040fe400078e3cff */
[----:B------:R-:W-:Y:S01]  /*15580*/  LOP3.LUT R162, R211, R162, RZ, 0x3c, !PT ;  /* 0x000000a2d3a27212 */ /* 0x000fe200078e3cff */
[----:B0-----:R-:W-:-:S02]  /*15590*/  IMAD R64, R186, 0x1000193, RZ ;  /* 0x01000193ba407824 */ /* 0x001fc400078e02ff */
[----:B------:R-:W5:Y:S01]  /*155a0*/  LDL.LU R186, [R1+0xa38] ;  /* 0x000a380001ba7983 */ /* 0x000f620000300800 */
        /* <DEDUP_REMOVED lines=28> */
[----:B------:R-:W-:Y:S01]  /*15770*/  LOP3.LUT R7, R211, R7, RZ, 0x3c, !PT ;  /* 0x00000007d3077212 */ /* 0x000fe200078e3cff */
[----:B--2---:R-:W-:Y:S02]  /*15780*/  IMAD R211, R188, 0x1000193, RZ ;  /* 0x01000193bcd37824 */ /* 0x004fe400078e02ff */
[----:B------:R-:W2:Y:S01]  /*15790*/  LDL.LU R188, [R1+0xa10] ;  /* 0x000a100001bc7983 */ /* 0x000ea20000300800 */
[----:B------:R-:W-:-:S02]  /*157a0*/  LOP3.LUT R89, R208, R89, RZ, 0x3c, !PT ;  /* 0x00000059d0597212 */ /* 0x000fc400078e3cff */
[----:B------:R-:W-:-:S03]  /*157b0*/  LOP3.LUT R67, R208, R67, RZ, 0x3c, !PT ;  /* 0x00000043d0437212 */ /* 0x000fc600078e3cff */
[----:B------:R0:W-:Y:S01]  /*157c0*/  STL [R1+0x11f8], R89 ;  /* 0x0011f85901007387 */ /* 0x0001e20000100800 */
[----:B------:R-:W-:-:S03]  /*157d0*/  LOP3.LUT R90, R208, R90, RZ, 0x3c, !PT ;  /* 0x0000005ad05a7212 */ /* 0x000fc600078e3cff */
[----:B------:R4:W-:Y:S01]  /*157e0*/  STL [R1+0x1218], R67 ;  /* 0x0012184301007387 */ /* 0x0009e20000100800 */
[----:B0-----:R-:W-:-:S03]  /*157f0*/  IMAD R89, R0, 0x1000193, RZ ;  /* 0x0100019300597824 */ /* 0x001fc600078e02ff */
[----:B------:R-:W2:Y:S01]  /*15800*/  LDL.LU R0, [R1+0xa30] ;  /* 0x000a300001007983 */ /* 0x000ea20000300800 */
[----:B------:R-:W-:-:S03]  /*15810*/  IMAD R236, R228, 0x1000193, RZ ;  /* 0x01000193e4ec7824 */ /* 0x000fc600078e02ff */
[----:B------:R-:W2:Y:S01]  /*15820*/  LDL.LU R228, [R1+0xa48] ;  /* 0x000a480001e47983 */ /* 0x000ea20000300800 */
[----:B---3--:R-:W-:-:S03]  /*15830*/  IMAD R192, R187, 0x1000193, RZ ;  /* 0x01000193bbc07824 */ /* 0x008fc600078e02ff */
[----:B------:R-:W3:Y:S01]  /*15840*/  LDL.LU R187, [R1+0xa34] ;  /* 0x000a340001bb7983 */ /* 0x000ee20000300800 */
[----:B----4-:R-:W-:Y:S01]  /*15850*/  IMAD R67, R190, 0x1000193, RZ ;  /* 0x01000193be437824 */ /* 0x010fe200078e02ff */
[----:B------:R-:W-:Y:S02]  /*15860*/  LOP3.LUT R91, R208, R91, RZ, 0x3c, !PT ;  /* 0x0000005bd05b7212 */ /* 0x000fe400078e3cff */
[----:B------:R0:W-:Y:S04]  /*15870*/  STL [R1+0x1200], R90 ;  /* 0x0012005a01007387 */ /* 0x0001e80000100800 */
[----:B------:R-:W4:Y:S01]  /*15880*/  LDL.LU R190, [R1+0xa28] ;  /* 0x000a280001be7983 */ /* 0x000f220000300800 */
[C---:B------:R-:W-:Y:S02]  /*15890*/  LOP3.LUT R164, R210.reuse, R164, RZ, 0x3c, !PT ;  /* 0x000000a4d2a47212 */ /* 0x040fe400078e3cff */
[----:B------:R-:W-:Y:S01]  /*158a0*/  LOP3.LUT R165, R210, R165, RZ, 0x3c, !PT ;  /* 0x000000a5d2a57212 */ /* 0x000fe200078e3cff */
[----:B0-----:R-:W-:-:S02]  /*158b0*/  IMAD R90, R184, 0x1000193, RZ ;  /* 0x01000193b85a7824 */ /* 0x001fc400078e02ff */
[----:B------:R-:W4:Y:S01]  /*158c0*/  LDL.LU R184, [R1+0xa20] ;  /* 0x000a200001b87983 */ /* 0x000f220000300800 */
        /* <DEDUP_REMOVED lines=29> */
[----:B------:R-:W-:Y:S01]  /*15aa0*/  LOP3.LUT R11, R210, R11, RZ, 0x3c, !PT ;  /* 0x0000000bd20b7212 */ /* 0x000fe200078e3cff */
[----:B-----5:R-:W-:Y:S01]  /*15ab0*/  IMAD R210, R189, 0x1000193, RZ ;  /* 0x01000193bdd27824 */ /* 0x020fe200078e02ff */
[----:B------:R0:W-:Y:S04]  /*15ac0*/  STL [R1+0x1204], R91 ;  /* 0x0012045b01007387 */ /* 0x0001e80000100800 */
[----:B------:R-:W5:Y:S01]  /*15ad0*/  LDL.LU R189, [R1+0xa2c] ;  /* 0x000a2c0001bd7983 */ /* 0x000f620000300800 */
[----:B------:R-:W-:-:S02]  /*15ae0*/  IMAD R157, R252, 0x1000193, RZ ;  /* 0x01000193fc9d7824 */ /* 0x000fc400078e02ff */
[----:B------:R-:W-:Y:S01]  /*15af0*/  IMAD R196, R191, 0x1000193, RZ ;  /* 0x01000193bfc47824 */ /* 0x000fe200078e02ff */
[----:B------:R-:W5:Y:S01]  /*15b00*/  LDL.LU R252, [R1+0xa44] ;  /* 0x000a440001fc7983 */ /* 0x000f620000300800 */
[----:B0-----:R-:W-:-:S03]  /*15b10*/  IMAD R91, R185, 0x1000193, RZ ;  /* 0x01000193b95b7824 */ /* 0x001fc600078e02ff */
[----:B------:R-:W5:Y:S04]  /*15b20*/  LDL.LU R185, [R1+0xa3c] ;  /* 0x000a3c0001b97983 */ /* 0x000f680000300800 */
[----:B------:R-:W5:Y:S01]  /*15b30*/  LDL.LU R191, [R1+0xa24] ;  /* 0x000a240001bf7983 */ /* 0x000f620000300800 */
[----:B------:R-:W-:Y:S01]  /*15b40*/  LOP3.LUT R168, R209, R168, RZ, 0x3c, !PT ;  /* 0x000000a8d1a87212 */ /* 0x000fe200078e3cff */
[----:B------:R-:W-:Y:S01]  /*15b50*/  IMAD R200, R3, 0x1000193, RZ ;  /* 0x0100019303c87824 */ /* 0x000fe200078e02ff */
[C---:B------:R-:W-:Y:S01]  /*15b60*/  LOP3.LUT R169, R209.reuse, R169, RZ, 0x3c, !PT ;  /* 0x000000a9d1a97212 */ /* 0x040fe200078e3cff */
[----:B------:R-:W5:Y:S01]  /*15b70*/  LDL.LU R3, [R1+0x9f4] ;  /* 0x0009f40001037983 */ /* 0x000f620000300800 */
        /* <DEDUP_REMOVED lines=29> */
[----:B------:R-:W-:Y:S01]  /*15d50*/  LOP3.LUT R15, R209, R15, RZ, 0x3c, !PT ;  /* 0x0000000fd10f7212 */ /* 0x000fe200078e3cff */
[----:B------:R-:W-:Y:S01]  /*15d60*/  IMAD R209, R2, 0x1000193, RZ ;  /* 0x0100019302d17824 */ /* 0x000fe200078e02ff */
[----:B------:R-:W-:Y:S01]  /*15d70*/  LOP3.LUT R40, R208, R40, RZ, 0x3c, !PT ;  /* 0x00000028d0287212 */ /* 0x000fe200078e3cff */
[----:B------:R-:W5:Y:S04]  /*15d80*/  LDL.LU R2, [R1+0x9f8] ;  /* 0x0009f80001027983 */ /* 0x000f680000300800 */
[----:B------:R0:W-:Y:S02]  /*15d90*/  STL [R1+0x1220], R40 ;  /* 0x0012202801007387 */ /* 0x0001e40000100800 */
[----:B0-----:R-:W-:-:S02]  /*15da0*/  IMAD R40, R186, 0x1000193, RZ ;  /* 0x01000193ba287824 */ /* 0x001fc400078e02ff */
[----:B------:R-:W5:Y:S01]  /*15db0*/  LDL.LU R186, [R1+0x9e4] ;  /* 0x0009e40001ba7983 */ /* 0x000f620000300800 */
[----:B--2---:R-:W-:-:S03]  /*15dc0*/  IMAD R180, R188, 0x1000193, RZ ;  /* 0x01000193bcb47824 */ /* 0x004fc600078e02ff */
[----:B------:R-:W2:Y:S01]  /*15dd0*/  LDL.LU R188, [R1+0x9dc] ;  /* 0x0009dc0001bc7983 */ /* 0x000ea20000300800 */
[C---:B------:R-:W-:Y:S02]  /*15de0*/  LOP3.LUT R65, R208.reuse, R65, RZ, 0x3c, !PT ;  /* 0x00000041d0417212 */ /* 0x040fe400078e3cff */
[C---:B------:R-:W-:Y:S02]  /*15df0*/  LOP3.LUT R42, R208.reuse, R42, RZ, 0x3c, !PT ;  /* 0x0000002ad02a7212 */ /* 0x040fe400078e3cff */
[----:B------:R-:W-:Y:S01]  /*15e00*/  LOP3.LUT R41, R208, R41, RZ, 0x3c, !PT ;  /* 0x00000029d0297212 */ /* 0x000fe200078e3cff */
[----:B------:R0:W-:Y:S04]  /*15e10*/  STL [R1+0x1210], R65 ;  /* 0x0012104101007387 */ /* 0x0001e80000100800 */
[----:B------:R1:W-:Y:S04]  /*15e20*/  STL [R1+0x1228], R42 ;  /* 0x0012282a01007387 */ /* 0x0003e80000100800 */
[----:B------:R3:W-:Y:S01]  /*15e30*/  STL [R1+0x1224], R41 ;  /* 0x0012242901007387 */ /* 0x0007e20000100800 */
[----:B0-----:R-:W-:-:S02]  /*15e40*/  IMAD R65, R228, 0x1000193, RZ ;  /* 0x01000193e4417824 */ /* 0x001fc400078e02ff */
[----:B-1----:R-:W-:Y:S01]  /*15e50*/  IMAD R42, R0, 0x1000193, RZ ;  /* 0x01000193002a7824 */ /* 0x002fe200078e02ff */
[----:B------:R-:W2:Y:S01]  /*15e60*/  LDL.LU R228, [R1+0x9f0] ;  /* 0x0009f00001e47983 */ /* 0x000ea20000300800 */
[----:B---3--:R-:W-:-:S03]  /*15e70*/  IMAD R41, R187, 0x1000193, RZ ;  /* 0x01000193bb297824 */ /* 0x008fc600078e02ff */
[----:B------:R-:W3:Y:S04]  /*15e80*/  LDL.LU R0, [R1+0x9fc] ;  /* 0x0009fc0001007983 */ /* 0x000ee80000300800 */
[----:B------:R-:W3:Y:S01]  /*15e90*/  LDL.LU R187, [R1+0x9e0] ;  /* 0x0009e00001bb7983 */ /* 0x000ee20000300800 */
[----:B----4-:R-:W-:-:S03]  /*15ea0*/  IMAD R220, R190, 0x1000193, RZ ;  /* 0x01000193bedc7824 */ /* 0x010fc600078e02ff */
[----:B------:R-:W4:Y:S04]  /*15eb0*/  LDL.LU R190, [R1+0x9d4] ;  /* 0x0009d40001be7983 */ /* 0x000f280000300800 */
[----:B------:R0:W-:Y:S01]  /*15ec0*/  STL [R1+0x10f4], R47 ;  /* 0x0010f42f01007387 */ /* 0x0001e20000100800 */
[----:B------:R-:W-:-:S03]  /*15ed0*/  IMAD R225, R184, 0x1000193, RZ ;  /* 0x01000193b8e17824 */ /* 0x000fc600078e02ff */
[----:B------:R-:W4:Y:S01]  /*15ee0*/  LDL.LU R184, [R1+0x9ec] ;  /* 0x0009ec0001b87983 */ /* 0x000f220000300800 */
[C---:B------:R-:W-:Y:S01]  /*15ef0*/  LOP3.LUT R66, R208.reuse, R66, RZ, 0x3c, !PT ;  /* 0x00000042d0427212 */ /* 0x040fe200078e3cff */
[----:B0-----:R-:W-:Y:S02]  /*15f00*/  IMAD R47, R251, 0x1000193, RZ ;  /* 0x01000193fb2f7824 */ /* 0x001fe400078e02ff */
[----:B------:R-:W4:Y:S04]  /*15f10*/  LDL.LU R251, [R1+0xaf4] ;  /* 0x000af40001fb7983 */ /* 0x000f280000300800 */
[----:B------:R-:W-:Y:S01]  /*15f20*/  STL [R1+0x1214], R66 ;  /* 0x0012144201007387 */ /* 0x000fe20000100800 */
[C---:B------:R-:W-:Y:S02]  /*15f30*/  LOP3.LUT R43, R208.reuse, R43, RZ, 0x3c, !PT ;  /* 0x0000002bd02b7212 */ /* 0x040fe400078e3cff */
[----:B------:R-:W-:-:S02]  /*15f40*/  LOP3.LUT R16, R208, R16, RZ, 0x3c, !PT ;  /* 0x00000010d0107212 */ /* 0x000fc400078e3cff */
[C---:B------:R-:W-:Y:S02]  /*15f50*/  LOP3.LUT R17, R208.reuse, R17, RZ, 0x3c, !PT ;  /* 0x00000011d0117212 */ /* 0x040fe400078e3cff */
[C---:B------:R-:W-:Y:S02]  /*15f60*/  LOP3.LUT R18, R208.reuse, R18, RZ, 0x3c, !PT ;  /* 0x00000012d0127212 */ /* 0x040fe400078e3cff */
[----:B------:R-:W-:Y:S01]  /*15f70*/  LOP3.LUT R19, R208, R19, RZ, 0x3c, !PT ;  /* 0x00000013d0137212 */ /* 0x000fe200078e3cff */
[----:B------:R0:W-:Y:S04]  /*15f80*/  STL [R1+0x1000], R217 ;  /* 0x001000d901007387 */ /* 0x0001e80000100800 */
[----:B------:R1:W-:Y:S04]  /*15f90*/  STL [R1+0xffc], R223 ;  /* 0x000ffcdf01007387 */ /* 0x0003e80000100800 */
[----:B0-----:R-:W4:Y:S04]  /*15fa0*/  LDL.LU R217, [R1+0xd64] ;  /* 0x000d640001d97983 */ /* 0x001f280000300800 */
[----:B-1----:R-:W4:Y:S01]  /*15fb0*/  LDL.LU R223, [R1+0xd6c] ;  /* 0x000d6c0001df7983 */ /* 0x002f220000300800 */
        /* <DEDUP_REMOVED lines=9> */
[----:B------:R-:W-:Y:S01]  /*16050*/  STL.64 [R1+0xfc8], R210 ;  /* 0x000fc8d201007387 */ /* 0x000fe20000100a00 */
[----:B------:R-:W-:-:S05]  /*16060*/  IMAD R3, R2, 0x1000193, RZ ;  /* 0x0100019302037824 */ /* 0x000fca00078e02ff */
[----:B------:R0:W-:Y:S02]  /*16070*/  STL [R1+0x9f8], R3 ;  /* 0x0009f80301007387 */ /* 0x0001e40000100800 */
[----:B0-----:R-:W-:Y:S02]  /*16080*/  IMAD R3, R186, 0x1000193, RZ ;  /* 0x01000193ba037824 */ /* 0x001fe400078e02ff */
[----:B------:R-:W5:Y:S01]  /*16090*/  LDL.LU R186, [R1+0xd60] ;  /* 0x000d600001ba7983 */ /* 0x000f620000300800 */
[----:B--2---:R-:W-:-:S03]  /*160a0*/  IMAD R211, R188, 0x1000193, RZ ;  /* 0x01000193bcd37824 */ /* 0x004fc600078e02ff */
[----:B------:R-:W2:Y:S04]  /*160b0*/  LDL.LU R188, [R1+0xd58] ;  /* 0x000d580001bc7983 */ /* 0x000ea80000300800 */
[----:B------:R-:W-:Y:S04]  /*160c0*/  STL [R1+0xfc0], R209 ;  /* 0x000fc0d101007387 */ /* 0x000fe80000100800 */
[----:B------:R0:W-:Y:S04]  /*160d0*/  STL [R1+0xff4], R221 ;  /* 0x000ff4dd01007387 */ /* 0x0001e80000100800 */
[----:B0-----:R-:W2:Y:S01]  /*160e0*/  LDL.LU R221, [R1+0xd5c] ;  /* 0x000d5c0001dd7983 */ /* 0x001ea20000300800 */
[----:B------:R-:W-:-:S02]  /*160f0*/  IMAD R209, R228, 0x1000193, RZ ;  /* 0x01000193e4d17824 */ /* 0x000fc400078e02ff */
[----:B---3--:R-:W-:-:S03]  /*16100*/  IMAD R2, R0, 0x1000193, RZ ;  /* 0x0100019300027824 */ /* 0x008fc600078e02ff */
[----:B------:R4:W-:Y:S01]  /*16110*/  STL [R1+0x9f0], R209 ;  /* 0x0009f0d101007387 */ /* 0x0009e20000100800 */
[----:B------:R-:W-:-:S03]  /*16120*/  IMAD R0, R187, 0x1000193, RZ ;  /* 0x01000193bb007824 */ /* 0x000fc600078e02ff */
[----:B------:R-:W-:Y:S04]  /*16130*/  STL [R1+0x9fc], R2 ;  /* 0x0009fc0201007387 */ /* 0x000fe80000100800 */
[----:B------:R0:W-:Y:S01]  /*16140*/  STL [R1+0x9e0], R0 ;  /* 0x0009e00001007387 */ /* 0x0001e20000100800 */
[----:B----4-:R-:W-:-:S03]  /*16150*/  IMAD R209, R190, 0x1000193, RZ ;  /* 0x01000193bed17824 */ /* 0x010fc600078e02ff */
[----:B------:R-:W3:Y:S01]  /*16160*/  LDL.LU R190, [R1+0xd48] ;  /* 0x000d480001be7983 */ /* 0x000ee20000300800 */
[----:B------:R-:W-:-:S03]  /*16170*/  IMAD R158, R251, 0x1000193, RZ ;  /* 0x01000193fb9e7824 */ /* 0x000fc600078e02ff */
[----:B------:R-:W-:Y:S01]  /*16180*/  STL [R1+0x9f4], R208 ;  /* 0x0009f4d001007387 */ /* 0x000fe20000100800 */
[----:B0-----:R-:W-:-:S03]  /*16190*/  IMAD R0, R184, 0x1000193, RZ ;  /* 0x01000193b8007824 */ /* 0x001fc600078e02ff */
[----:B------:R-:W4:Y:S04]  /*161a0*/  LDL.LU R184, [R1+0xd68] ;  /* 0x000d680001b87983 */ /* 0x000f280000300800 */
[----:B------:R-:W4:Y:S04]  /*161b0*/  LDL.LU R251, [R1+0xa1c] ;  /* 0x000a1c0001fb7983 */ /* 0x000f280000300800 */
[----:B------:R0:W-:Y:S04]  /*161c0*/  STL [R1+0x9ec], R0 ;  /* 0x0009ec0001007387 */ /* 0x0001e80000100800 */
[----:B------:R-:W4:Y:S01]  /*161d0*/  LDL.LU R187, [R1+0xd10] ;  /* 0x000d100001bb7983 */ /* 0x000f220000300800 */
[----:B-----5:R-:W-:-:S03]  /*161e0*/  IMAD R210, R189, 0x1000193, RZ ;  /* 0x01000193bdd27824 */ /* 0x020fc600078e02ff */
[----:B0-----:R-:W5:Y:S04]  /*161f0*/  LDL.LU R0, [R1+0xd2c] ;  /* 0x000d2c0001007983 */ /* 0x001f680000300800 */
[----:B------:R-:W5:Y:S01]  /*16200*/  LDL.LU R189, [R1+0xd30] ;  /* 0x000d300001bd7983 */ /* 0x000f620000300800 */
[----:B------:R-:W-:Y:S02]  /*16210*/  IMAD R2, R185, 0x1000193, RZ ;  /* 0x01000193b9027824 */ /* 0x000fe400078e02ff */
[----:B------:R-:W-:Y:S01]  /*16220*/  IMAD R230, R252, 0x1000193, RZ ;  /* 0x01000193fce67824 */ /* 0x000fe200078e02ff */
[----:B------:R-:W5:Y:S01]  /*16230*/  LDL.LU R185, [R1+0xd54] ;  /* 0x000d540001b97983 */ /* 0x000f620000300800 */
[----:B------:R-:W-:-:S03]  /*16240*/  IMAD R208, R191, 0x1000193, RZ ;  /* 0x01000193bfd07824 */ /* 0x000fc600078e02ff */
[----:B------:R-:W5:Y:S04]  /*16250*/  LDL.LU R252, [R1+0xd3c] ;  /* 0x000d3c0001fc7983 */ /* 0x000f680000300800 */
[----:B------:R-:W-:Y:S04]  /*16260*/  STL [R1+0x9d0], R208 ;  /* 0x0009d0d001007387 */ /* 0x000fe80000100800 */
[----:B------:R0:W-:Y:S04]  /*16270*/  STL.128 [R1+0xfd0], R208 ;  /* 0x000fd0d001007387 */ /* 0x0001e80000100c00 */
[----:B------:R-:W-:Y:S04]  /*16280*/  STL [R1+0x9d4], R209 ;  /* 0x0009d4d101007387 */ /* 0x000fe80000100800 */
[----:B------:R-:W5:Y:S04]  /*16290*/  LDL.LU R191, [R1+0xd44] ;  /* 0x000d440001bf7983 */ /* 0x000f680000300800 */
[----:B------:R1:W-:Y:S01]  /*162a0*/  STL [R1+0xff8], R222 ;  /* 0x000ff8de01007387 */ /* 0x0003e20000100800 */
[----:B0-----:R-:W-:-:S02]  /*162b0*/  IMAD R208, R217, 0x1000193, RZ ;  /* 0x01000193d9d07824 */ /* 0x001fc400078e02ff */
[----:B------:R-:W-:Y:S02]  /*162c0*/  IMAD R212, R249, 0x1000193, RZ ;  /* 0x01000193f9d47824 */ /* 0x000fe400078e02ff */
[----:B------:R-:W-:Y:S01]  /*162d0*/  IMAD R226, R250, 0x1000193, RZ ;  /* 0x01000193fae27824 */ /* 0x000fe200078e02ff */
[----:B------:R0:W-:Y:S04]  /*162e0*/  STL [R1+0xd64], R208 ;  /* 0x000d64d001007387 */ /* 0x0001e80000100800 */
[----:B-1----:R-:W5:Y:S04]  /*162f0*/  LDL.LU R222, [R1+0xd50] ;  /* 0x000d500001de7983 */ /* 0x002f680000300800 */
[----:B------:R-:W5:Y:S01]  /*16300*/  LDL.LU R249, [R1+0xd4c] ;  /* 0x000d4c0001f97983 */ /* 0x000f620000300800 */
[----:B0-----:R-:W-:-:S03]  /*16310*/  IMAD R208, R223, 0x1000193, RZ ;  /* 0x01000193dfd07824 */ /* 0x001fc600078e02ff */
[----:B------:R-:W5:Y:S04]  /*16320*/  LDL.LU R250, [R1+0xd34] ;  /* 0x000d340001fa7983 */ /* 0x000f680000300800 */
[----:B------:R-:W-:Y:S04]  /*16330*/  STL [R1+0xd6c], R208 ;  /* 0x000d6cd001007387 */ /* 0x000fe80000100800 */
[----:B------:R0:W-:Y:S04]  /*16340*/  STL [R1+0x9e4], R3 ;  /* 0x0009e40301007387 */ /* 0x0001e80000100800 */
[----:B------:R1:W-:Y:S04]  /*16350*/  STL [R1+0x9e8], R2 ;  /* 0x0009e80201007387 */ /* 0x0003e80000100800 */
[----:B------:R-:W5:Y:S04]  /*16360*/  LDL.LU R228, [R1+0xd20] ;  /* 0x000d200001e47983 */ /* 0x000f680000300800 */
[----:B0-----:R-:W5:Y:S04]  /*16370*/  LDL.LU R3, [R1+0xd24] ;  /* 0x000d240001037983 */ /* 0x001f680000300800 */
[----:B-1----:R-:W5:Y:S01]  /*16380*/  LDL.LU R2, [R1+0xd28] ;  /* 0x000d280001027983 */ /* 0x002f620000300800 */
[----:B------:R-:W-:-:S03]  /*16390*/  IMAD R209, R186, 0x1000193, RZ ;  /* 0x01000193bad17824 */ /* 0x000fc600078e02ff */
[----:B------:R-:W5:Y:S01]  /*163a0*/  LDL.LU R186, [R1+0xd14] ;  /* 0x000d140001ba7983 */ /* 0x000f620000300800 */
[----:B--2---:R-:W-:-:S03]  /*163b0*/  IMAD R208, R188, 0x1000193, RZ ;  /* 0x01000193bcd07824 */ /* 0x004fc600078e02ff */
[----:B------:R-:W2:Y:S04]  /*163c0*/  LDL.LU R188, [R1+0xd00] ;  /* 0x000d000001bc7983 */ /* 0x000ea80000300800 */
[----:B------:R0:W-:Y:S04]  /*163d0*/  STL [R1+0xd58], R208 ;  /* 0x000d58d001007387 */ /* 0x0001e80000100800 */
[----:B------:R-:W-:Y:S01]  /*163e0*/  STL [R1+0xd60], R209 ;  /* 0x000d60d101007387 */ /* 0x000fe20000100800 */
[----:B0-----:R-:W-:-:S05]  /*163f0*/  IMAD R208, R221, 0x1000193, RZ ;  /* 0x01000193ddd07824 */ /* 0x001fca00078e02ff */
[----:B------:R3:W-:Y:S02]  /*16400*/  STL [R1+0xd5c], R208 ;  /* 0x000d5cd001007387 */ /* 0x0007e40000100800 */
[----:B---3--:R-:W-:Y:S02]  /*16410*/  IMAD R208, R190, 0x1000193, RZ ;  /* 0x01000193bed07824 */ /* 0x008fe400078e02ff */
[----:B------:R-:W3:Y:S04]  /*16420*/  LDL.LU R190, [R1+0xd08] ;  /* 0x000d080001be7983 */ /* 0x000ee80000300800 */
[----:B------:R5:W-:Y:S01]  /*16430*/  STL [R1+0xd48], R208 ;  /* 0x000d48d001007387 */ /* 0x000be20000100800 */
[----:B----4-:R-:W-:-:S03]  /*16440*/  IMAD R209, R184, 0x1000193, RZ ;  /* 0x01000193b8d17824 */ /* 0x010fc600078e02ff */
[----:B------:R-:W4:Y:S01]  /*16450*/  LDL.LU R184, [R1+0xd18] ;  /* 0x000d180001b87983 */ /* 0x000f220000300800 */
[----:B------:R-:W-:-:S03]  /*16460*/  IMAD R227, R251, 0x1000193, RZ ;  /* 0x01000193fbe37824 */ /* 0x000fc600078e02ff */
[----:B------:R-:W3:Y:S04]  /*16470*/  LDL.LU R251, [R1+0xd38] ;  /* 0x000d380001fb7983 */ /* 0x000ee80000300800 */
[----:B------:R0:W-:Y:S01]  /*16480*/  STL [R1+0xd68], R209 ;  /* 0x000d68d101007387 */ /* 0x0001e20000100800 */
[----:B-----5:R-:W-:-:S03]  /*16490*/  IMAD R208, R189, 0x1000193, RZ ;  /* 0x01000193bdd07824 */ /* 0x020fc600078e02ff */
[----:B------:R-:W5:Y:S01]  /*164a0*/  LDL.LU R189, [R1+0xd0c] ;  /* 0x000d0c0001bd7983 */ /* 0x000f620000300800 */
[----:B0-----:R-:W-:-:S03]  /*164b0*/  IMAD R209, R185, 0x1000193, RZ ;  /* 0x01000193b9d17824 */ /* 0x001fc600078e02ff */
[----:B------:R-:W5:Y:S04]  /*164c0*/  LDL.LU R185, [R1+0xd1c] ;  /* 0x000d1c0001b97983 */ /* 0x000f680000300800 */
[----:B------:R0:W-:Y:S02]  /*164d0*/  STL [R1+0xd30], R208 ;  /* 0x000d30d001007387 */ /* 0x0001e40000100800 */
[----:B0-----:R-:W-:-:S05]  /*164e0*/  IMAD R208, R252, 0x1000193, RZ ;  /* 0x01000193fcd07824 */ /* 0x001fca00078e02ff */
[----:B------:R0:W-:Y:S02]  /*164f0*/  STL [R1+0xd3c], R208 ;  /* 0x000d3cd001007387 */ /* 0x0001e40000100800 */
[----:B0-----:R-:W-:Y:S02]  /*16500*/  IMAD R208, R0, 0x1000193, RZ ;  /* 0x0100019300d07824 */ /* 0x001fe400078e02ff */
[----:B------:R-:W-:Y:S01]  /*16510*/  IMAD R0, R187, 0x1000193, RZ ;  /* 0x01000193bb007824 */ /* 0x000fe200078e02ff */
[----:B------:R0:W-:Y:S04]  /*16520*/  STL [R1+0xd54], R209 ;  /* 0x000d54d101007387 */ /* 0x0001e80000100800 */
[----:B------:R1:W-:Y:S04]  /*16530*/  STL [R1+0xd10], R0 ;  /* 0x000d100001007387 */ /* 0x0003e80000100800 */
[----:B------:R-:W-:Y:S01]  /*16540*/  STL [R1+0xd2c], R208 ;  /* 0x000d2cd001007387 */ /* 0x000fe20000100800 */
[----:B0-----:R-:W-:-:S03]  /*16550*/  IMAD R209, R191, 0x1000193, RZ ;  /* 0x01000193bfd17824 */ /* 0x001fc600078e02ff */
[----:B------:R-:W5:Y:S04]  /*16560*/  LDL.LU R191, [R1+0xd04] ;  /* 0x000d040001bf7983 */ /* 0x000f680000300800 */
[----:B------:R2:W-:Y:S04]  /*16570*/  STL [R1+0x1024], R208 ;  /* 0x001024d001007387 */ /* 0x0005e80000100800 */
[----:B------:R0:W-:Y:S01]  /*16580*/  STL [R1+0x9d8], R210 ;  /* 0x0009d8d201007387 */ /* 0x0001e20000100800 */
[----:B------:R-:W-:Y:S02]  /*16590*/  IMAD R218, R218, 0x1000193, RZ ;  /* 0x01000193dada7824 */ /* 0x000fe400078e02ff */
[----:B------:R-:W-:Y:S01]  /*165a0*/  IMAD R219, R219, 0x1000193, RZ ;  /* 0x01000193dbdb7824 */ /* 0x000fe200078e02ff */
[----:B------:R-:W-:Y:S01]  /*165b0*/  STL [R1+0x9dc], R211 ;  /* 0x0009dcd301007387 */ /* 0x000fe20000100800 */
[----:B------:R-:W-:-:S02]  /*165c0*/  IMAD R213, R213, 0x1000193, RZ ;  /* 0x01000193d5d57824 */ /* 0x000fc400078e02ff */
[----:B------:R-:W-:Y:S02]  /*165d0*/  IMAD R214, R214, 0x1000193, RZ ;  /* 0x01000193d6d67824 */ /* 0x000fe400078e02ff */
[----:B------:R-:W-:Y:S02]  /*165e0*/  IMAD R215, R215, 0x1000193, RZ ;  /* 0x01000193d7d77824 */ /* 0x000fe400078e02ff */
[----:B------:R-:W-:Y:S02]  /*165f0*/  IMAD R232, R232, 0x1000193, RZ ;  /* 0x01000193e8e87824 */ /* 0x000fe400078e02ff */
[----:B------:R-:W-:Y:S02]  /*16600*/  IMAD R233, R233, 0x1000193, RZ ;  /* 0x01000193e9e97824 */ /* 0x000fe400078e02ff */
[----:B------:R-:W-:Y:S01]  /*16610*/  IMAD R234, R234, 0x1000193, RZ ;  /* 0x01000193eaea7824 */ /* 0x000fe200078e02ff */
[----:B------:R-:W-:Y:S04]  /*16620*/  STL [R1+0x994], R46 ;  /* 0x0009942e01007387 */ /* 0x000fe80000100800 */
[----:B------:R-:W-:Y:S04]  /*16630*/  STL [R1+0x998], R20 ;  /* 0x0009981401007387 */ /* 0x000fe80000100800 */
[----:B------:R-:W-:Y:S04]  /*16640*/  STL [R1+0x980], R71 ;  /* 0x0009804701007387 */ /* 0x000fe80000100800 */
[----:B------:R-:W-:Y:S01]  /*16650*/  STL [R1+0x99c], R22 ;  /* 0x00099c1601007387 */ /* 0x000fe20000100800 */
[----:B-1----:R-:W-:-:S03]  /*16660*/  IMAD R0, R186, 0x1000193, RZ ;  /* 0x01000193ba007824 */ /* 0x002fc600078e02ff */
[----:B------:R-:W-:Y:S04]  /*16670*/  STL [R1+0x984], R69 ;  /* 0x0009844501007387 */ /* 0x000fe80000100800 */
        /* <DEDUP_REMOVED lines=24> */
[----:B--2---:R-:W-:-:S03]  /*16800*/  IMAD R208, R188, 0x1000193, RZ ;  /* 0x01000193bcd07824 */ /* 0x004fc600078e02ff */
[----:B------:R-:W-:Y:S04]  /*16810*/  STL [R1+0xb14], R118 ;  /* 0x000b147601007387 */ /* 0x000fe80000100800 */
[----:B------:R-:W2:Y:S01]  /*16820*/  LDL.LU R188, [R1+0xce4] ;  /* 0x000ce40001bc7983 */ /* 0x000ea20000300800 */
[----:B0-----:R-:W-:-:S03]  /*16830*/  IMAD R210, R222, 0x1000193, RZ ;  /* 0x01000193ded27824 */ /* 0x001fc600078e02ff */
[----:B------:R0:W-:Y:S04]  /*16840*/  STL [R1+0xd44], R209 ;  /* 0x000d44d101007387 */ /* 0x0001e80000100800 */
[----:B------:R1:W-:Y:S04]  /*16850*/  STL [R1+0xd50], R210 ;  /* 0x000d50d201007387 */ /* 0x0003e80000100800 */
[----:B------:R-:W-:Y:S01]  /*16860*/  STL [R1+0xb18], R117 ;  /* 0x000b187501007387 */ /* 0x000fe20000100800 */
[----:B0-----:R-:W-:-:S03]  /*16870*/  IMAD R209, R249, 0x1000193, RZ ;  /* 0x01000193f9d17824 */ /* 0x001fc600078e02ff */
[----:B------:R-:W-:Y:S01]  /*16880*/  STL [R1+0xb00], R139 ;  /* 0x000b008b01007387 */ /* 0x000fe20000100800 */
[----:B-1----:R-:W-:-:S03]  /*16890*/  IMAD R210, R248, 0x1000193, RZ ;  /* 0x01000193f8d27824 */ /* 0x002fc600078e02ff */
[----:B------:R-:W-:Y:S04]  /*168a0*/  STL [R1+0xd14], R0 ;  /* 0x000d140001007387 */ /* 0x000fe80000100800 */
[----:B------:R0:W-:Y:S04]  /*168b0*/  STL [R1+0xd40], R210 ;  /* 0x000d40d201007387 */ /* 0x0001e80000100800 */
[----:B------:R3:W-:Y:S04]  /*168c0*/  STL [R1+0xd4c], R209 ;  /* 0x000d4cd101007387 */ /* 0x0007e80000100800 */
[----:B------:R-:W-:Y:S01]  /*168d0*/  STL [R1+0xb1c], R116 ;  /* 0x000b1c7401007387 */ /* 0x000fe20000100800 */
[----:B0-----:R-:W-:-:S02]  /*168e0*/  IMAD R210, R250, 0x1000193, RZ ;  /* 0x01000193fad27824 */ /* 0x001fc400078e02ff */
[----:B------:R-:W-:Y:S01]  /*168f0*/  IMAD R211, R228, 0x1000193, RZ ;  /* 0x01000193e4d37824 */ /* 0x000fe200078e02ff */
[----:B------:R-:W-:Y:S04]  /*16900*/  STL [R1+0x1004], R218 ;  /* 0x001004da01007387 */ /* 0x000fe80000100800 */
[----:B------:R0:W-:Y:S04]  /*16910*/  STL [R1+0xd34], R210 ;  /* 0x000d34d201007387 */ /* 0x0001e80000100800 */
[----:B------:R-:W-:Y:S01]  /*16920*/  STL [R1+0xb04], R138 ;  /* 0x000b048a01007387 */ /* 0x000fe20000100800 */
[----:B----4-:R-:W-:-:S03]  /*16930*/  IMAD R0, R184, 0x1000193, RZ ;  /* 0x01000193b8007824 */ /* 0x010fc600078e02ff */
[----:B------:R-:W-:Y:S01]  /*16940*/  STL [R1+0x1008], R219 ;  /* 0x001008db01007387 */ /* 0x000fe20000100800 */
[----:B---3--:R-:W-:-:S03]  /*16950*/  IMAD R209, R251, 0x1000193, RZ ;  /* 0x01000193fbd17824 */ /* 0x008fc600078e02ff */
[----:B------:R-:W-:Y:S01]  /*16960*/  STL [R1+0xd18], R0 ;  /* 0x000d180001007387 */ /* 0x000fe20000100800 */
[----:B0-----:R-:W-:-:S03]  /*16970*/  IMAD R210, R3, 0x1000193, RZ ;  /* 0x0100019303d27824 */ /* 0x001fc600078e02ff */
[----:B------:R0:W-:Y:S04]  /*16980*/  STL [R1+0xd38], R209 ;  /* 0x000d38d101007387 */ /* 0x0001e80000100800 */
[----:B------:R-:W-:Y:S04]  /*16990*/  STL [R1+0xb08], R137 ;  /* 0x000b088901007387 */ /* 0x000fe80000100800 */
[----:B------:R-:W-:Y:S01]  /*169a0*/  STL [R1+0xaf0], R159 ;  /* 0x000af09f01007387 */ /* 0x000fe20000100800 */
[----:B0-----:R-:W-:-:S03]  /*169b0*/  IMAD R209, R2, 0x1000193, RZ ;  /* 0x0100019302d17824 */ /* 0x001fc600078e02ff */
        /* <DEDUP_REMOVED lines=11> */
[----:B-----5:R-:W-:-:S03]  /*16a70*/  IMAD R0, R185, 0x1000193, RZ ;  /* 0x01000193b9007824 */ /* 0x020fc600078e02ff */
[----:B------:R-:W-:Y:S04]  /*16a80*/  STL [R1+0xac0], R51 ;  /* 0x000ac03301007387 */ /* 0x000fe80000100800 */
        /* <DEDUP_REMOVED lines=62> */
[----:B------:R-:W3:Y:S04]  /*16e70*/  LDL.LU R184, [R1+0xcf4] ;  /* 0x000cf40001b87983 */ /* 0x000ee80000300800 */
[----:B------:R-:W4:Y:S04]  /*16e80*/  LDL.LU R250, [R1+0xcf8] ;  /* 0x000cf80001fa7983 */ /* 0x000f280000300800 */
[----:B0-----:R-:W5:Y:S04]  /*16e90*/  LDL.LU R0, [R1+0xcfc] ;  /* 0x000cfc0001007983 */ /* 0x001f680000300800 */
[----:B------:R-:W5:Y:S04]  /*16ea0*/  LDL.LU R187, [R1+0xce0] ;  /* 0x000ce00001bb7983 */ /* 0x000f680000300800 */
[----:B------:R-:W4:Y:S01]  /*16eb0*/  LDL.LU R185, [R1+0xce8] ;  /* 0x000ce80001b97983 */ /* 0x000f220000300800 */
[----:B-1----:R-:W-:-:S02]  /*16ec0*/  IMAD R209, R189, 0x1000193, RZ ;  /* 0x01000193bdd17824 */ /* 0x002fc400078e02ff */
[----:B------:R-:W-:Y:S01]  /*16ed0*/  IMAD R211, R190, 0x1000193, RZ ;  /* 0x01000193bed37824 */ /* 0x000fe200078e02ff */
[----:B------:R-:W5:Y:S01]  /*16ee0*/  LDL.LU R3, [R1+0xcc0] ;  /* 0x000cc00001037983 */ /* 0x000f620000300800 */
[----:B------:R-:W-:-:S03]  /*16ef0*/  IMAD R210, R191, 0x1000193, RZ ;  /* 0x01000193bfd27824 */ /* 0x000fc600078e02ff */
[----:B------:R-:W-:Y:S04]  /*16f00*/  STL [R1+0xd0c], R209 ;  /* 0x000d0cd101007387 */ /* 0x000fe80000100800 */
[----:B------:R0:W-:Y:S04]  /*16f10*/  STL [R1+0x1028], R209 ;  /* 0x001028d101007387 */ /* 0x0001e80000100800 */
[----:B------:R-:W5:Y:S04]  /*16f20*/  LDL.LU R190, [R1+0xcd0] ;  /* 0x000cd00001be7983 */ /* 0x000f680000300800 */
[----:B------:R-:W5:Y:S01]  /*16f30*/  LDL.LU R191, [R1+0xcec] ;  /* 0x000cec0001bf7983 */ /* 0x000f620000300800 */
[----:B0-----:R-:W-:-:S03]  /*16f40*/  IMAD R209, R186, 0x1000193, RZ ;  /* 0x01000193bad17824 */ /* 0x001fc600078e02ff */
[----:B------:R-:W5:Y:S04]  /*16f50*/  LDL.LU R189, [R1+0xcc8] ;  /* 0x000cc80001bd7983 */ /* 0x000f680000300800 */
[----:B------:R2:W-:Y:S04]  /*16f60*/  STL [R1+0xcf0], R209 ;  /* 0x000cf0d101007387 */ /* 0x0005e80000100800 */
[----:B------:R-:W-:Y:S04]  /*16f70*/  STL [R1+0xd00], R208 ;  /* 0x000d00d001007387 */ /* 0x000fe80000100800 */
[----:B------:R3:W-:Y:S01]  /*16f80*/  STL [R1+0x1034], R208 ;  /* 0x001034d001007387 */ /* 0x0007e20000100800 */
[----:B--2---:R-:W-:-:S03]  /*16f90*/  IMAD R209, R188, 0x1000193, RZ ;  /* 0x01000193bcd17824 */ /* 0x004fc600078e02ff */
[----:B------:R-:W2:Y:S04]  /*16fa0*/  LDL.LU R188, [R1+0xcb8] ;  /* 0x000cb80001bc7983 */ /* 0x000ea80000300800 */
[----:B------:R-:W2:Y:S04]  /*16fb0*/  LDL.LU R251, [R1+0xcd4] ;  /* 0x000cd40001fb7983 */ /* 0x000ea80000300800 */
[----:B------:R-:W2:Y:S04]  /*16fc0*/  LDL.LU R2, [R1+0xcc4] ;  /* 0x000cc40001027983 */ /* 0x000ea80000300800 */
[----:B------:R-:W2:Y:S04]  /*16fd0*/  LDL.LU R228, [R1+0xcdc] ;  /* 0x000cdc0001e47983 */ /* 0x000ea80000300800 */
[----:B------:R-:W2:Y:S04]  /*16fe0*/  LDL.LU R186, [R1+0xccc] ;  /* 0x000ccc0001ba7983 */ /* 0x000ea80000300800 */
[----:B------:R-:W-:Y:S04]  /*16ff0*/  STL [R1+0xd08], R211 ;  /* 0x000d08d301007387 */ /* 0x000fe80000100800 */
[----:B------:R-:W-:Y:S04]  /*17000*/  STL [R1+0x102c], R211 ;  /* 0x00102cd301007387 */ /* 0x000fe80000100800 */
[----:B------:R-:W2:Y:S04]  /*17010*/  LDL.LU R252, [R1+0xcd8] ;  /* 0x000cd80001fc7983 */ /* 0x000ea80000300800 */
[----:B------:R-:W2:Y:S04]  /*17020*/  LDL.LU R248, [R1+0xc04] ;  /* 0x000c040001f87983 */ /* 0x000ea80000300800 */
[----:B------:R-:W2:Y:S01]  /*17030*/  LDL.LU R249, [R1+0xc08] ;  /* 0x000c080001f97983 */ /* 0x000ea20000300800 */
[----:B---3--:R-:W-:-:S03]  /*17040*/  IMAD R208, R184, 0x1000193, RZ ;  /* 0x01000193b8d07824 */ /* 0x008fc600078e02ff */
[----:B------:R-:W3:Y:S04]  /*17050*/  LDL.LU R184, [R1+0xcb0] ;  /* 0x000cb00001b87983 */ /* 0x000ee80000300800 */
[----:B------:R0:W-:Y:S01]  /*17060*/  STL [R1+0xcf4], R208 ;  /* 0x000cf4d001007387 */ /* 0x0001e20000100800 */
[----:B----4-:R-:W-:Y:S02]  /*17070*/  IMAD R185, R185, 0x1000193, RZ ;  /* 0x01000193b9b97824 */ /* 0x010fe400078e02ff */
[----:B0-----:R-:W-:Y:S02]  /*17080*/  IMAD R208, R250, 0x1000193, RZ ;  /* 0x01000193fad07824 */ /* 0x001fe400078e02ff */
[----:B-----5:R-:W-:Y:S01]  /*17090*/  IMAD R211, R187, 0x1000193, RZ ;  /* 0x01000193bbd37824 */ /* 0x020fe200078e02ff */
[----:B------:R0:W-:Y:S01]  /*170a0*/  STL [R1+0xce8], R185 ;  /* 0x000ce8b901007387 */ /* 0x0001e20000100800 */
[----:B------:R-:W-:-:S03]  /*170b0*/  IMAD R3, R3, 0x1000193, RZ ;  /* 0x0100019303037824 */ /* 0x000fc600078e02ff */
[----:B------:R1:W-:Y:S01]  /*170c0*/  STL [R1+0xcf8], R208 ;  /* 0x000cf8d001007387 */ /* 0x0003e20000100800 */
[----:B------:R-:W-:-:S03]  /*170d0*/  IMAD R191, R191, 0x1000193, RZ ;  /* 0x01000193bfbf7824 */ /* 0x000fc600078e02ff */
[----:B0-----:R-:W4:Y:S01]  /*170e0*/  LDL.LU R185, [R1+0xca0] ;  /* 0x000ca00001b97983 */ /* 0x001f220000300800 */
[----:B-1----:R-:W-:-:S03]  /*170f0*/  IMAD R208, R190, 0x1000193, RZ ;  /* 0x01000193bed07824 */ /* 0x002fc600078e02ff */
[----:B------:R-:W5:Y:S04]  /*17100*/  LDL.LU R190, [R1+0xca8] ;  /* 0x000ca80001be7983 */ /* 0x000f680000300800 */
[----:B------:R-:W-:Y:S04]  /*17110*/  STL [R1+0xce0], R211 ;  /* 0x000ce0d301007387 */ /* 0x000fe80000100800 */
[----:B------:R0:W-:Y:S04]  /*17120*/  STL [R1+0x103c], R211 ;  /* 0x00103cd301007387 */ /* 0x0001e80000100800 */
[----:B------:R1:W-:Y:S01]  /*17130*/  STL [R1+0xcc0], R3 ;  /* 0x000cc00301007387 */ /* 0x0003e20000100800 */
[----:B--2---:R-:W-:-:S03]  /*17140*/  IMAD R215, R188, 0x1000193, RZ ;  /* 0x01000193bcd77824 */ /* 0x004fc600078e02ff */
[----:B------:R2:W-:Y:S01]  /*17150*/  STL [R1+0xcec], R191 ;  /* 0x000cecbf01007387 */ /* 0x0005e20000100800 */
[----:B0-----:R-:W-:-:S03]  /*17160*/  IMAD R211, R189, 0x1000193, RZ ;  /* 0x01000193bdd37824 */ /* 0x001fc600078e02ff */
[----:B------:R-:W5:Y:S04]  /*17170*/  LDL.LU R189, [R1+0xc90] ;  /* 0x000c900001bd7983 */ /* 0x000f680000300800 */
[----:B-1----:R-:W5:Y:S04]  /*17180*/  LDL.LU R3, [R1+0xcac] ;  /* 0x000cac0001037983 */ /* 0x002f680000300800 */
[----:B--2---:R-:W2:Y:S04]  /*17190*/  LDL.LU R191, [R1+0xca4] ;  /* 0x000ca40001bf7983 */ /* 0x004ea80000300800 */
[----:B------:R-:W2:Y:S01]  /*171a0*/  LDL.LU R188, [R1+0xc9c] ;  /* 0x000c9c0001bc7983 */ /* 0x000ea20000300800 */
[----:B------:R-:W-:-:S03]  /*171b0*/  IMAD R0, R0, 0x1000193, RZ ;  /* 0x0100019300007824 */ /* 0x000fc600078e02ff */
[----:B------:R-:W-:Y:S01]  /*171c0*/  STL [R1+0xce4], R209 ;  /* 0x000ce4d101007387 */ /* 0x000fe20000100800 */
[----:B------:R-:W-:-:S03]  /*171d0*/  IMAD R2, R2, 0x1000193, RZ ;  /* 0x0100019302027824 */ /* 0x000fc600078e02ff */
[----:B------:R0:W-:Y:S04]  /*171e0*/  STL [R1+0x1038], R209 ;  /* 0x001038d101007387 */ /* 0x0001e80000100800 */
[----:B------:R1:W-:Y:S04]  /*171f0*/  STL [R1+0xcfc], R0 ;  /* 0x000cfc0001007387 */ /* 0x0003e80000100800 */
[----:B------:R-:W-:Y:S01]  /*17200*/  STL [R1+0xd04], R210 ;  /* 0x000d04d201007387 */ /* 0x000fe20000100800 */
[----:B0-----:R-:W-:-:S03]  /*17210*/  IMAD R209, R251, 0x1000193, RZ ;  /* 0x01000193fbd17824 */ /* 0x001fc600078e02ff */
[----:B------:R0:W-:Y:S04]  /*17220*/  STL [R1+0x1030], R210 ;  /* 0x001030d201007387 */ /* 0x0001e80000100800 */
[----:B-1----:R-:W2:Y:S04]  /*17230*/  LDL.LU R0, [R1+0xcb4] ;  /* 0x000cb40001007983 */ /* 0x002ea80000300800 */
[----:B------:R-:W2:Y:S01]  /*17240*/  LDL.LU R187, [R1+0xcbc] ;  /* 0x000cbc0001bb7983 */ /* 0x000ea20000300800 */
[----:B0-----:R-:W-:-:S03]  /*17250*/  IMAD R210, R228, 0x1000193, RZ ;  /* 0x01000193e4d27824 */ /* 0x001fc600078e02ff */
[----:B------:R0:W-:Y:S04]  /*17260*/  STL [R1+0xcd4], R209 ;  /* 0x000cd4d101007387 */ /* 0x0001e80000100800 */
[----:B------:R-:W-:Y:S04]  /*17270*/  STL [R1+0xcc8], R211 ;  /* 0x000cc8d301007387 */ /* 0x000fe80000100800 */
[----:B------:R-:W-:Y:S01]  /*17280*/  STL [R1+0x104c], R211 ;  /* 0x00104cd301007387 */ /* 0x000fe20000100800 */
[----:B0-----:R-:W-:-:S03]  /*17290*/  IMAD R209, R186, 0x1000193, RZ ;  /* 0x01000193bad17824 */ /* 0x001fc600078e02ff */
[----:B------:R-:W-:Y:S04]  /*172a0*/  STL [R1+0xcc4], R2 ;  /* 0x000cc40201007387 */ /* 0x000fe80000100800 */
[----:B------:R-:W2:Y:S04]  /*172b0*/  LDL.LU R186, [R1+0xc94] ;  /* 0x000c940001ba7983 */ /* 0x000ea80000300800 */
        /* <DEDUP_REMOVED lines=10> */
[----:B------:R-:W2:Y:S04]  /*17360*/  LDL.LU R228, [R1+0xc58] ;  /* 0x000c580001e47983 */ /* 0x000ea80000300800 */
[----:B------:R-:W2:Y:S04]  /*17370*/  LDL.LU R252, [R1+0xc68] ;  /* 0x000c680001fc7983 */ /* 0x000ea80000300800 */
[----:B------:R-:W2:Y:S04]  /*17380*/  LDL.LU R251, [R1+0xbe8] ;  /* 0x000be80001fb7983 */ /* 0x000ea80000300800 */
[----:B------:R-:W2:Y:S01]  /*17390*/  LDL.LU R250, [R1+0xbf4] ;  /* 0x000bf40001fa7983 */ /* 0x000ea20000300800 */
[----:B---3--:R-:W-:-:S03]  /*173a0*/  IMAD R2, R184, 0x1000193, RZ ;  /* 0x01000193b8027824 */ /* 0x008fc600078e02ff */
[----:B------:R-:W3:Y:S04]  /*173b0*/  LDL.LU R184, [R1+0xc98] ;  /* 0x000c980001b87983 */ /* 0x000ee80000300800 */
[----:B------:R0:W-:Y:S04]  /*173c0*/  STL [R1+0xcb0], R2 ;  /* 0x000cb00201007387 */ /* 0x0001e80000100800 */
[----:B0-----:R-:W3:Y:S01]  /*173d0*/  LDL.LU R2, [R1+0xc80] ;  /* 0x000c800001027983 */ /* 0x001ee20000300800 */
[----:B----4-:R-:W-:-:S03]  /*173e0*/  IMAD R211, R185, 0x1000193, RZ ;  /* 0x01000193b9d37824 */ /* 0x010fc600078e02ff */
[----:B------:R-:W4:Y:S01]  /*173f0*/  LDL.LU R185, [R1+0xc8c] ;  /* 0x000c8c0001b97983 */ /* 0x000f220000300800 */
[----:B-----5:R-:W-:-:S03]  /*17400*/  IMAD R210, R190, 0x1000193, RZ ;  /* 0x01000193bed27824 */ /* 0x020fc600078e02ff */
[----:B------:R-:W5:Y:S01]  /*17410*/  LDL.LU R190, [R1+0xc74] ;  /* 0x000c740001be7983 */ /* 0x000f620000300800 */
[----:B------:R-:W-:Y:S02]  /*17420*/  IMAD R208, R3, 0x1000193, RZ ;  /* 0x0100019303d07824 */ /* 0x000fe400078e02ff */
[----:B------:R-:W-:Y:S02]  /*17430*/  IMAD R3, R189, 0x1000193, RZ ;  /* 0x01000193bd037824 */ /* 0x000fe400078e02ff */
[----:B--2---:R-:W-:Y:S01]  /*17440*/  IMAD R209, R191, 0x1000193, RZ ;  /* 0x01000193bfd17824 */ /* 0x004fe200078e02ff */
[----:B------:R-:W2:Y:S01]  /*17450*/  LDL.LU R189, [R1+0xc78] ;  /* 0x000c780001bd7983 */ /* 0x000ea20000300800 */
[----:B------:R-:W-:-:S03]  /*17460*/  IMAD R215, R188, 0x1000193, RZ ;  /* 0x01000193bcd77824 */ /* 0x000fc600078e02ff */
[----:B------:R-:W2:Y:S04]  /*17470*/  LDL.LU R191, [R1+0xc70] ;  /* 0x000c700001bf7983 */ /* 0x000ea80000300800 */
[----:B------:R-:W2:Y:S04]  /*17480*/  LDL.LU R188, [R1+0xc64] ;  /* 0x000c640001bc7983 */ /* 0x000ea80000300800 */
[----:B------:R-:W-:Y:S04]  /*17490*/  STL [R1+0xca4], R209 ;  /* 0x000ca4d101007387 */ /* 0x000fe80000100800 */
[----:B------:R-:W-:Y:S04]  /*174a0*/  STL [R1+0x1058], R209 ;  /* 0x001058d101007387 */ /* 0x000fe80000100800 */
[----:B------:R-:W-:Y:S01]  /*174b0*/  STL [R1+0xc90], R3 ;  /* 0x000c900301007387 */ /* 0x000fe20000100800 */
[----:B------:R-:W-:-:S02]  /*174c0*/  IMAD R0, R0, 0x1000193, RZ ;  /* 0x0100019300007824 */ /* 0x000fc400078e02ff */
[----:B------:R-:W-:-:S03]  /*174d0*/  IMAD R214, R187, 0x1000193, RZ ;  /* 0x01000193bbd67824 */ /* 0x000fc600078e02ff */
[----:B------:R0:W-:Y:S04]  /*174e0*/  STL [R1+0xcb4], R0 ;  /* 0x000cb40001007387 */ /* 0x0001e80000100800 */
[----:B------:R-:W2:Y:S04]  /*174f0*/  LDL.LU R187, [R1+0xc88] ;  /* 0x000c880001bb7983 */ /* 0x000ea80000300800 */
[----:B0-----:R-:W2:Y:S01]  /*17500*/  LDL.LU R0, [R1+0xc84] ;  /* 0x000c840001007983 */ /* 0x001ea20000300800 */
[----:B------:R-:W-:-:S03]  /*17510*/  IMAD R3, R186, 0x1000193, RZ ;  /* 0x01000193ba037824 */ /* 0x000fc600078e02ff */
[----:B------:R-:W2:Y:S04]  /*17520*/  LDL.LU R186, [R1+0xc7c] ;  /* 0x000c7c0001ba7983 */ /* 0x000ea80000300800 */
[----:B------:R0:W-:Y:S04]  /*17530*/  STL [R1+0xc94], R3 ;  /* 0x000c940301007387 */ /* 0x0001e80000100800 */
[----:B------:R-:W-:Y:S04]  /*17540*/  STL [R1+0xc9c], R215 ;  /* 0x000c9cd701007387 */ /* 0x000fe80000100800 */
[----:B0-----:R-:W2:Y:S04]  /*17550*/  LDL.LU R3, [R1+0xc40] ;  /* 0x000c400001037983 */ /* 0x001ea80000300800 */
[----:B------:R-:W-:Y:S04]  /*17560*/  STL [R1+0x106c], R215 ;  /* 0x00106cd701007387 */ /* 0x000fe80000100800 */
[----:B------:R-:W-:Y:S04]  /*17570*/  STL [R1+0xcbc], R214 ;  /* 0x000cbcd601007387 */ /* 0x000fe80000100800 */
[----:B------:R3:W-:Y:S02]  /*17580*/  STL [R1+0x1054], R214 ;  /* 0x001054d601007387 */ /* 0x0007e40000100800 */
[----:B---3--:R-:W-:-:S02]  /*17590*/  IMAD R214, R184, 0x1000193, RZ ;  /* 0x01000193b8d67824 */ /* 0x008fc400078e02ff */
[----:B------:R-:W3:Y:S01]  /*175a0*/  LDL.LU R184, [R1+0xc60] ;  /* 0x000c600001b87983 */ /* 0x000ee20000300800 */
[----:B------:R-:W-:-:S05]  /*175b0*/  IMAD R2, R2, 0x1000193, RZ ;  /* 0x0100019302027824 */ /* 0x000fca00078e02ff */
[----:B------:R0:W-:Y:S04]  /*175c0*/  STL [R1+0xc80], R2 ;  /* 0x000c800201007387 */ /* 0x0001e80000100800 */
[----:B0-----:R-:W3:Y:S01]  /*175d0*/  LDL.LU R2, [R1+0xc44] ;  /* 0x000c440001027983 */ /* 0x001ee20000300800 */
[----:B----4-:R-:W-:-:S03]  /*175e0*/  IMAD R209, R185, 0x1000193, RZ ;  /* 0x01000193b9d17824 */ /* 0x010fc600078e02ff */
[----:B------:R-:W4:Y:S01]  /*175f0*/  LDL.LU R185, [R1+0xc6c] ;  /* 0x000c6c0001b97983 */ /* 0x000f220000300800 */
[----:B-----5:R-:W-:-:S03]  /*17600*/  IMAD R219, R190, 0x1000193, RZ ;  /* 0x01000193bedb7824 */ /* 0x020fc600078e02ff */
[----:B------:R-:W5:Y:S01]  /*17610*/  LDL.LU R190, [R1+0xc54] ;  /* 0x000c540001be7983 */ /* 0x000f620000300800 */
[----:B--2---:R-:W-:-:S03]  /*17620*/  IMAD R218, R189, 0x1000193, RZ ;  /* 0x01000193bdda7824 */ /* 0x004fc600078e02ff */
[----:B------:R-:W2:Y:S01]  /*17630*/  LDL.LU R189, [R1+0xc5c] ;  /* 0x000c5c0001bd7983 */ /* 0x000ea20000300800 */
[----:B------:R-:W-:-:S03]  /*17640*/  IMAD R213, R191, 0x1000193, RZ ;  /* 0x01000193bfd57824 */ /* 0x000fc600078e02ff */
[----:B------:R-:W2:Y:S01]  /*17650*/  LDL.LU R191, [R1+0xc50] ;  /* 0x000c500001bf7983 */ /* 0x000ea20000300800 */
[----:B------:R-:W-:-:S03]  /*17660*/  IMAD R215, R188, 0x1000193, RZ ;  /* 0x01000193bcd77824 */ /* 0x000fc600078e02ff */
[----:B------:R-:W2:Y:S04]  /*17670*/  LDL.LU R188, [R1+0xc38] ;  /* 0x000c380001bc7983 */ /* 0x000ea80000300800 */
[----:B------:R-:W-:Y:S04]  /*17680*/  STL [R1+0xca0], R211 ;  /* 0x000ca0d301007387 */ /* 0x000fe80000100800 */
[----:B------:R0:W-:Y:S04]  /*17690*/  STL [R1+0x105c], R211 ;  /* 0x00105cd301007387 */ /* 0x0001e80000100800 */
[----:B------:R-:W-:Y:S04]  /*176a0*/  STL [R1+0xca8], R210 ;  /* 0x000ca8d201007387 */ /* 0x000fe80000100800 */
[----:B------:R1:W-:Y:S04]  /*176b0*/  STL [R1+0x1060], R210 ;  /* 0x001060d201007387 */ /* 0x0003e80000100800 */
[----:B------:R-:W-:Y:S04]  /*176c0*/  STL [R1+0xcac], R208 ;  /* 0x000cacd001007387 */ /* 0x000fe80000100800 */
[----:B------:R-:W-:Y:S01]  /*176d0*/  STL [R1+0x1064], R208 ;  /* 0x001064d001007387 */ /* 0x000fe20000100800 */
[----:B0-----:R-:W-:-:S03]  /*176e0*/  IMAD R211, R187, 0x1000193, RZ ;  /* 0x01000193bbd37824 */ /* 0x001fc600078e02ff */
[----:B------:R-:W-:Y:S01]  /*176f0*/  STL [R1+0xc8c], R209 ;  /* 0x000c8cd101007387 */ /* 0x000fe20000100800 */
[----:B-1----:R-:W-:-:S03]  /*17700*/  IMAD R210, R0, 0x1000193, RZ ;  /* 0x0100019300d27824 */ /* 0x002fc600078e02ff */
[----:B------:R-:W-:Y:S04]  /*17710*/  STL [R1+0x1078], R209 ;  /* 0x001078d101007387 */ /* 0x000fe80000100800 */
[----:B------:R-:W2:Y:S04]  /*17720*/  LDL.LU R0, [R1+0xc48] ;  /* 0x000c480001007983 */ /* 0x000ea80000300800 */
[----:B------:R-:W-:Y:S01]  /*17730*/  STL [R1+0xc88], R211 ;  /* 0x000c88d301007387 */ /* 0x000fe20000100800 */
[----:B------:R-:W-:-:S03]  /*17740*/  IMAD R217, R186, 0x1000193, RZ ;  /* 0x01000193bad97824 */ /* 0x000fc600078e02ff */
[----:B------:R0:W-:Y:S04]  /*17750*/  STL [R1+0x1074], R211 ;  /* 0x001074d301007387 */ /* 0x0001e80000100800 */
[----:B------:R-:W-:Y:S01]  /*17760*/  STL [R1+0xc7c], R217 ;  /* 0x000c7cd901007387 */ /* 0x000fe20000100800 */
[----:B------:R-:W-:-:S03]  /*17770*/  IMAD R3, R3, 0x1000193, RZ ;  /* 0x0100019303037824 */ /* 0x000fc600078e02ff */
[----:B------:R-:W-:Y:S01]  /*17780*/  STL [R1+0xc84], R210 ;  /* 0x000c84d201007387 */ /* 0x000fe20000100800 */
[----:B0-----:R-:W-:-:S03]  /*17790*/  IMAD R211, R228, 0x1000193, RZ ;  /* 0x01000193e4d37824 */ /* 0x001fc600078e02ff */
[----:B------:R-:W2:Y:S04]  /*177a0*/  LDL.LU R228, [R1+0xc10] ;  /* 0x000c100001e47983 */ /* 0x000ea80000300800 */
[----:B------:R-:W-:Y:S04]  /*177b0*/  STL [R1+0x1088], R217 ;  /* 0x001088d901007387 */ /* 0x000fe80000100800 */
[----:B------:R0:W-:Y:S04]  /*177c0*/  STL [R1+0xc40], R3 ;  /* 0x000c400301007387 */ /* 0x0001e80000100800 */
[----:B------:R-:W-:Y:S04]  /*177d0*/  STL [R1+0x1070], R210 ;  /* 0x001070d201007387 */ /* 0x000fe80000100800 */
[----:B------:R-:W-:Y:S04]  /*177e0*/  STL [R1+0xc70], R213 ;  /* 0x000c70d501007387 */ /* 0x000fe80000100800 */
[----:B------:R-:W-:Y:S04]  /*177f0*/  STL [R1+0x107c], R213 ;  /* 0x00107cd501007387 */ /* 0x000fe80000100800 */
[----:B0-----:R-:W2:Y:S01]  /*17800*/  LDL.LU R3, [R1+0xc18] ;  /* 0x000c180001037983 */ /* 0x001ea20000300800 */
[----:B---3--:R-:W-:-:S03]  /*17810*/  IMAD R184, R184, 0x1000193, RZ ;  /* 0x01000193b8b87824 */ /* 0x008fc600078e02ff */
[----:B------:R-:W-:Y:S04]  /*17820*/  STL [R1+0xc78], R218 ;  /* 0x000c78da01007387 */ /* 0x000fe80000100800 */
[----:B------:R0:W-:Y:S04]  /*17830*/  STL [R1+0xc60], R184 ;  /* 0x000c60b801007387 */ /* 0x0001e80000100800 */
[----:B------:R1:W-:Y:S04]  /*17840*/  STL [R1+0x1084], R218 ;  /* 0x001084da01007387 */ /* 0x0003e80000100800 */
[----:B------:R-:W3:Y:S04]  /*17850*/  LDL.LU R187, [R1+0xc4c] ;  /* 0x000c4c0001bb7983 */ /* 0x000ee80000300800 */
[----:B0-----:R-:W3:Y:S04]  /*17860*/  LDL.LU R184, [R1+0xc34] ;  /* 0x000c340001b87983 */ /* 0x001ee80000300800 */
[----:B------:R-:W3:Y:S01]  /*17870*/  LDL.LU R186, [R1+0xc30] ;  /* 0x000c300001ba7983 */ /* 0x000ee20000300800 */
[----:B----4-:R-:W-:-:S03]  /*17880*/  IMAD R208, R185, 0x1000193, RZ ;  /* 0x01000193b9d07824 */ /* 0x010fc600078e02ff */
[----:B------:R-:W4:Y:S01]  /*17890*/  LDL.LU R185, [R1+0xc20] ;  /* 0x000c200001b97983 */ /* 0x000f220000300800 */
[----:B-----5:R-:W-:-:S03]  /*178a0*/  IMAD R209, R190, 0x1000193, RZ ;  /* 0x01000193bed17824 */ /* 0x020fc600078e02ff */
        /* <DEDUP_REMOVED lines=10> */
[----:B------:R0:W-:Y:S01]  /*17950*/  STL.128 [R1+0x1090], R208 ;  /* 0x001090d001007387 */ /* 0x0001e20000100c00 */
[----:B-1----:R-:W-:Y:S02]  /*17960*/  IMAD R218, R0, 0x1000193, RZ ;  /* 0x0100019300da7824 */ /* 0x002fe400078e02ff */
[----:B0-----:R-:W-:-:S05]  /*17970*/  IMAD R208, R228, 0x1000193, RZ ;  /* 0x01000193e4d07824 */ /* 0x001fca00078e02ff */
[----:B------:R0:W-:Y:S02]  /*17980*/  STL [R1+0xc10], R208 ;  /* 0x000c10d001007387 */ /* 0x0001e40000100800 */
[----:B0-----:R-:W-:Y:S02]  /*17990*/  IMAD R208, R3, 0x1000193, RZ ;  /* 0x0100019303d07824 */ /* 0x001fe400078e02ff */
[----:B---3--:R-:W-:Y:S02]  /*179a0*/  IMAD R222, R184, 0x1000193, RZ ;  /* 0x01000193b8de7824 */ /* 0x008fe400078e02ff */
[----:B------:R-:W3:Y:S01]  /*179b0*/  LDL.LU R184, [R1+0xc14] ;  /* 0x000c140001b87983 */ /* 0x000ee20000300800 */
[----:B----4-:R-:W-:-:S05]  /*179c0*/  IMAD R0, R185, 0x1000193, RZ ;  /* 0x01000193b9007824 */ /* 0x010fca00078e02ff */
[----:B------:R0:W-:Y:S01]  /*179d0*/  STL [R1+0xc20], R0 ;  /* 0x000c200001007387 */ /* 0x0001e20000100800 */
[----:B-----5:R-:W-:Y:S02]  /*179e0*/  IMAD R3, R2, 0x1000193, RZ ;  /* 0x0100019302037824 */ /* 0x020fe400078e02ff */
[----:B0-----:R-:W-:Y:S02]  /*179f0*/  IMAD R0, R190, 0x1000193, RZ ;  /* 0x01000193be007824 */ /* 0x001fe400078e02ff */
[----:B------:R-:W4:Y:S04]  /*17a00*/  LDL.LU R190, [R1+0xbfc] ;  /* 0x000bfc0001be7983 */ /* 0x000f280000300800 */
[----:B------:R2:W-:Y:S02]  /*17a10*/  STL [R1+0xc28], R0 ;  /* 0x000c280001007387 */ /* 0x0005e40000100800 */
[----:B--2---:R-:W-:-:S02]  /*17a20*/  IMAD R0, R189, 0x1000193, RZ ;  /* 0x01000193bd007824 */ /* 0x004fc400078e02ff */
[----:B------:R-:W2:Y:S01]  /*17a30*/  LDL.LU R189, [R1+0xbe0] ;  /* 0x000be00001bd7983 */ /* 0x000ea20000300800 */
[----:B------:R-:W-:-:S03]  /*17a40*/  IMAD R185, R191, 0x1000193, RZ ;  /* 0x01000193bfb97824 */ /* 0x000fc600078e02ff */
[----:B------:R-:W5:Y:S01]  /*17a50*/  LDL.LU R191, [R1+0xbf8] ;  /* 0x000bf80001bf7983 */ /* 0x000f620000300800 */
[----:B------:R-:W-:-:S03]  /*17a60*/  IMAD R2, R188, 0x1000193, RZ ;  /* 0x01000193bc027824 */ /* 0x000fc600078e02ff */
[----:B------:R-:W5:Y:S04]  /*17a70*/  LDL.LU R188, [R1+0xbc4] ;  /* 0x000bc40001bc7983 */ /* 0x000f680000300800 */
[----:B------:R0:W-:Y:S01]  /*17a80*/  STL [R1+0xc18], R208 ;  /* 0x000c18d001007387 */ /* 0x0001e20000100800 */
[----:B------:R-:W-:-:S03]  /*17a90*/  IMAD R223, R186, 0x1000193, RZ ;  /* 0x01000193badf7824 */ /* 0x000fc600078e02ff */
[----:B------:R-:W-:Y:S04]  /*17aa0*/  STL [R1+0xc74], R219 ;  /* 0x000c74db01007387 */ /* 0x000fe80000100800 */
[----:B------:R1:W-:Y:S04]  /*17ab0*/  STL [R1+0x1080], R219 ;  /* 0x001080db01007387 */ /* 0x0003e80000100800 */
[----:B0-----:R-:W5:Y:S04]  /*17ac0*/  LDL.LU R208, [R1+0xbc8] ;  /* 0x000bc80001d07983 */ /* 0x001f680000300800 */
[----:B------:R0:W-:Y:S01]  /*17ad0*/  STL [R1+0xc2c], R0 ;  /* 0x000c2c0001007387 */ /* 0x0001e20000100800 */
[----:B-1----:R-:W-:-:S03]  /*17ae0*/  IMAD R219, R187, 0x1000193, RZ ;  /* 0x01000193bbdb7824 */ /* 0x002fc600078e02ff */
[----:B------:R-:W5:Y:S04]  /*17af0*/  LDL.LU R187, [R1+0xbd4] ;  /* 0x000bd40001bb7983 */ /* 0x000f680000300800 */
[----:B------:R-:W5:Y:S04]  /*17b00*/  LDL.LU R186, [R1+0xbd8] ;  /* 0x000bd80001ba7983 */ /* 0x000f680000300800 */
[----:B0-----:R-:W5:Y:S04]  /*17b10*/  LDL.LU R0, [R1+0xbd0] ;  /* 0x000bd00001007983 */ /* 0x001f680000300800 */
[----:B------:R0:W-:Y:S04]  /*17b20*/  STL [R1+0xc24], R185 ;  /* 0x000c24b901007387 */ /* 0x0001e80000100800 */
[----:B0-----:R-:W5:Y:S01]  /*17b30*/  LDL.LU R185, [R1+0xbdc] ;  /* 0x000bdc0001b97983 */ /* 0x001f620000300800 */
[----:B---3--:R-:W-:-:S03]  /*17b40*/  IMAD R228, R184, 0x1000193, RZ ;  /* 0x01000193b8e47824 */ /* 0x008fc600078e02ff */
[----:B------:R-:W3:Y:S04]  /*17b50*/  LDL.LU R184, [R1+0xbc0] ;  /* 0x000bc00001b87983 */ /* 0x000ee80000300800 */
[----:B------:R0:W-:Y:S04]  /*17b60*/  STL [R1+0xc14], R228 ;  /* 0x000c14e401007387 */ /* 0x0001e80000100800 */
[----:B0-----:R-:W3:Y:S01]  /*17b70*/  LDL.LU R228, [R1+0xbcc] ;  /* 0x000bcc0001e47983 */ /* 0x001ee20000300800 */
[----:B----4-:R-:W-:-:S05]  /*17b80*/  IMAD R190, R190, 0x1000193, RZ ;  /* 0x01000193bebe7824 */ /* 0x010fca00078e02ff */
[----:B------:R0:W-:Y:S04]  /*17b90*/  STL [R1+0xbfc], R190 ;  /* 0x000bfcbe01007387 */ /* 0x0001e80000100800 */
[----:B0-----:R-:W4:Y:S01]  /*17ba0*/  LDL.LU R190, [R1+0x128c] ;  /* 0x00128c0001be7983 */ /* 0x001f220000300800 */
[----:B--2---:R-:W-:Y:S02]  /*17bb0*/  IMAD R189, R189, 0x1000193, RZ ;  /* 0x01000193bdbd7824 */ /* 0x004fe400078e02ff */
[----:B-----5:R-:W-:Y:S02]  /*17bc0*/  IMAD R191, R191, 0x1000193, RZ ;  /* 0x01000193bfbf7824 */ /* 0x020fe400078e02ff */
[----:B------:R-:W-:-:S03]  /*17bd0*/  IMAD R188, R188, 0x1000193, RZ ;  /* 0x01000193bcbc7824 */ /* 0x000fc600078e02ff */
[----:B------:R0:W-:Y:S04]  /*17be0*/  STL [R1+0xbf8], R191 ;  /* 0x000bf8bf01007387 */ /* 0x0001e80000100800 */
[----:B------:R1:W-:Y:S04]  /*17bf0*/  STL [R1+0xbe0], R189 ;  /* 0x000be0bd01007387 */ /* 0x0003e80000100800 */
[----:B------:R2:W-:Y:S04]  /*17c00*/  STL [R1+0xbc4], R188 ;  /* 0x000bc4bc01007387 */ /* 0x0005e80000100800 */
[----:B0-----:R-:W5:Y:S04]  /*17c10*/  LDL.LU R191, [R1+0x1290] ;  /* 0x0012900001bf7983 */ /* 0x001f680000300800 */
[----:B-1----:R-:W5:Y:S04]  /*17c20*/  LDL.LU R189, [R1+0x1288] ;  /* 0x0012880001bd7983 */ /* 0x002f680000300800 */
[----:B--2---:R-:W2:Y:S04]  /*17c30*/  LDL.LU R188, [R1+0x1284] ;  /* 0x0012840001bc7983 */ /* 0x004ea80000300800 */
[----:B------:R0:W-:Y:S01]  /*17c40*/  STL [R1+0xc58], R211 ;  /* 0x000c58d301007387 */ /* 0x0001e20000100800 */
[----:B------:R-:W-:-:S03]  /*17c50*/  IMAD R208, R208, 0x1000193, RZ ;  /* 0x01000193d0d07824 */ /* 0x000fc600078e02ff */
[----:B------:R-:W-:Y:S04]  /*17c60*/  STL [R1+0xc98], R214 ;  /* 0x000c98d601007387 */ /* 0x000fe80000100800 */
[----:B0-----:R-:W2:Y:S04]  /*17c70*/  LDL.LU R211, [R1+0xbe4] ;  /* 0x000be40001d37983 */ /* 0x001ea80000300800 */
[----:B------:R0:W-:Y:S01]  /*17c80*/  STL [R1+0x1068], R214 ;  /* 0x001068d601007387 */ /* 0x0001e20000100800 */
[----:B------:R-:W-:Y:S02]  /*17c90*/  IMAD R0, R0, 0x1000193, RZ ;  /* 0x0100019300007824 */ /* 0x000fe400078e02ff */
[----:B------:R-:W-:Y:S01]  /*17ca0*/  IMAD R187, R187, 0x1000193, RZ ;  /* 0x01000193bbbb7824 */ /* 0x000fe200078e02ff */
[----:B------:R1:W-:Y:S01]  /*17cb0*/  STL [R1+0xc54], R209 ;  /* 0x000c54d101007387 */ /* 0x0003e20000100800 */
[----:B0-----:R-:W-:-:S03]  /*17cc0*/  IMAD R214, R252, 0x1000193, RZ ;  /* 0x01000193fcd67824 */ /* 0x001fc600078e02ff */
[----:B------:R-:W2:Y:S01]  /*17cd0*/  LDL.LU R252, [R1+0xbec] ;  /* 0x000bec0001fc7983 */ /* 0x000ea20000300800 */
[----:B------:R-:W-:-:S03]  /*17ce0*/  IMAD R186, R186, 0x1000193, RZ ;  /* 0x01000193baba7824 */ /* 0x000fc600078e02ff */
[----:B------:R0:W-:Y:S04]  /*17cf0*/  STL [R1+0xc5c], R210 ;  /* 0x000c5cd201007387 */ /* 0x0001e80000100800 */
[----:B------:R-:W-:Y:S04]  /*17d00*/  STL [R1+0xbc8], R208 ;  /* 0x000bc8d001007387 */ /* 0x000fe80000100800 */
[----:B-1----:R-:W2:Y:S04]  /*17d10*/  LDL.LU R209, [R1+0xc0c] ;  /* 0x000c0c0001d17983 */ /* 0x002ea80000300800 */
[----:B0-----:R-:W2:Y:S04]  /*17d20*/  LDL.LU R210, [R1+0xbf0] ;  /* 0x000bf00001d27983 */ /* 0x001ea80000300800 */
[----:B------:R0:W-:Y:S04]  /*17d30*/  STL [R1+0xbd0], R0 ;  /* 0x000bd00001007387 */ /* 0x0001e80000100800 */
[----:B------:R1:W-:Y:S04]  /*17d40*/  STL [R1+0xbd4], R187 ;  /* 0x000bd4bb01007387 */ /* 0x0003e80000100800 */
[----:B------:R1:W-:Y:S01]  /*17d50*/  STL [R1+0xbd8], R186 ;  /* 0x000bd8ba01007387 */ /* 0x0003e20000100800 */
[----:B0-----:R-:W-:-:S03]  /*17d60*/  IMAD R0, R185, 0x1000193, RZ ;  /* 0x01000193b9007824 */ /* 0x001fc600078e02ff */
[----:B------:R-:W2:Y:S04]  /*17d70*/  LDL.LU R185, [R1+0xb98] ;  /* 0x000b980001b97983 */ /* 0x000ea80000300800 */
[----:B-1----:R-:W2:Y:S04]  /*17d80*/  LDL.LU R187, [R1+0xb90] ;  /* 0x000b900001bb7983 */ /* 0x002ea80000300800 */
[----:B------:R-:W2:Y:S01]  /*17d90*/  LDL.LU R186, [R1+0xb94] ;  /* 0x000b940001ba7983 */ /* 0x000ea20000300800 */
[----:B---3--:R-:W-:-:S05]  /*17da0*/  IMAD R184, R184, 0x1000193, RZ ;  /* 0x01000193b8b87824 */ /* 0x008fca00078e02ff */
[----:B------:R0:W-:Y:S01]  /*17db0*/  STL [R1+0xbc0], R184 ;  /* 0x000bc0b801007387 */ /* 0x0001e20000100800 */
[----:B------:R-:W-:-:S03]  /*17dc0*/  IMAD R208, R228, 0x1000193, RZ ;  /* 0x01000193e4d07824 */ /* 0x000fc600078e02ff */
[----:B0-----:R-:W3:Y:S04]  /*17dd0*/  LDL.LU R184, [R1+0xb9c] ;  /* 0x000b9c0001b87983 */ /* 0x001ee80000300800 */
[----:B------:R0:W-:Y:S01]  /*17de0*/  STL [R1+0xbcc], R208 ;  /* 0x000bccd001007387 */ /* 0x0001e20000100800 */
[----:B----4-:R-:W-:-:S03]  /*17df0*/  IMAD R190, R190, 0x1000193, RZ ;  /* 0x01000193bebe7824 */ /* 0x010fc600078e02ff */
[----:B0-----:R-:W4:Y:S01]  /*17e00*/  LDL.LU R208, [R1+0xb7c] ;  /* 0x000b7c0001d07983 */ /* 0x001f220000300800 */
[----:B-----5:R-:W-:Y:S02]  /*17e10*/  IMAD R191, R191, 0x1000193, RZ ;  /* 0x01000193bfbf7824 */ /* 0x020fe400078e02ff */
[----:B------:R-:W-:Y:S02]  /*17e20*/  IMAD R189, R189, 0x1000193, RZ ;  /* 0x01000193bdbd7824 */ /* 0x000fe400078e02ff */
[----:B--2---:R-:W-:Y:S02]  /*17e30*/  IMAD R188, R188, 0x1000193, RZ ;  /* 0x01000193bcbc7824 */ /* 0x004fe400078e02ff */
[----:B------:R-:W-:-:S03]  /*17e40*/  IMAD R211, R211, 0x1000193, RZ ;  /* 0x01000193d3d37824 */ /* 0x000fc600078e02ff */
[----:B------:R0:W-:Y:S04]  /*17e50*/  STL.128 [R1+0xed0], R188 ;  /* 0x000ed0bc01007387 */ /* 0x0001e80000100c00 */
[----:B------:R-:W-:Y:S04]  /*17e60*/  STL [R1+0xbdc], R0 ;  /* 0x000bdc0001007387 */ /* 0x000fe80000100800 */
[----:B------:R1:W-:Y:S01]  /*17e70*/  STL [R1+0xbe4], R211 ;  /* 0x000be4d301007387 */ /* 0x0003e20000100800 */
[----:B------:R-:W-:-:S03]  /*17e80*/  IMAD R251, R251, 0x1000193, RZ ;  /* 0x01000193fbfb7824 */ /* 0x000fc600078e02ff */
[----:B------:R-:W-:Y:S04]  /*17e90*/  STL [R1+0xc1c], R3 ;  /* 0x000c1c0301007387 */ /* 0x000fe80000100800 */
[----:B0-----:R-:W2:Y:S04]  /*17ea0*/  LDL.LU R188, [R1+0xb8c] ;  /* 0x000b8c0001bc7983 */ /* 0x001ea80000300800 */
[----:B------:R-:W5:Y:S01]  /*17eb0*/  LDL.LU R189, [R1+0xb78] ;  /* 0x000b780001bd7983 */ /* 0x000f620000300800 */
[----:B-1----:R-:W-:-:S03]  /*17ec0*/  IMAD R211, R252, 0x1000193, RZ ;  /* 0x01000193fcd37824 */ /* 0x002fc600078e02ff */
[----:B------:R-:W4:Y:S01]  /*17ed0*/  LDL.LU R0, [R1+0xbac] ;  /* 0x000bac0001007983 */ /* 0x000f220000300800 */
[----:B------:R-:W-:-:S03]  /*17ee0*/  IMAD R209, R209, 0x1000193, RZ ;  /* 0x01000193d1d17824 */ /* 0x000fc600078e02ff */
[----:B------:R0:W-:Y:S01]  /*17ef0*/  STL [R1+0xbec], R211 ;  /* 0x000becd301007387 */ /* 0x0001e20000100800 */
[----:B------:R-:W-:-:S03]  /*17f00*/  IMAD R210, R210, 0x1000193, RZ ;  /* 0x01000193d2d27824 */ /* 0x000fc600078e02ff */
[----:B------:R1:W-:Y:S04]  /*17f10*/  STL [R1+0xc0c], R209 ;  /* 0x000c0cd101007387 */ /* 0x0003e80000100800 */
[----:B------:R-:W-:Y:S04]  /*17f20*/  STL [R1+0xc00], R2 ;  /* 0x000c000201007387 */ /* 0x000fe80000100800 */
[----:B0-----:R-:W4:Y:S04]  /*17f30*/  LDL.LU R211, [R1+0xba8] ;  /* 0x000ba80001d37983 */ /* 0x001f280000300800 */
[----:B------:R0:W-:Y:S01]  /*17f40*/  STL [R1+0xbf0], R210 ;  /* 0x000bf0d201007387 */ /* 0x0001e20000100800 */
[----:B------:R-:W-:-:S03]  /*17f50*/  IMAD R185, R185, 0x1000193, RZ ;  /* 0x01000193b9b97824 */ /* 0x000fc600078e02ff */
[----:B-1----:R-:W4:Y:S01]  /*17f60*/  LDL.LU R209, [R1+0xbb8] ;  /* 0x000bb80001d17983 */ /* 0x002f220000300800 */
[----:B------:R-:W-:-:S03]  /*17f70*/  IMAD R187, R187, 0x1000193, RZ ;  /* 0x01000193bbbb7824 */ /* 0x000fc600078e02ff */
[----:B------:R-:W4:Y:S01]  /*17f80*/  LDL.LU R3, [R1+0xbb0] ;  /* 0x000bb00001037983 */ /* 0x000f220000300800 */
[----:B------:R-:W-:-:S03]  /*17f90*/  IMAD R186, R186, 0x1000193, RZ ;  /* 0x01000193baba7824 */ /* 0x000fc600078e02ff */
[----:B0-----:R-:W4:Y:S04]  /*17fa0*/  LDL.LU R210, [R1+0xbbc] ;  /* 0x000bbc0001d27983 */ /* 0x001f280000300800 */
[----:B------:R0:W-:Y:S04]  /*17fb0*/  STL [R1+0xb90], R187 ;  /* 0x000b90bb01007387 */ /* 0x0001e80000100800 */
[----:B------:R1:W-:Y:S04]  /*17fc0*/  STL [R1+0xb94], R186 ;  /* 0x000b94ba01007387 */ /* 0x0003e80000100800 */
[----:B------:R1:W-:Y:S04]  /*17fd0*/  STL [R1+0xb98], R185 ;  /* 0x000b98b901007387 */ /* 0x0003e80000100800 */
[----:B0-----:R-:W4:Y:S04]  /*17fe0*/  LDL.LU R187, [R1+0xb6c] ;  /* 0x000b6c0001bb7983 */ /* 0x001f280000300800 */
[----:B-1----:R-:W4:Y:S04]  /*17ff0*/  LDL.LU R186, [R1+0xb50] ;  /* 0x000b500001ba7983 */ /* 0x002f280000300800 */
[----:B------:R-:W4:Y:S04]  /*18000*/  LDL.LU R185, [R1+0xb54] ;  /* 0x000b540001b97983 */ /* 0x000f280000300800 */
[----:B------:R-:W4:Y:S04]  /*18010*/  LDL.LU R2, [R1+0xbb4] ;  /* 0x000bb40001027983 */ /* 0x000f280000300800 */
[----:B------:R-:W4:Y:S04]  /*18020*/  LDL.LU R191, [R1+0xb70] ;  /* 0x000b700001bf7983 */ /* 0x000f280000300800 */
[----:B------:R-:W4:Y:S04]  /*18030*/  LDL.LU R190, [R1+0xb74] ;  /* 0x000b740001be7983 */ /* 0x000f280000300800 */
[----:B------:R0:W-:Y:S04]  /*18040*/  STL [R1+0xbe8], R251 ;  /* 0x000be8fb01007387 */ /* 0x0001e80000100800 */
[----:B------:R-:W4:Y:S01]  /*18050*/  LDL.LU R252, [R1+0xba4] ;  /* 0x000ba40001fc7983 */ /* 0x000f220000300800 */
[----:B------:R-:W-:-:S03]  /*18060*/  IMAD R250, R250, 0x1000193, RZ ;  /* 0x01000193fafa7824 */ /* 0x000fc600078e02ff */
[----:B------:R-:W4:Y:S04]  /*18070*/  LDL.LU R228, [R1+0xb80] ;  /* 0x000b800001e47983 */ /* 0x000f280000300800 */
[----:B0-----:R-:W4:Y:S01]  /*18080*/  LDL.LU R251, [R1+0xba0] ;  /* 0x000ba00001fb7983 */ /* 0x001f220000300800 */
[----:B---3--:R-:W-:-:S05]  /*18090*/  IMAD R184, R184, 0x1000193, RZ ;  /* 0x01000193b8b87824 */ /* 0x008fca00078e02ff */
[----:B------:R0:W-:Y:S04]  /*180a0*/  STL [R1+0xb9c], R184 ;  /* 0x000b9cb801007387 */ /* 0x0001e80000100800 */
[----:B0-----:R-:W3:Y:S01]  /*180b0*/  LDL.LU R184, [R1+0xb58] ;  /* 0x000b580001b87983 */ /* 0x001ee20000300800 */
[----:B--2---:R-:W-:-:S05]  /*180c0*/  IMAD R188, R188, 0x1000193, RZ ;  /* 0x01000193bcbc7824 */ /* 0x004fca00078e02ff */
[----:B------:R4:W-:Y:S01]  /*180d0*/  STL [R1+0xb8c], R188 ;  /* 0x000b8cbc01007387 */ /* 0x0009e20000100800 */
[----:B-----5:R-:W-:Y:S02]  /*180e0*/  IMAD R189, R189, 0x1000193, RZ ;  /* 0x01000193bdbd7824 */ /* 0x020fe400078e02ff */
[----:B----4-:R-:W-:-:S05]  /*180f0*/  IMAD R188, R208, 0x1000193, RZ ;  /* 0x01000193d0bc7824 */ /* 0x010fca00078e02ff */
[----:B------:R-:W-:Y:S04]  /*18100*/  STL [R1+0xb7c], R188 ;  /* 0x000b7cbc01007387 */ /* 0x000fe80000100800 */
[----:B------:R0:W-:Y:S04]  /*18110*/  STL [R1+0xf6c], R188 ;  /* 0x000f6cbc01007387 */ /* 0x0001e80000100800 */
[----:B------:R-:W-:Y:S04]  /*18120*/  STL [R1+0xb78], R189 ;  /* 0x000b78bd01007387 */ /* 0x000fe80000100800 */
[----:B0-----:R-:W2:Y:S04]  /*18130*/  LDL.LU R188, [R1+0xb5c] ;  /* 0x000b5c0001bc7983 */ /* 0x001ea80000300800 */
[----:B------:R0:W-:Y:S04]  /*18140*/  STL [R1+0xf60], R189 ;  /* 0x000f60bd01007387 */ /* 0x0001e80000100800 */
[----:B0-----:R-:W4:Y:S01]  /*18150*/  LDL.LU R189, [R1+0xb40] ;  /* 0x000b400001bd7983 */ /* 0x001f220000300800 */
[----:B------:R-:W-:-:S02]  /*18160*/  IMAD R211, R211, 0x1000193, RZ ;  /* 0x01000193d3d37824 */ /* 0x000fc400078e02ff */
[----:B------:R-:W-:Y:S02]  /*18170*/  IMAD R209, R209, 0x1000193, RZ ;  /* 0x01000193d1d17824 */ /* 0x000fe400078e02ff */
[----:B------:R-:W-:Y:S01]  /*18180*/  IMAD R210, R210, 0x1000193, RZ ;  /* 0x01000193d2d27824 */ /* 0x000fe200078e02ff */
[----:B------:R0:W-:Y:S01]  /*18190*/  STL [R1+0xba8], R211 ;  /* 0x000ba8d301007387 */ /* 0x0001e20000100800 */
[----:B------:R-:W-:Y:S02]  /*181a0*/  IMAD R3, R3, 0x1000193, RZ ;  /* 0x0100019303037824 */ /* 0x000fe400078e02ff */
[----:B------:R-:W-:Y:S01]  /*181b0*/  IMAD R187, R187, 0x1000193, RZ ;  /* 0x01000193bbbb7824 */ /* 0x000fe200078e02ff */
[----:B------:R1:W-:Y:S01]  /*181c0*/  STL [R1+0xbb8], R209 ;  /* 0x000bb8d101007387 */ /* 0x0003e20000100800 */
[----:B0-----:R-:W-:-:S03]  /*181d0*/  IMAD R211, R0, 0x1000193, RZ ;  /* 0x0100019300d37824 */ /* 0x001fc600078e02ff */
[----:B------:R-:W5:Y:S01]  /*181e0*/  LDL.LU R0, [R1+0xb68] ;  /* 0x000b680001007983 */ /* 0x000f620000300800 */
[----:B------:R-:W-:Y:S02]  /*181f0*/  IMAD R186, R186, 0x1000193, RZ ;  /* 0x01000193baba7824 */ /* 0x000fe400078e02ff */
[----:B------:R-:W-:Y:S01]  /*18200*/  IMAD R185, R185, 0x1000193, RZ ;  /* 0x01000193b9b97824 */ /* 0x000fe200078e02ff */
[----:B------:R0:W-:Y:S01]  /*18210*/  STL [R1+0xbbc], R210 ;  /* 0x000bbcd201007387 */ /* 0x0001e20000100800 */
[----:B------:R-:W-:Y:S02]  /*18220*/  IMAD R2, R2, 0x1000193, RZ ;  /* 0x0100019302027824 */ /* 0x000fe400078e02ff */
[----:B------:R-:W-:Y:S01]  /*18230*/  IMAD R191, R191, 0x1000193, RZ ;  /* 0x01000193bfbf7824 */ /* 0x000fe200078e02ff */
[----:B-1----:R-:W5:Y:S01]  /*18240*/  LDL.LU R209, [R1+0xb60] ;  /* 0x000b600001d17983 */ /* 0x002f620000300800 */
[----:B------:R-:W-:-:S03]  /*18250*/  IMAD R190, R190, 0x1000193, RZ ;  /* 0x01000193bebe7824 */ /* 0x000fc600078e02ff */
[----:B0-----:R-:W5:Y:S04]  /*18260*/  LDL.LU R210, [R1+0xb64] ;  /* 0x000b640001d27983 */ /* 0x001f680000300800 */
[----:B------:R0:W-:Y:S01]  /*18270*/  STL [R1+0xbac], R211 ;  /* 0x000bacd301007387 */ /* 0x0001e20000100800 */
[----:B------:R-:W-:-:S03]  /*18280*/  IMAD R252, R252, 0x1000193, RZ ;  /* 0x01000193fcfc7824 */ /* 0x000fc600078e02ff */
[----:B------:R1:W-:Y:S04]  /*18290*/  STL [R1+0xb6c], R187 ;  /* 0x000b6cbb01007387 */ /* 0x0003e80000100800 */
[----:B------:R1:W-:Y:S01]  /*182a0*/  STL [R1+0xb50], R186 ;  /* 0x000b50ba01007387 */ /* 0x0003e20000100800 */
[----:B------:R-:W-:-:S03]  /*182b0*/  IMAD R251, R251, 0x1000193, RZ ;  /* 0x01000193fbfb7824 */ /* 0x000fc600078e02ff */
[----:B------:R1:W-:Y:S04]  /*182c0*/  STL [R1+0xb54], R185 ;  /* 0x000b54b901007387 */ /* 0x0003e80000100800 */
[----:B------:R1:W-:Y:S04]  /*182d0*/  STL [R1+0xbb0], R3 ;  /* 0x000bb00301007387 */ /* 0x0003e80000100800 */
[----:B------:R1:W-:Y:S04]  /*182e0*/  STL [R1+0xbb4], R2 ;  /* 0x000bb40201007387 */ /* 0x0003e80000100800 */
[----:B0-----:R-:W5:Y:S04]  /*182f0*/  LDL.LU R211, [R1+0xb4c] ;  /* 0x000b4c0001d37983 */ /* 0x001f680000300800 */
[----:B------:R-:W-:Y:S04]  /*18300*/  STL [R1+0xb70], R191 ;  /* 0x000b70bf01007387 */ /* 0x000fe80000100800 */
[----:B------:R0:W-:Y:S04]  /*18310*/  STL [R1+0xf64], R191 ;  /* 0x000f64bf01007387 */ /* 0x0001e80000100800 */
[----:B------:R-:W-:Y:S04]  /*18320*/  STL [R1+0xb74], R190 ;  /* 0x000b74be01007387 */ /* 0x000fe80000100800 */
[----:B------:R0:W-:Y:S04]  /*18330*/  STL [R1+0xf68], R190 ;  /* 0x000f68be01007387 */ /* 0x0001e80000100800 */
[----:B-1----:R-:W5:Y:S04]  /*18340*/  LDL.LU R187, [R1+0x1268] ;  /* 0x0012680001bb7983 */ /* 0x002f680000300800 */
[----:B------:R-:W5:Y:S04]  /*18350*/  LDL.LU R186, [R1+0x1264] ;  /* 0x0012640001ba7983 */ /* 0x000f680000300800 */
[----:B------:R-:W5:Y:S04]  /*18360*/  LDL.LU R185, [R1+0x1260] ;  /* 0x0012600001b97983 */ /* 0x000f680000300800 */
[----:B------:R-:W5:Y:S04]  /*18370*/  LDL.LU R3, [R1+0xb84] ;  /* 0x000b840001037983 */ /* 0x000f680000300800 */
[----:B------:R-:W5:Y:S04]  /*18380*/  LDL.LU R2, [R1+0xb88] ;  /* 0x000b880001027983 */ /* 0x000f680000300800 */
[----:B0-----:R-:W5:Y:S04]  /*18390*/  LDL.LU R191, [R1+0xb48] ;  /* 0x000b480001bf7983 */ /* 0x001f680000300800 */
[----:B------:R-:W5:Y:S04]  /*183a0*/  LDL.LU R190, [R1+0xb44] ;  /* 0x000b440001be7983 */ /* 0x000f680000300800 */
[----:B------:R0:W-:Y:S04]  /*183b0*/  STL [R1+0xbf4], R250 ;  /* 0x000bf4fa01007387 */ /* 0x0001e80000100800 */
[----:B------:R1:W-:Y:S04]  /*183c0*/  STL [R1+0xba0], R251 ;  /* 0x000ba0fb01007387 */ /* 0x0003e80000100800 */
[----:B------:R1:W-:Y:S04]  /*183d0*/  STL [R1+0xba4], R252 ;  /* 0x000ba4fc01007387 */ /* 0x0003e80000100800 */
[----:B0-----:R-:W5:Y:S04]  /*183e0*/  LDL.LU R250, [R1+0x1294] ;  /* 0x0012940001fa7983 */ /* 0x001f680000300800 */
[----:B-1----:R-:W5:Y:S04]  /*183f0*/  LDL.LU R251, [R1+0x1280] ;  /* 0x0012800001fb7983 */ /* 0x002f680000300800 */
[----:B------:R-:W5:Y:S01]  /*18400*/  LDL.LU R252, [R1+0x127c] ;  /* 0x00127c0001fc7983 */ /* 0x000f620000300800 */
[----:B---3--:R-:W-:-:S05]  /*18410*/  IMAD R184, R184, 0x1000193, RZ ;  /* 0x01000193b8b87824 */ /* 0x008fca00078e02ff */
[----:B------:R0:W-:Y:S04]  /*18420*/  STL [R1+0xb58], R184 ;  /* 0x000b58b801007387 */ /* 0x0001e80000100800 */
[----:B0-----:R-:W3:Y:S01]  /*18430*/  LDL.LU R184, [R1+0x125c] ;  /* 0x00125c0001b87983 */ /* 0x001ee20000300800 */
[----:B--2---:R-:W-:-:S05]  /*18440*/  IMAD R188, R188, 0x1000193, RZ ;  /* 0x01000193bcbc7824 */ /* 0x004fca00078e02ff */
[----:B------:R4:W-:Y:S02]  /*18450*/  STL [R1+0xb5c], R188 ;  /* 0x000b5cbc01007387 */ /* 0x0009e40000100800 */
[----:B----4-:R-:W-:-:S05]  /*18460*/  IMAD R188, R189, 0x1000193, RZ ;  /* 0x01000193bdbc7824 */ /* 0x010fca00078e02ff */
[----:B------:R-:W-:Y:S04]  /*18470*/  STL [R1+0xb40], R188 ;  /* 0x000b40bc01007387 */ /* 0x000fe80000100800 */
[----:B------:R0:W-:Y:S04]  /*18480*/  STL [R1+0xf7c], R188 ;  /* 0x000f7cbc01007387 */ /* 0x0001e80000100800 */
[----:B0-----:R-:W2:Y:S01]  /*18490*/  LDL.LU R188, [R1+0xb30] ;  /* 0x000b300001bc7983 */ /* 0x001ea20000300800 */
[----:B-----5:R-:W-:Y:S02]  /*184a0*/  IMAD R0, R0, 0x1000193, RZ ;  /* 0x0100019300007824 */ /* 0x020fe400078e02ff */
[----:B------:R-:W-:-:S03]  /*184b0*/  IMAD R208, R209, 0x1000193, RZ ;  /* 0x01000193d1d07824 */ /* 0x000fc600078e02ff */
[----:B------:R0:W-:Y:S01]  /*184c0*/  STL [R1+0xb68], R0 ;  /* 0x000b680001007387 */ /* 0x0001e20000100800 */
[----:B------:R-:W-:-:S03]  /*184d0*/  IMAD R210, R210, 0x1000193, RZ ;  /* 0x01000193d2d27824 */ /* 0x000fc600078e02ff */
[----:B------:R1:W-:Y:S04]  /*184e0*/  STL [R1+0xb60], R208 ;  /* 0x000b60d001007387 */ /* 0x0003e80000100800 */
[----:B0-----:R-:W4:Y:S01]  /*184f0*/  LDL.LU R0, [R1+0x126c] ;  /* 0x00126c0001007983 */ /* 0x001f220000300800 */
[----:B------:R-:W-:Y:S02]  /*18500*/  IMAD R248, R248, 0x1000193, RZ ;  /* 0x01000193f8f87824 */ /* 0x000fe400078e02ff */
[----:B------:R-:W-:Y:S01]  /*18510*/  IMAD R249, R249, 0x1000193, RZ ;  /* 0x01000193f9f97824 */ /* 0x000fe200078e02ff */
[----:B------:R0:W-:Y:S01]  /*18520*/  STL [R1+0xb64], R210 ;  /* 0x000b64d201007387 */ /* 0x0001e20000100800 */
[----:B------:R-:W-:-:S03]  /*18530*/  IMAD R228, R228, 0x1000193, RZ ;  /* 0x01000193e4e47824 */ /* 0x000fc600078e02ff */
[----:B-1----:R-:W5:Y:S04]  /*18540*/  LDL.LU R208, [R1+0xb34] ;  /* 0x000b340001d07983 */ /* 0x002f680000300800 */
[----:B------:R-:W5:Y:S04]  /*18550*/  LDL.LU R209, [R1+0xb38] ;  /* 0x000b380001d17983 */ /* 0x000f680000300800 */
[----:B0-----:R-:W5:Y:S01]  /*18560*/  LDL.LU R210, [R1+0xb3c] ;  /* 0x000b3c0001d27983 */ /* 0x001f620000300800 */
[----:B------:R-:W-:-:S03]  /*18570*/  IMAD R189, R211, 0x1000193, RZ ;  /* 0x01000193d3bd7824 */ /* 0x000fc600078e02ff */
[----:B------:R-:W5:Y:S04]  /*18580*/  LDL.LU R211, [R1+0x9c0] ;  /* 0x0009c00001d37983 */ /* 0x000f680000300800 */
[----:B------:R0:W-:Y:S04]  /*18590*/  STL [R1+0xc04], R248 ;  /* 0x000c04f801007387 */ /* 0x0001e80000100800 */
[----:B------:R1:W-:Y:S04]  /*185a0*/  STL [R1+0xc08], R249 ;  /* 0x000c08f901007387 */ /* 0x0003e80000100800 */
[----:B------:R-:W-:Y:S04]  /*185b0*/  STL [R1+0xb80], R228 ;  /* 0x000b80e401007387 */ /* 0x000fe80000100800 */
[----:B0-----:R-:W5:Y:S01]  /*185c0*/  LDL.LU R248, [R1+0x129c] ;  /* 0x00129c0001f87983 */ /* 0x001f620000300800 */
[----:B------:R-:W-:-:S03]  /*185d0*/  IMAD R187, R187, 0x1000193, RZ ;  /* 0x01000193bbbb7824 */ /* 0x000fc600078e02ff */
[----:B-1----:R-:W5:Y:S01]  /*185e0*/  LDL.LU R249, [R1+0x1298] ;  /* 0x0012980001f97983 */ /* 0x002f620000300800 */
[----:B------:R-:W-:Y:S02]  /*185f0*/  IMAD R186, R186, 0x1000193, RZ ;  /* 0x01000193baba7824 */ /* 0x000fe400078e02ff */
        /* <DEDUP_REMOVED lines=8> */
[----:B------:R0:W-:Y:S04]  /*18680*/  STL [R1+0xf78], R190 ;  /* 0x000f78be01007387 */ /* 0x0001e80000100800 */
[----:B------:R-:W-:Y:S04]  /*18690*/  STL [R1+0xb48], R191 ;  /* 0x000b48bf01007387 */ /* 0x000fe80000100800 */
[----:B------:R1:W-:Y:S01]  /*186a0*/  STL [R1+0xf74], R191 ;  /* 0x000f74bf01007387 */ /* 0x0003e20000100800 */
[----:B0-----:R-:W-:-:S03]  /*186b0*/  IMAD R190, R252, 0x1000193, RZ ;  /* 0x01000193fcbe7824 */ /* 0x001fc600078e02ff */
[----:B------:R-:W-:Y:S04]  /*186c0*/  STL [R1+0xb4c], R189 ;  /* 0x000b4cbd01007387 */ /* 0x000fe80000100800 */
[----:B------:R0:W-:Y:S01]  /*186d0*/  STL [R1+0xf70], R189 ;  /* 0x000f70bd01007387 */ /* 0x0001e20000100800 */
[----:B-1----:R-:W-:-:S03]  /*186e0*/  IMAD R191, R251, 0x1000193, RZ ;  /* 0x01000193fbbf7824 */ /* 0x002fc600078e02ff */
[----:B------:R-:W5:Y:S04]  /*186f0*/  LDL.LU R228, [R1+0x1278] ;  /* 0x0012780001e47983 */ /* 0x000f680000300800 */
[----:B------:R-:W5:Y:S01]  /*18700*/  LDL.LU R3, [R1+0x1274] ;  /* 0x0012740001037983 */ /* 0x000f620000300800 */
[----:B0-----:R-:W-:-:S03]  /*18710*/  IMAD R189, R250, 0x1000193, RZ ;  /* 0x01000193fabd7824 */ /* 0x001fc600078e02ff */
[----:B------:R-:W5:Y:S04]  /*18720*/  LDL.LU R2, [R1+0x1270] ;  /* 0x0012700001027983 */ /* 0x000f680000300800 */
[----:B------:R-:W-:Y:S04]  /*18730*/  STL [R1+0x9c4], R190 ;  /* 0x0009c4be01007387 */ /* 0x000fe80000100800 */
[----:B------:R-:W-:Y:S04]  /*18740*/  STL [R1+0x9c8], R191 ;  /* 0x0009c8bf01007387 */ /* 0x000fe80000100800 */
[----:B------:R-:W-:Y:S01]  /*18750*/  STL [R1+0x9cc], R189 ;  /* 0x0009ccbd01007387 */ /* 0x000fe20000100800 */
[----:B---3--:R-:W-:-:S05]  /*18760*/  IMAD R184, R184, 0x1000193, RZ ;  /* 0x01000193b8b87824 */ /* 0x008fca00078e02ff */
[----:B------:R2:W-:Y:S02]  /*18770*/  STL.128 [R1+0xe60], R184 ;  /* 0x000e60b801007387 */ /* 0x0005e40000100c00 */
[----:B--2---:R-:W-:Y:S02]  /*18780*/  IMAD R187, R188, 0x1000193, RZ ;  /* 0x01000193bcbb7824 */ /* 0x004fe400078e02ff */
[----:B------:R-:W-:-:S05]  /*18790*/  IMAD R188, R242, 0x1000193, RZ ;  /* 0x01000193f2bc7824 */ /* 0x000fca00078e02ff */
[----:B------:R0:W-:Y:S02]  /*187a0*/  STL.128 [R1+0xfa0], R188 ;  /* 0x000fa0bc01007387 */ /* 0x0001e40000100c00 */
[----:B0-----:R-:W-:Y:S02]  /*187b0*/  IMAD.MOV.U32 R189, RZ, RZ, R232 ;  /* 0x000000ffffbd7224 */ /* 0x001fe400078e00e8 */
[----:B------:R-:W-:Y:S01]  /*187c0*/  IMAD.MOV.U32 R190, RZ, RZ, R233 ;  /* 0x000000ffffbe7224 */ /* 0x000fe200078e00e9 */
[----:B------:R-:W2:Y:S01]  /*187d0*/  LDL.LU R232, [R1+0x1254] ;  /* 0x0012540001e87983 */ /* 0x000ea20000300800 */
[----:B------:R-:W-:-:S03]  /*187e0*/  IMAD.MOV.U32 R191, RZ, RZ, R234 ;  /* 0x000000ffffbf7224 */ /* 0x000fc600078e00ea */
[----:B------:R-:W2:Y:S04]  /*187f0*/  LDL.LU R233, [R1+0x1250] ;  /* 0x0012500001e97983 */ /* 0x000ea80000300800 */
[----:B------:R-:W2:Y:S01]  /*18800*/  LDL.LU R234, [R1+0x124c] ;  /* 0x00124c0001ea7983 */ /* 0x000ea20000300800 */
[----:B----4-:R-:W-:Y:S02]  /*18810*/  IMAD R0, R0, 0x1000193, RZ ;  /* 0x0100019300007824 */ /* 0x010fe400078e02ff */
[----:B-----5:R-:W-:Y:S02]  /*18820*/  IMAD R186, R208, 0x1000193, RZ ;  /* 0x01000193d0ba7824 */ /* 0x020fe400078e02ff */
[----:B------:R-:W-:Y:S01]  /*18830*/  IMAD R185, R209, 0x1000193, RZ ;  /* 0x01000193d1b97824 */ /* 0x000fe200078e02ff */
[----:B------:R-:W-:Y:S01]  /*18840*/  STL [R1+0xb20], R0 ;  /* 0x000b200001007387 */ /* 0x000fe20000100800 */
[----:B------:R-:W-:-:S03]  /*18850*/  IMAD R184, R210, 0x1000193, RZ ;  /* 0x01000193d2b87824 */ /* 0x000fc600078e02ff */
[----:B------:R0:W-:Y:S01]  /*18860*/  STL [R1+0xf90], R0 ;  /* 0x000f900001007387 */ /* 0x0001e20000100800 */
[----:B------:R-:W-:-:S03]  /*18870*/  IMAD R229, R229, 0x1000193, RZ ;  /* 0x01000193e5e57824 */ /* 0x000fc600078e02ff */
[----:B------:R-:W-:Y:S01]  /*18880*/  STL [R1+0xb30], R187 ;  /* 0x000b30bb01007387 */ /* 0x000fe20000100800 */
[----:B0-----:R-:W-:-:S03]  /*18890*/  IMAD R0, R211, 0x1000193, RZ ;  /* 0x01000193d3007824 */ /* 0x001fc600078e02ff */
[----:B------:R0:W-:Y:S04]  /*188a0*/  STL [R1+0xf80], R187 ;  /* 0x000f80bb01007387 */ /* 0x0001e80000100800 */
[----:B------:R-:W-:Y:S04]  /*188b0*/  STL [R1+0xb34], R186 ;  /* 0x000b34ba01007387 */ /* 0x000fe80000100800 */
[----:B------:R1:W-:Y:S01]  /*188c0*/  STL [R1+0xf84], R186 ;  /* 0x000f84ba01007387 */ /* 0x0003e20000100800 */
[----:B0-----:R-:W-:-:S03]  /*188d0*/  IMAD R187, R243, 0x1000193, RZ ;  /* 0x01000193f3bb7824 */ /* 0x001fc600078e02ff */
[----:B------:R-:W-:Y:S04]  /*188e0*/  STL [R1+0xb38], R185 ;  /* 0x000b38b901007387 */ /* 0x000fe80000100800 */
[----:B------:R0:W-:Y:S01]  /*188f0*/  STL [R1+0xf88], R185 ;  /* 0x000f88b901007387 */ /* 0x0001e20000100800 */
[----:B-1----:R-:W-:-:S03]  /*18900*/  IMAD R186, R248, 0x1000193, RZ ;  /* 0x01000193f8ba7824 */ /* 0x002fc600078e02ff */
[----:B------:R-:W-:Y:S04]  /*18910*/  STL [R1+0xb3c], R184 ;  /* 0x000b3cb801007387 */ /* 0x000fe80000100800 */
[----:B------:R1:W-:Y:S01]  /*18920*/  STL [R1+0xf8c], R184 ;  /* 0x000f8cb801007387 */ /* 0x0003e20000100800 */
[----:B0-----:R-:W-:-:S03]  /*18930*/  IMAD R185, R249, 0x1000193, RZ ;  /* 0x01000193f9b97824 */ /* 0x001fc600078e02ff */
[----:B------:R0:W-:Y:S01]  /*18940*/  STL [R1+0x9c0], R0 ;  /* 0x0009c00001007387 */ /* 0x0001e20000100800 */
[----:B------:R-:W-:-:S03]  /*18950*/  IMAD R235, R235, 0x1000193, RZ ;  /* 0x01000193ebeb7824 */ /* 0x000fc600078e02ff */
[----:B------:R3:W-:Y:S01]  /*18960*/  STL [R1+0x9bc], R188 ;  /* 0x0009bcbc01007387 */ /* 0x0007e20000100800 */
[----:B-1----:R-:W-:Y:S02]  /*18970*/  IMAD R184, R240, 0x1000193, RZ ;  /* 0x01000193f0b87824 */ /* 0x002fe400078e02ff */
[----:B0-----:R-:W-:Y:S02]  /*18980*/  IMAD R0, R241, 0x1000193, RZ ;  /* 0x01000193f1007824 */ /* 0x001fe400078e02ff */
[----:B---3--:R-:W-:Y:S01]  /*18990*/  IMAD.MOV.U32 R188, RZ, RZ, R230 ;  /* 0x000000ffffbc7224 */ /* 0x008fe200078e00e6 */
[----:B------:R-:W-:Y:S04]  /*189a0*/  STL [R1+0x9a4], R184 ;  /* 0x0009a4b801007387 */ /* 0x000fe80000100800 */
[----:B------:R0:W-:Y:S04]  /*189b0*/  STL.128 [R1+0xfb0], R184 ;  /* 0x000fb0b801007387 */ /* 0x0001e80000100c00 */
[----:B------:R-:W-:Y:S04]  /*189c0*/  STL [R1+0xc64], R215 ;  /* 0x000c64d701007387 */ /* 0x000fe80000100800 */
[----:B------:R-:W-:Y:S01]  /*189d0*/  STL [R1+0xc68], R214 ;  /* 0x000c68d601007387 */ /* 0x000fe20000100800 */
[----:B------:R-:W-:-:S02]  /*189e0*/  IMAD R228, R228, 0x1000193, RZ ;  /* 0x01000193e4e47824 */ /* 0x000fc400078e02ff */
[----:B------:R-:W-:Y:S02]  /*189f0*/  IMAD R3, R3, 0x1000193, RZ ;  /* 0x0100019303037824 */ /* 0x000fe400078e02ff */
[----:B------:R-:W-:Y:S01]  /*18a00*/  IMAD R2, R2, 0x1000193, RZ ;  /* 0x0100019302027824 */ /* 0x000fe200078e02ff */
[----:B------:R-:W-:Y:S01]  /*18a10*/  STL [R1+0xc50], R213 ;  /* 0x000c50d501007387 */ /* 0x000fe20000100800 */
[----:B0-----:R-:W-:-:S03]  /*18a20*/  IMAD.MOV.U32 R184, RZ, RZ, R180 ;  /* 0x000000ffffb87224 */ /* 0x001fc600078e00b4 */
        /* <DEDUP_REMOVED lines=11> */
[----:B------:R-:W-:Y:S04]  /*18ae0*/  STL [R1+0x9b4], R186 ;  /* 0x0009b4ba01007387 */ /* 0x000fe80000100800 */
[----:B------:R-:W-:Y:S04]  /*18af0*/  STL [R1+0x9b8], R187 ;  /* 0x0009b8bb01007387 */ /* 0x000fe80000100800 */
[----:B------:R-:W-:Y:S01]  /*18b00*/  STL [R1+0x9a0], R0 ;  /* 0x0009a00001007387 */ /* 0x000fe20000100800 */
[----:B0-----:R-:W-:-:S03]  /*18b10*/  IMAD.MOV.U32 R185, RZ, RZ, R212 ;  /* 0x000000ffffb97224 */ /* 0x001fc600078e00d4 */
[----:B------:R-:W3:Y:S04]  /*18b20*/  LDL.LU R230, [R1+0x1258] ;  /* 0x0012580001e67983 */ /* 0x000ee80000300800 */
[----:B------:R-:W-:Y:S04]  /*18b30*/  STL.128 [R1+0x10a0], R188 ;  /* 0x0010a0bc01007387 */ /* 0x000fe80000100c00 */
[----:B------:R-:W4:Y:S04]  /*18b40*/  LDL.LU R180, [R1+0x1248] ;  /* 0x0012480001b47983 */ /* 0x000f280000300800 */
[----:B------:R-:W-:Y:S04]  /*18b50*/  STL [R1+0x9a8], R235 ;  /* 0x0009a8eb01007387 */ /* 0x000fe80000100800 */
[----:B------:R-:W5:Y:S04]  /*18b60*/  LDL.LU R212, [R1+0x1244] ;  /* 0x0012440001d47983 */ /* 0x000f680000300800 */
[----:B--2---:R0:W-:Y:S02]  /*18b70*/  STL.128 [R1+0xfe0], R232 ;  /* 0x000fe0e801007387 */ /* 0x0041e40000100c00 */
[----:B0-----:R-:W-:-:S02]  /*18b80*/  IMAD.MOV.U32 R233, RZ, RZ, R224 ;  /* 0x000000ffffe97224 */ /* 0x001fc400078e00e0 */
[----:B------:R-:W-:Y:S01]  /*18b90*/  IMAD.MOV.U32 R234, RZ, RZ, R220 ;  /* 0x000000ffffea7224 */ /* 0x000fe200078e00dc */
[----:B------:R-:W2:Y:S01]  /*18ba0*/  LDL.LU R224, [R1+0x1234] ;  /* 0x0012340001e07983 */ /* 0x000ea20000300800 */
[----:B------:R-:W-:-:S03]  /*18bb0*/  IMAD.MOV.U32 R235, RZ, RZ, R216 ;  /* 0x000000ffffeb7224 */ /* 0x000fc600078e00d8 */
[----:B------:R-:W3:Y:S04]  /*18bc0*/  LDL.LU R220, [R1+0x1230] ;  /* 0x0012300001dc7983 */ /* 0x000ee80000300800 */
[----:B------:R-:W4:Y:S01]  /*18bd0*/  LDL.LU R216, [R1+0x122c] ;  /* 0x00122c0001d87983 */ /* 0x000f220000300800 */
[----:B------:R-:W-:Y:S02]  /*18be0*/  IMAD R202, R202, 0x1000193, RZ ;  /* 0x01000193caca7824 */ /* 0x000fe400078e02ff */
[----:B------:R-:W-:-:S05]  /*18bf0*/  IMAD R203, R203, 0x1000193, RZ ;  /* 0x01000193cbcb7824 */ /* 0x000fca00078e02ff */
[----:B------:R0:W-:Y:S02]  /*18c00*/  STL.64 [R1+0xef8], R202 ;  /* 0x000ef8ca01007387 */ /* 0x0001e40000100a00 */
[----:B0-----:R-:W-:Y:S02]  /*18c10*/  IMAD.MOV.U32 R203, RZ, RZ, R192 ;  /* 0x000000ffffcb7224 */ /* 0x001fe400078e00c0 */
[----:B------:R-:W4:Y:S01]  /*18c20*/  LDL.LU R192, [R1+0x11ec] ;  /* 0x0011ec0001c07983 */ /* 0x000f220000300800 */
[----:B------:R-:W-:Y:S02]  /*18c30*/  IMAD.MOV.U32 R208, RZ, RZ, R174 ;  /* 0x000000ffffd07224 */ /* 0x000fe400078e00ae */
[----:B------:R-:W-:Y:S01]  /*18c40*/  IMAD.MOV.U32 R209, RZ, RZ, R173 ;  /* 0x000000ffffd17224 */ /* 0x000fe200078e00ad */
[----:B------:R-:W4:Y:S01]  /*18c50*/  LDL.LU R174, [R1+0x1108] ;  /* 0x0011080001ae7983 */ /* 0x000f220000300800 */
[----:B------:R-:W-:Y:S02]  /*18c60*/  IMAD.MOV.U32 R210, RZ, RZ, R172 ;  /* 0x000000ffffd27224 */ /* 0x000fe400078e00ac */
[----:B------:R-:W-:Y:S01]  /*18c70*/  IMAD.MOV.U32 R211, RZ, RZ, R23 ;  /* 0x000000ffffd37224 */ /* 0x000fe200078e0017 */
[----:B------:R-:W4:Y:S04]  /*18c80*/  LDL.LU R173, [R1+0x1104] ;  /* 0x0011040001ad7983 */ /* 0x000f280000300800 */
[----:B------:R0:W-:Y:S01]  /*18c90*/  STL.128 [R1+0x100], R208 ;  /* 0x000100d001007387 */ /* 0x0001e20000100c00 */
[----:B-----5:R-:W-:-:S03]  /*18ca0*/  IMAD R243, R212, 0x1000193, RZ ;  /* 0x01000193d4f37824 */ /* 0x020fc600078e02ff */
[----:B0-----:R-:W5:Y:S04]  /*18cb0*/  LDL.LU.128 R208, [R1+0x1090] ;  /* 0x0010900001d07983 */ /* 0x001f680000300c00 */
[----:B------:R-:W-:Y:S01]  /*18cc0*/  STL [R1+0x91c], R243 ;  /* 0x00091cf301007387 */ /* 0x000fe20000100800 */
[----:B--2---:R-:W-:-:S03]  /*18cd0*/  IMAD R240, R224, 0x1000193, RZ ;  /* 0x01000193e0f07824 */ /* 0x004fc600078e02ff */
[----:B------:R-:W2:Y:S01]  /*18ce0*/  LDL.LU R172, [R1+0x1100] ;  /* 0x0011000001ac7983 */ /* 0x000ea20000300800 */
[----:B---3--:R-:W-:Y:S02]  /*18cf0*/  IMAD R241, R220, 0x1000193, RZ ;  /* 0x01000193dcf17824 */ /* 0x008fe400078e02ff */
[----:B----4-:R-:W-:Y:S01]  /*18d00*/  IMAD R242, R216, 0x1000193, RZ ;  /* 0x01000193d8f27824 */ /* 0x010fe200078e02ff */
[----:B------:R-:W3:Y:S04]  /*18d10*/  LDL.LU R23, [R1+0x10fc] ;  /* 0x0010fc0001177983 */ /* 0x000ee80000300800 */
[----:B------:R0:W-:Y:S02]  /*18d20*/  STL.128 [R1+0xe10], R240 ;  /* 0x000e10f001007387 */ /* 0x0001e40000100c00 */
[----:B0-----:R-:W-:-:S02]  /*18d30*/  IMAD.MOV.U32 R243, RZ, RZ, R204 ;  /* 0x000000fffff37224 */ /* 0x001fc400078e00cc */
[----:B------:R-:W4:Y:S01]  /*18d40*/  LDL.LU R204, [R1+0x121c] ;  /* 0x00121c0001cc7983 */ /* 0x000f220000300800 */
[----:B------:R-:W-:Y:S02]  /*18d50*/  IMAD R206, R206, 0x1000193, RZ ;  /* 0x01000193cece7824 */ /* 0x000fe400078e02ff */
[----:B------:R-:W-:Y:S02]  /*18d60*/  IMAD R207, R207, 0x1000193, RZ ;  /* 0x01000193cfcf7824 */ /* 0x000fe400078e02ff */
[----:B------:R-:W-:Y:S02]  /*18d70*/  IMAD R198, R198, 0x1000193, RZ ;  /* 0x01000193c6c67824 */ /* 0x000fe400078e02ff */
[----:B------:R-:W-:Y:S02]  /*18d80*/  IMAD R199, R199, 0x1000193, RZ ;  /* 0x01000193c7c77824 */ /* 0x000fe400078e02ff */
[----:B------:R-:W-:Y:S02]  /*18d90*/  IMAD R194, R194, 0x1000193, RZ ;  /* 0x01000193c2c27824 */ /* 0x000fe400078e02ff */
[----:B------:R-:W-:-:S02]  /*18da0*/  IMAD R195, R195, 0x1000193, RZ ;  /* 0x01000193c3c37824 */ /* 0x000fc400078e02ff */
[----:B------:R-:W-:Y:S02]  /*18db0*/  IMAD R180, R180, 0x1000193, RZ ;  /* 0x01000193b4b47824 */ /* 0x000fe400078e02ff */
[----:B------:R-:W-:Y:S02]  /*18dc0*/  IMAD R181, R181, 0x1000193, RZ ;  /* 0x01000193b5b57824 */ /* 0x000fe400078e02ff */
[----:B------:R-:W-:Y:S02]  /*18dd0*/  IMAD R182, R182, 0x1000193, RZ ;  /* 0x01000193b6b67824 */ /* 0x000fe400078e02ff */
[----:B------:R-:W-:Y:S01]  /*18de0*/  IMAD R183, R183, 0x1000193, RZ ;  /* 0x01000193b7b77824 */ /* 0x000fe200078e02ff */
[----:B------:R0:W-:Y:S01]  /*18df0*/  STL.64 [R1+0xee8], R206 ;  /* 0x000ee8ce01007387 */ /* 0x0001e20000100a00 */
[----:B------:R-:W-:Y:S02]  /*18e00*/  IMAD R251, R192, 0x1000193, RZ ;  /* 0x01000193c0fb7824 */ /* 0x000fe400078e02ff */
[----:B------:R-:W-:Y:S01]  /*18e10*/  IMAD.MOV.U32 R192, RZ, RZ, R246 ;  /* 0x000000ffffc07224 */ /* 0x000fe200078e00f6 */
[----:B------:R1:W-:Y:S04]  /*18e20*/  STL.128 [R1+0xe20], R180 ;  /* 0x000e20b401007387 */ /* 0x0003e80000100c00 */
[----:B------:R1:W-:Y:S04]  /*18e30*/  STL.64 [R1+0xf08], R198 ;  /* 0x000f08c601007387 */ /* 0x0003e80000100a00 */
[----:B------:R1:W-:Y:S01]  /*18e40*/  STL.64 [R1+0xf18], R194 ;  /* 0x000f18c201007387 */ /* 0x0003e20000100a00 */
[----:B0-----:R-:W-:-:S03]  /*18e50*/  IMAD.MOV.U32 R207, RZ, RZ, R196 ;  /* 0x000000ffffcf7224 */ /* 0x001fc600078e00c4 */
[----:B------:R-:W5:Y:S01]  /*18e60*/  LDL.LU R196, [R1+0x11fc] ;  /* 0x0011fc0001c47983 */ /* 0x000f620000300800 */
[----:B-1----:R-:W-:-:S03]  /*18e70*/  IMAD.MOV.U32 R183, RZ, RZ, R200 ;  /* 0x000000ffffb77224 */ /* 0x002fc600078e00c8 */
[----:B------:R-:W2:Y:S01]  /*18e80*/  LDL.LU R246, [R1+0x11d8] ;  /* 0x0011d80001f67983 */ /* 0x000ea20000300800 */
[----:B------:R-:W-:Y:S02]  /*18e90*/  IMAD.MOV.U32 R198, RZ, RZ, R245 ;  /* 0x000000ffffc67224 */ /* 0x000fe400078e00f5 */
[----:B------:R-:W-:Y:S01]  /*18ea0*/  IMAD.MOV.U32 R199, RZ, RZ, R244 ;  /* 0x000000ffffc77224 */ /* 0x000fe200078e00f4 */
[----:B------:R-:W3:Y:S01]  /*18eb0*/  LDL.LU R200, [R1+0x120c] ;  /* 0x00120c0001c87983 */ /* 0x000ee20000300800 */
[----:B------:R-:W-:-:S03]  /*18ec0*/  IMAD.MOV.U32 R195, RZ, RZ, R247 ;  /* 0x000000ffffc37224 */ /* 0x000fc600078e00f7 */
[----:B------:R-:W3:Y:S04]  /*18ed0*/  LDL.LU R245, [R1+0x11e0] ;  /* 0x0011e00001f57983 */ /* 0x000ee80000300800 */
[----:B------:R-:W3:Y:S04]  /*18ee0*/  LDL.LU R244, [R1+0x11dc] ;  /* 0x0011dc0001f47983 */ /* 0x000ee80000300800 */
[----:B------:R-:W3:Y:S01]  /*18ef0*/  LDL.LU R247, [R1+0x11cc] ;  /* 0x0011cc0001f77983 */ /* 0x000ee20000300800 */
[----:B------:R-:W-:Y:S02]  /*18f00*/  IMAD R205, R205, 0x1000193, RZ ;  /* 0x01000193cdcd7824 */ /* 0x000fe400078e02ff */
[----:B------:R-:W-:-:S02]  /*18f10*/  IMAD.MOV.U32 R206, RZ, RZ, R90 ;  /* 0x000000ffffce7224 */ /* 0x000fc400078e005a */
[----:B----4-:R-:W-:Y:S01]  /*18f20*/  IMAD R248, R204, 0x1000193, RZ ;  /* 0x01000193ccf87824 */ /* 0x010fe200078e02ff */
[----:B------:R0:W-:Y:S01]  /*18f30*/  STL [R1+0xee0], R205 ;  /* 0x000ee0cd01007387 */ /* 0x0001e20000100800 */
[----:B------:R-:W-:-:S03]  /*18f40*/  IMAD.MOV.U32 R204, RZ, RZ, R64 ;  /* 0x000000ffffcc7224 */ /* 0x000fc600078e0040 */
[----:B------:R-:W-:Y:S04]  /*18f50*/  STL [R1+0x900], R248 ;  /* 0x000900f801007387 */ /* 0x000fe80000100800 */
[----:B------:R-:W-:Y:S01]  /*18f60*/  STL [R1+0x90c], R251 ;  /* 0x00090cfb01007387 */ /* 0x000fe20000100800 */
[----:B0-----:R-:W-:Y:S02]  /*18f70*/  IMAD.MOV.U32 R205, RZ, RZ, R91 ;  /* 0x000000ffffcd7224 */ /* 0x001fe400078e005b */
[----:B------:R-:W-:Y:S02]  /*18f80*/  IMAD R193, R193, 0x1000193, RZ ;  /* 0x01000193c1c17824 */ /* 0x000fe400078e02ff */
[----:B------:R-:W-:Y:S01]  /*18f90*/  IMAD R201, R201, 0x1000193, RZ ;  /* 0x01000193c9c97824 */ /* 0x000fe200078e02ff */
[----:B------:R0:W-:Y:S01]  /*18fa0*/  STL.128 [R1+0x220], R204 ;  /* 0x000220cc01007387 */ /* 0x0001e20000100c00 */
[----:B------:R-:W-:-:S02]  /*18fb0*/  IMAD.MOV.U32 R194, RZ, RZ, R135 ;  /* 0x000000ffffc27224 */ /* 0x000fc400078e0087 */
[----:B-----5:R-:W-:Y:S02]  /*18fc0*/  IMAD R250, R196, 0x1000193, RZ ;  /* 0x01000193c4fa7824 */ /* 0x020fe400078e02ff */
[----:B--2---:R-:W-:Y:S02]  /*18fd0*/  IMAD R246, R246, 0x1000193, RZ ;  /* 0x01000193f6f67824 */ /* 0x004fe400078e02ff */
[----:B------:R-:W-:Y:S02]  /*18fe0*/  IMAD.MOV.U32 R186, RZ, RZ, R226 ;  /* 0x000000ffffba7224 */ /* 0x000fe400078e00e2 */
[----:B------:R-:W-:Y:S02]  /*18ff0*/  IMAD.MOV.U32 R187, RZ, RZ, R227 ;  /* 0x000000ffffbb7224 */ /* 0x000fe400078e00e3 */
[----:B------:R-:W-:Y:S02]  /*19000*/  IMAD.MOV.U32 R202, RZ, RZ, R115 ;  /* 0x000000ffffca7224 */ /* 0x000fe400078e0073 */
[----:B------:R-:W-:-:S02]  /*19010*/  IMAD.MOV.U32 R188, RZ, RZ, R21 ;  /* 0x000000ffffbc7224 */ /* 0x000fc400078e0015 */
[----:B------:R-:W-:Y:S02]  /*19020*/  IMAD.MOV.U32 R189, RZ, RZ, R47 ;  /* 0x000000ffffbd7224 */ /* 0x000fe400078e002f */
[----:B------:R-:W-:Y:S02]  /*19030*/  IMAD.MOV.U32 R190, RZ, RZ, R45 ;  /* 0x000000ffffbe7224 */ /* 0x000fe400078e002d */
[----:B------:R-:W-:Y:S02]  /*19040*/  IMAD.MOV.U32 R191, RZ, RZ, R44 ;  /* 0x000000ffffbf7224 */ /* 0x000fe400078e002c */
[----:B------:R-:W-:Y:S01]  /*19050*/  IMAD.MOV.U32 R232, RZ, RZ, R225 ;  /* 0x000000ffffe87224 */ /* 0x000fe200078e00e1 */
[----:B------:R-:W-:Y:S01]  /*19060*/  STL [R1+0x910], R240 ;  /* 0x000910f001007387 */ /* 0x000fe20000100800 */
[----:B0-----:R-:W-:Y:S02]  /*19070*/  IMAD.MOV.U32 R205, RZ, RZ, R209 ;  /* 0x000000ffffcd7224 */ /* 0x001fe400078e00d1 */
[----:B------:R-:W-:Y:S01]  /*19080*/  IMAD.MOV.U32 R206, RZ, RZ, R211 ;  /* 0x000000ffffce7224 */ /* 0x000fe200078e00d3 */
[----:B------:R-:W2:Y:S04]  /*19090*/  LDL.LU R209, [R1+0x1078] ;  /* 0x0010780001d17983 */ /* 0x000ea80000300800 */
[----:B------:R-:W4:Y:S01]  /*190a0*/  LDL.LU R211, [R1+0x1074] ;  /* 0x0010740001d37983 */ /* 0x000f220000300800 */
[----:B---3--:R-:W-:-:S02]  /*190b0*/  IMAD R249, R200, 0x1000193, RZ ;  /* 0x01000193c8f97824 */ /* 0x008fc400078e02ff */
[----:B------:R-:W-:Y:S02]  /*190c0*/  IMAD R244, R244, 0x1000193, RZ ;  /* 0x01000193f4f47824 */ /* 0x000fe400078e02ff */
[----:B------:R-:W-:Y:S02]  /*190d0*/  IMAD R245, R245, 0x1000193, RZ ;  /* 0x01000193f5f57824 */ /* 0x000fe400078e02ff */
[----:B------:R-:W-:Y:S01]  /*190e0*/  IMAD R247, R247, 0x1000193, RZ ;  /* 0x01000193f7f77824 */ /* 0x000fe200078e02ff */
[----:B------:R-:W-:Y:S04]  /*190f0*/  STL [R1+0x904], R249 ;  /* 0x000904f901007387 */ /* 0x000fe80000100800 */
[----:B------:R-:W-:Y:S04]  /*19100*/  STL [R1+0x908], R250 ;  /* 0x000908fa01007387 */ /* 0x000fe80000100800 */
[----:B------:R0:W-:Y:S04]  /*19110*/  STL.128 [R1+0xe30], R248 ;  /* 0x000e30f801007387 */ /* 0x0001e80000100c00 */
[----:B------:R1:W-:Y:S04]  /*19120*/  STL.128 [R1+0xe40], R244 ;  /* 0x000e40f401007387 */ /* 0x0003e80000100c00 */
[----:B------:R3:W-:Y:S01]  /*19130*/  STL [R1+0xf10], R193 ;  /* 0x000f10c101007387 */ /* 0x0007e20000100800 */
[----:B------:R-:W-:-:S03]  /*19140*/  IMAD.MOV.U32 R207, RZ, RZ, R210 ;  /* 0x000000ffffcf7224 */ /* 0x000fc600078e00d2 */
[----:B------:R-:W5:Y:S01]  /*19150*/  LDL.LU R210, [R1+0x1070] ;  /* 0x0010700001d27983 */ /* 0x000f620000300800 */
[----:B0-----:R-:W-:-:S03]  /*19160*/  IMAD.MOV.U32 R248, RZ, RZ, R239 ;  /* 0x000000fffff87224 */ /* 0x001fc600078e00ef */
[----:B------:R0:W-:Y:S01]  /*19170*/  STL.128 [R1+0x10b0], R184 ;  /* 0x0010b0b801007387 */ /* 0x0001e20000100c00 */
[----:B------:R-:W-:Y:S02]  /*19180*/  IMAD.MOV.U32 R249, RZ, RZ, R238 ;  /* 0x000000fffff97224 */ /* 0x000fe400078e00ee */
[----:B------:R-:W-:Y:S01]  /*19190*/  IMAD.MOV.U32 R250, RZ, RZ, R237 ;  /* 0x000000fffffa7224 */ /* 0x000fe200078e00ed */
[----:B------:R-:W2:Y:S01]  /*191a0*/  LDL.LU R239, [R1+0x11c8] ;  /* 0x0011c80001ef7983 */ /* 0x000ea20000300800 */
[----:B------:R-:W-:Y:S02]  /*191b0*/  IMAD.MOV.U32 R251, RZ, RZ, R236 ;  /* 0x000000fffffb7224 */ /* 0x000fe400078e00ec */
[----:B-1----:R-:W-:Y:S01]  /*191c0*/  IMAD.MOV.U32 R244, RZ, RZ, R99 ;  /* 0x000000fffff47224 */ /* 0x002fe200078e0063 */
[----:B------:R-:W5:Y:S01]  /*191d0*/  LDL.LU R238, [R1+0x11c4] ;  /* 0x0011c40001ee7983 */ /* 0x000f620000300800 */
[----:B------:R-:W-:Y:S02]  /*191e0*/  IMAD.MOV.U32 R245, RZ, RZ, R98 ;  /* 0x000000fffff57224 */ /* 0x000fe400078e0062 */
[----:B------:R-:W-:Y:S01]  /*191f0*/  IMAD.MOV.U32 R246, RZ, RZ, R97 ;  /* 0x000000fffff67224 */ /* 0x000fe200078e0061 */
[----:B------:R-:W5:Y:S01]  /*19200*/  LDL.LU R237, [R1+0x11c0] ;  /* 0x0011c00001ed7983 */ /* 0x000f620000300800 */
[----:B------:R-:W-:-:S03]  /*19210*/  IMAD.MOV.U32 R247, RZ, RZ, R96 ;  /* 0x000000fffff77224 */ /* 0x000fc600078e0060 */
[----:B------:R-:W5:Y:S04]  /*19220*/  LDL.LU R236, [R1+0x11bc] ;  /* 0x0011bc0001ec7983 */ /* 0x000f680000300800 */
[----:B------:R-:W5:Y:S04]  /*19230*/  LDL.LU R99, [R1+0x11b8] ;  /* 0x0011b80001637983 */ /* 0x000f680000300800 */
[----:B------:R-:W5:Y:S04]  /*19240*/  LDL.LU R98, [R1+0x11b4] ;  /* 0x0011b40001627983 */ /* 0x000f680000300800 */
[----:B------:R-:W5:Y:S04]  /*19250*/  LDL.LU R97, [R1+0x11b0] ;  /* 0x0011b00001617983 */ /* 0x000f680000300800 */
[----:B------:R-:W5:Y:S01]  /*19260*/  LDL.LU R96, [R1+0x11ac] ;  /* 0x0011ac0001607983 */ /* 0x000f620000300800 */
[----:B---3--:R-:W-:-:S02]  /*19270*/  IMAD.MOV.U32 R193, RZ, RZ, R112 ;  /* 0x000000ffffc17224 */ /* 0x008fc400078e0070 */
[----:B------:R-:W-:Y:S01]  /*19280*/  IMAD.MOV.U32 R200, RZ, RZ, R89 ;  /* 0x000000ffffc87224 */ /* 0x000fe200078e0059 */
[----:B------:R1:W-:Y:S04]  /*19290*/  STL [R1+0xef0], R201 ;  /* 0x000ef0c901007387 */ /* 0x0003e80000100800 */
[----:B------:R4:W-:Y:S01]  /*192a0*/  STL.128 [R1+0x1f0], R192 ;  /* 0x0001f0c001007387 */ /* 0x0009e20000100c00 */
[----:B0-----:R-:W-:Y:S02]  /*192b0*/  IMAD.MOV.U32 R184, RZ, RZ, R71 ;  /* 0x000000ffffb87224 */ /* 0x001fe400078e0047 */
[----:B------:R-:W-:Y:S01]  /*192c0*/  IMAD.MOV.U32 R185, RZ, RZ, R69 ;  /* 0x000000ffffb97224 */ /* 0x000fe200078e0045 */
[----:B------:R-:W-:Y:S01]  /*192d0*/  STL.128 [R1+0xf0], R188 ;  /* 0x0000f0bc01007387 */ /* 0x000fe20000100c00 */
[----:B------:R-:W-:-:S02]  /*192e0*/  IMAD.MOV.U32 R186, RZ, RZ, R68 ;  /* 0x000000ffffba7224 */ /* 0x000fc400078e0044 */
[----:B-1----:R-:W-:Y:S01]  /*192f0*/  IMAD.MOV.U32 R201, RZ, RZ, R88 ;  /* 0x000000ffffc97224 */ /* 0x002fe200078e0058 */
[----:B------:R-:W-:Y:S01]  /*19300*/  STL [R1+0x914], R241 ;  /* 0x000914f101007387 */ /* 0x000fe20000100800 */
[----:B------:R-:W-:-:S03]  /*19310*/  IMAD.MOV.U32 R187, RZ, RZ, R70 ;  /* 0x000000ffffbb7224 */ /* 0x000fc600078e0046 */
[----:B------:R-:W-:Y:S01]  /*19320*/  STL.128 [R1+0x1d0], R244 ;  /* 0x0001d0f401007387 */ /* 0x000fe20000100c00 */
[----:B------:R-:W-:Y:S02]  /*19330*/  IMAD.MOV.U32 R180, RZ, RZ, R67 ;  /* 0x000000ffffb47224 */ /* 0x000fe400078e0043 */
[----:B------:R-:W-:Y:S01]  /*19340*/  IMAD.MOV.U32 R181, RZ, RZ, R66 ;  /* 0x000000ffffb57224 */ /* 0x000fe200078e0042 */
[----:B------:R-:W-:Y:S01]  /*19350*/  STL [R1+0x918], R242 ;  /* 0x000918f201007387 */ /* 0x000fe20000100800 */
[----:B------:R-:W-:Y:S02]  /*19360*/  IMAD.MOV.U32 R182, RZ, RZ, R65 ;  /* 0x000000ffffb67224 */ /* 0x000fe400078e0041 */
[----:B------:R-:W-:Y:S01]  /*19370*/  IMAD.MOV.U32 R204, RZ, RZ, R213 ;  /* 0x000000ffffcc7224 */ /* 0x000fe200078e00d5 */
[----:B------:R-:W3:Y:S01]  /*19380*/  LDL.LU R227, [R1+0x123c] ;  /* 0x00123c0001e37983 */ /* 0x000ee20000300800 */
[----:B------:R-:W-:Y:S02]  /*19390*/  IMAD R197, R197, 0x1000193, RZ ;  /* 0x01000193c5c57824 */ /* 0x000fe400078e02ff */
[----:B------:R-:W-:Y:S01]  /*193a0*/  IMAD.MOV.U32 R196, RZ, RZ, R114 ;  /* 0x000000ffffc47224 */ /* 0x000fe200078e0072 */
[----:B------:R-:W3:Y:S01]  /*193b0*/  LDL.LU R225, [R1+0x1238] ;  /* 0x0012380001e17983 */ /* 0x000ee20000300800 */
[----:B------:R-:W-:-:S03]  /*193c0*/  IMAD R231, R231, 0x1000193, RZ ;  /* 0x01000193e7e77824 */ /* 0x000fc600078e02ff */
        /* <DEDUP_REMOVED lines=9> */
[----:B------:R-:W3:Y:S01]  /*19460*/  LDL.LU R44, [R1+0x10ec] ;  /* 0x0010ec00012c7983 */ /* 0x000ee20000300800 */
[----:B--2---:R-:W-:-:S03]  /*19470*/  IMAD R239, R239, 0x1000193, RZ ;  /* 0x01000193efef7824 */ /* 0x004fc600078e02ff */
[----:B------:R-:W-:Y:S01]  /*19480*/  STL.128 [R1+0x10c0], R232 ;  /* 0x0010c0e801007387 */ /* 0x000fe20000100c00 */
[----:B----4-:R-:W-:Y:S02]  /*19490*/  IMAD.MOV.U32 R194, RZ, RZ, R211 ;  /* 0x000000ffffc27224 */ /* 0x010fe400078e00d3 */
[----:B------:R-:W-:Y:S01]  /*194a0*/  IMAD.MOV.U32 R195, RZ, RZ, R209 ;  /* 0x000000ffffc37224 */ /* 0x000fe200078e00d1 */
[----:B------:R-:W2:Y:S04]  /*194b0*/  LDL.LU R211, [R1+0x105c] ;  /* 0x00105c0001d37983 */ /* 0x000ea80000300800 */
[----:B------:R-:W4:Y:S01]  /*194c0*/  LDL.LU R209, [R1+0x1058] ;  /* 0x0010580001d17983 */ /* 0x000f220000300800 */
[----:B-----5:R-:W-:Y:S02]  /*194d0*/  IMAD R237, R237, 0x1000193, RZ ;  /* 0x01000193eded7824 */ /* 0x020fe400078e02ff */
[----:B------:R-:W-:-:S02]  /*194e0*/  IMAD R236, R236, 0x1000193, RZ ;  /* 0x01000193ecec7824 */ /* 0x000fc400078e02ff */
[----:B------:R-:W-:Y:S02]  /*194f0*/  IMAD R238, R238, 0x1000193, RZ ;  /* 0x01000193eeee7824 */ /* 0x000fe400078e02ff */
[----:B------:R-:W-:Y:S02]  /*19500*/  IMAD R99, R99, 0x1000193, RZ ;  /* 0x0100019363637824 */ /* 0x000fe400078e02ff */
[----:B------:R-:W-:Y:S02]  /*19510*/  IMAD R98, R98, 0x1000193, RZ ;  /* 0x0100019362627824 */ /* 0x000fe400078e02ff */
[----:B------:R-:W-:Y:S02]  /*19520*/  IMAD R97, R97, 0x1000193, RZ ;  /* 0x0100019361617824 */ /* 0x000fe400078e02ff */
[----:B------:R-:W-:Y:S01]  /*19530*/  IMAD R96, R96, 0x1000193, RZ ;  /* 0x0100019360607824 */ /* 0x000fe200078e02ff */
[----:B------:R0:W-:Y:S04]  /*19540*/  STL.128 [R1+0xe50], R236 ;  /* 0x000e50ec01007387 */ /* 0x0001e80000100c00 */
[----:B------:R1:W-:Y:S01]  /*19550*/  STL.128 [R1+0xe70], R96 ;  /* 0x000e706001007387 */ /* 0x0003e20000100c00 */
[----:B------:R-:W-:-:S03]  /*19560*/  IMAD.MOV.U32 R193, RZ, RZ, R210 ;  /* 0x000000ffffc17224 */ /* 0x000fc600078e00d2 */
[----:B------:R-:W-:Y:S04]  /*19570*/  STL.128 [R1+0xe0], R184 ;  /* 0x0000e0b801007387 */ /* 0x000fe80000100c00 */
[----:B------:R5:W-:Y:S01]  /*19580*/  STL.128 [R1+0x210], R200 ;  /* 0x000210c801007387 */ /* 0x000be20000100c00 */
[----:B0-----:R-:W-:-:S03]  /*19590*/  IMAD.MOV.U32 R236, RZ, RZ, R75 ;  /* 0x000000ffffec7224 */ /* 0x001fc600078e004b */
[----:B------:R-:W3:Y:S01]  /*195a0*/  LDL.LU.128 R188, [R1+0x10a0] ;  /* 0x0010a00001bc7983 */ /* 0x000ee20000300c00 */
[----:B------:R-:W-:Y:S02]  /*195b0*/  IMAD.MOV.U32 R237, RZ, RZ, R74 ;  /* 0x000000ffffed7224 */ /* 0x000fe400078e004a */
[----:B------:R-:W-:Y:S01]  /*195c0*/  IMAD.MOV.U32 R238, RZ, RZ, R73 ;  /* 0x000000ffffee7224 */ /* 0x000fe200078e0049 */
[----:B------:R-:W3:Y:S01]  /*195d0*/  LDL.LU R75, [R1+0x11a8] ;  /* 0x0011a800014b7983 */ /* 0x000ee20000300800 */
[----:B------:R-:W-:Y:S02]  /*195e0*/  IMAD.MOV.U32 R239, RZ, RZ, R72 ;  /* 0x000000ffffef7224 */ /* 0x000fe400078e0048 */
[----:B-1----:R-:W-:Y:S01]  /*195f0*/  IMAD.MOV.U32 R96, RZ, RZ, R51 ;  /* 0x000000ffff607224 */ /* 0x002fe200078e0033 */
[----:B------:R-:W3:Y:S01]  /*19600*/  LDL.LU R74, [R1+0x11a4] ;  /* 0x0011a400014a7983 */ /* 0x000ee20000300800 */
[----:B------:R-:W-:Y:S02]  /*19610*/  IMAD.MOV.U32 R97, RZ, RZ, R50 ;  /* 0x000000ffff617224 */ /* 0x000fe400078e0032 */
[----:B------:R-:W-:Y:S01]  /*19620*/  IMAD.MOV.U32 R98, RZ, RZ, R49 ;  /* 0x000000ffff627224 */ /* 0x000fe200078e0031 */
[----:B------:R-:W3:Y:S01]  /*19630*/  LDL.LU R73, [R1+0x11a0] ;  /* 0x0011a00001497983 */ /* 0x000ee20000300800 */
[----:B------:R-:W-:-:S03]  /*19640*/  IMAD.MOV.U32 R99, RZ, RZ, R48 ;  /* 0x000000ffff637224 */ /* 0x000fc600078e0030 */
[----:B------:R-:W3:Y:S04]  /*19650*/  LDL.LU R72, [R1+0x119c] ;  /* 0x00119c0001487983 */ /* 0x000ee80000300800 */
[----:B------:R-:W3:Y:S04]  /*19660*/  LDL.LU R51, [R1+0x1198] ;  /* 0x0011980001337983 */ /* 0x000ee80000300800 */
[----:B------:R-:W3:Y:S04]  /*19670*/  LDL.LU R50, [R1+0x1194] ;  /* 0x0011940001327983 */ /* 0x000ee80000300800 */
[----:B------:R-:W3:Y:S04]  /*19680*/  LDL.LU R49, [R1+0x1190] ;  /* 0x0011900001317983 */ /* 0x000ee80000300800 */
[----:B------:R-:W3:Y:S01]  /*19690*/  LDL.LU R48, [R1+0x118c] ;  /* 0x00118c0001307983 */ /* 0x000ee20000300800 */
[----:B-----5:R-:W-:-:S03]  /*196a0*/  IMAD.MOV.U32 R203, RZ, RZ, R208 ;  /* 0x000000ffffcb7224 */ /* 0x020fc600078e00d0 */
[----:B------:R-:W5:Y:S04]  /*196b0*/  LDL.LU.128 R184, [R1+0x10b0] ;  /* 0x0010b00001b87983 */ /* 0x000f680000300c00 */
[----:B------:R-:W5:Y:S04]  /*196c0*/  LDL.LU R208, [R1+0x1064] ;  /* 0x0010640001d07983 */ /* 0x000f680000300800 */
[----:B------:R-:W5:Y:S04]  /*196d0*/  LDL.LU R210, [R1+0x1060] ;  /* 0x0010600001d27983 */ /* 0x000f680000300800 */
[----:B------:R-:W5:Y:S04]  /*196e0*/  LDL R232, [R1+0x990] ;  /* 0x0009900001e87983 */ /* 0x000f680000100800 */
[----:B------:R0:W-:Y:S04]  /*196f0*/  STL.128 [R1+0x230], R180 ;  /* 0x000230b401007387 */ /* 0x0001e80000100c00 */
[----:B------:R1:W-:Y:S01]  /*19700*/  STL.128 [R1+0x1e0], R248 ;  /* 0x0001e0f801007387 */ /* 0x0003e20000100c00 */
[----:B------:R-:W-:-:S02]  /*19710*/  IMAD.MOV.U32 R240, RZ, RZ, R42 ;  /* 0x000000fffff07224 */ /* 0x000fc400078e002a */
[----:B------:R-:W-:Y:S01]  /*19720*/  IMAD.MOV.U32 R241, RZ, RZ, R41 ;  /* 0x000000fffff17224 */ /* 0x000fe200078e0029 */
[----:B------:R-:W5:Y:S01]  /*19730*/  LDL.LU R213, [R1+0x107c] ;  /* 0x00107c0001d57983 */ /* 0x000f620000300800 */
[----:B------:R-:W-:-:S03]  /*19740*/  IMAD.MOV.U32 R242, RZ, RZ, R40 ;  /* 0x000000fffff27224 */ /* 0x000fc600078e0028 */
[----:B------:R-:W5:Y:S04]  /*19750*/  LDL R192, [R1+0xc80] ;  /* 0x000c800001c07983 */ /* 0x000f680000100800 */
[----:B------:R-:W-:Y:S04]  /*19760*/  STL [R1+0xf00], R197 ;  /* 0x000f00c501007387 */ /* 0x000fe80000100800 */
[----:B------:R-:W-:Y:S04]  /*19770*/  STL.128 [R1+0x400], R204 ;  /* 0x000400cc01007387 */ /* 0x000fe80000100c00 */
        /* <DEDUP_REMOVED lines=10> */
[----:B------:R-:W5:Y:S01]  /*19820*/  LDL.LU R70, [R1+0x10dc] ;  /* 0x0010dc0001467983 */ /* 0x000f620000300800 */
[----:B--2---:R-:W-:-:S02]  /*19830*/  IMAD.MOV.U32 R244, RZ, RZ, R211 ;  /* 0x000000fffff47224 */ /* 0x004fc400078e00d3 */
[----:B----4-:R-:W-:Y:S01]  /*19840*/  IMAD.MOV.U32 R245, RZ, RZ, R209 ;  /* 0x000000fffff57224 */ /* 0x010fe200078e00d1 */
[----:B------:R-:W2:Y:S04]  /*19850*/  LDL.LU R211, [R1+0x104c] ;  /* 0x00104c0001d37983 */ /* 0x000ea80000300800 */
[----:B------:R-:W4:Y:S04]  /*19860*/  LDL.LU R209, [R1+0x1048] ;  /* 0x0010480001d17983 */ /* 0x000f280000300800 */
[----:B------:R-:W-:Y:S01]  /*19870*/  STL.128 [R1+0x1a0], R96 ;  /* 0x0001a06001007387 */ /* 0x000fe20000100c00 */
[----:B------:R-:W-:-:S02]  /*19880*/  IMAD.MOV.U32 R201, RZ, RZ, R215 ;  /* 0x000000ffffc97224 */ /* 0x000fc400078e00d7 */
[----:B------:R-:W-:Y:S01]  /*19890*/  IMAD.MOV.U32 R202, RZ, RZ, R214 ;  /* 0x000000ffffca7224 */ /* 0x000fe200078e00d6 */
[----:B------:R-:W4:Y:S04]  /*198a0*/  LDL.LU R215, [R1+0x106c] ;  /* 0x00106c0001d77983 */ /* 0x000f280000300800 */
[----:B------:R-:W4:Y:S04]  /*198b0*/  LDL.LU R214, [R1+0x1068] ;  /* 0x0010680001d67983 */ /* 0x000f280000300800 */
[----:B0-----:R-:W4:Y:S04]  /*198c0*/  LDL R180, [R1+0xc40] ;  /* 0x000c400001b47983 */ /* 0x001f280000100800 */
[----:B-1----:R-:W4:Y:S04]  /*198d0*/  LDL R248, [R1+0xc90] ;  /* 0x000c900001f87983 */ /* 0x002f280000100800 */
[----:B------:R-:W4:Y:S01]  /*198e0*/  LDL R249, [R1+0xc94] ;  /* 0x000c940001f97983 */ /* 0x000f220000100800 */
[----:B------:R-:W-:-:S02]  /*198f0*/  IMAD.MOV.U32 R233, RZ, RZ, R46 ;  /* 0x000000ffffe97224 */ /* 0x000fc400078e002e */
[----:B------:R-:W-:Y:S01]  /*19900*/  IMAD.MOV.U32 R234, RZ, RZ, R20 ;  /* 0x000000ffffea7224 */ /* 0x000fe200078e0014 */
[----:B------:R-:W4:Y:S01]  /*19910*/  LDL R200, [R1+0xc60] ;  /* 0x000c600001c87983 */ /* 0x000f220000100800 */
[----:B---3--:R-:W-:Y:S02]  /*19920*/  IMAD R75, R75, 0x1000193, RZ ;  /* 0x010001934b4b7824 */ /* 0x008fe400078e02ff */
[----:B------:R-:W-:Y:S02]  /*19930*/  IMAD R74, R74, 0x1000193, RZ ;  /* 0x010001934a4a7824 */ /* 0x000fe400078e02ff */
[----:B------:R-:W-:Y:S02]  /*19940*/  IMAD R73, R73, 0x1000193, RZ ;  /* 0x0100019349497824 */ /* 0x000fe400078e02ff */
[----:B------:R-:W-:Y:S02]  /*19950*/  IMAD R72, R72, 0x1000193, RZ ;  /* 0x0100019348487824 */ /* 0x000fe400078e02ff */
[----:B------:R-:W-:-:S02]  /*19960*/  IMAD R51, R51, 0x1000193, RZ ;  /* 0x0100019333337824 */ /* 0x000fc400078e02ff */
[----:B------:R-:W-:Y:S02]  /*19970*/  IMAD R50, R50, 0x1000193, RZ ;  /* 0x0100019332327824 */ /* 0x000fe400078e02ff */
[----:B------:R-:W-:Y:S02]  /*19980*/  IMAD R49, R49, 0x1000193, RZ ;  /* 0x0100019331317824 */ /* 0x000fe400078e02ff */
[----:B------:R-:W-:Y:S01]  /*19990*/  IMAD R48, R48, 0x1000193, RZ ;  /* 0x0100019330307824 */ /* 0x000fe200078e02ff */
[----:B------:R0:W-:Y:S04]  /*199a0*/  STL.128 [R1+0xe80], R72 ;  /* 0x000e804801007387 */ /* 0x0001e80000100c00 */
[----:B------:R1:W-:Y:S01]  /*199b0*/  STL.128 [R1+0xe90], R48 ;  /* 0x000e903001007387 */ /* 0x0003e20000100c00 */
[----:B-----5:R-:W-:-:S03]  /*199c0*/  IMAD.MOV.U32 R247, RZ, RZ, R208 ;  /* 0x000000fffff77224 */ /* 0x020fc600078e00d0 */
[----:B------:R3:W-:Y:S01]  /*199d0*/  STL.128 [R1+0x270], R184 ;  /* 0x000270b801007387 */ /* 0x0007e20000100c00 */
[----:B------:R-:W-:-:S03]  /*199e0*/  IMAD.MOV.U32 R246, RZ, RZ, R210 ;  /* 0x000000fffff67224 */ /* 0x000fc600078e00d2 */
[----:B------:R5:W-:Y:S01]  /*199f0*/  STL.128 [R1+0x280], R188 ;  /* 0x000280bc01007387 */ /* 0x000be20000100c00 */
[----:B0-----:R-:W-:-:S03]  /*19a00*/  IMAD.MOV.U32 R72, RZ, RZ, R27 ;  /* 0x000000ffff487224 */ /* 0x001fc600078e001b */
[----:B------:R-:W4:Y:S01]  /*19a10*/  LDL.LU R210, [R1+0x1044] ;  /* 0x0010440001d27983 */ /* 0x000f220000300800 */
[----:B------:R-:W-:Y:S02]  /*19a20*/  IMAD.MOV.U32 R73, RZ, RZ, R26 ;  /* 0x000000ffff497224 */ /* 0x000fe400078e001a */
[----:B------:R-:W-:Y:S01]  /*19a30*/  IMAD.MOV.U32 R74, RZ, RZ, R25 ;  /* 0x000000ffff4a7224 */ /* 0x000fe200078e0019 */
[----:B------:R-:W4:Y:S01]  /*19a40*/  LDL.LU R27, [R1+0x1188] ;  /* 0x00118800011b7983 */ /* 0x000f220000300800 */
[----:B------:R-:W-:Y:S02]  /*19a50*/  IMAD.MOV.U32 R75, RZ, RZ, R24 ;  /* 0x000000ffff4b7224 */ /* 0x000fe400078e0018 */
[----:B-1----:R-:W-:Y:S01]  /*19a60*/  IMAD.MOV.U32 R48, RZ, RZ, R179 ;  /* 0x000000ffff307224 */ /* 0x002fe200078e00b3 */
[----:B------:R-:W4:Y:S01]  /*19a70*/  LDL.LU R26, [R1+0x1184] ;  /* 0x00118400011a7983 */ /* 0x000f220000300800 */
[----:B------:R-:W-:Y:S02]  /*19a80*/  IMAD.MOV.U32 R49, RZ, RZ, R178 ;  /* 0x000000ffff317224 */ /* 0x000fe400078e00b2 */
[----:B------:R-:W-:Y:S01]  /*19a90*/  IMAD.MOV.U32 R50, RZ, RZ, R177 ;  /* 0x000000ffff327224 */ /* 0x000fe200078e00b1 */
[----:B------:R-:W4:Y:S01]  /*19aa0*/  LDL.LU R25, [R1+0x1180] ;  /* 0x0011800001197983 */ /* 0x000f220000300800 */
[----:B------:R-:W-:-:S03]  /*19ab0*/  IMAD.MOV.U32 R51, RZ, RZ, R176 ;  /* 0x000000ffff337224 */ /* 0x000fc600078e00b0 */
[----:B------:R-:W4:Y:S04]  /*19ac0*/  LDL.LU R24, [R1+0x117c] ;  /* 0x00117c0001187983 */ /* 0x000f280000300800 */
[----:B------:R-:W4:Y:S04]  /*19ad0*/  LDL.LU R179, [R1+0x1178] ;  /* 0x0011780001b37983 */ /* 0x000f280000300800 */
[----:B------:R-:W4:Y:S04]  /*19ae0*/  LDL.LU R178, [R1+0x1174] ;  /* 0x0011740001b27983 */ /* 0x000f280000300800 */
[----:B------:R-:W4:Y:S04]  /*19af0*/  LDL.LU R177, [R1+0x1170] ;  /* 0x0011700001b17983 */ /* 0x000f280000300800 */
[----:B------:R-:W4:Y:S04]  /*19b00*/  LDL.LU R176, [R1+0x116c] ;  /* 0x00116c0001b07983 */ /* 0x000f280000300800 */
[----:B---3--:R-:W3:Y:S04]  /*19b10*/  LDL R184, [R1+0xd60] ;  /* 0x000d600001b87983 */ /* 0x008ee80000100800 */
[----:B------:R-:W3:Y:S04]  /*19b20*/  LDL R185, [R1+0xd64] ;  /* 0x000d640001b97983 */ /* 0x000ee80000100800 */
[----:B------:R-:W3:Y:S04]  /*19b30*/  LDL R186, [R1+0xd68] ;  /* 0x000d680001ba7983 */ /* 0x000ee80000100800 */
[----:B------:R-:W3:Y:S04]  /*19b40*/  LDL R187, [R1+0xd6c] ;  /* 0x000d6c0001bb7983 */ /* 0x000ee80000100800 */
[----:B------:R-:W3:Y:S04]  /*19b50*/  LDL.LU R208, [R1+0x1040] ;  /* 0x0010400001d07983 */ /* 0x000ee80000300800 */
[----:B-----5:R-:W5:Y:S04]  /*19b60*/  LDL R188, [R1+0xd50] ;  /* 0x000d500001bc7983 */ /* 0x020f680000100800 */
[----:B------:R-:W5:Y:S04]  /*19b70*/  LDL R189, [R1+0xd54] ;  /* 0x000d540001bd7983 */ /* 0x000f680000100800 */
[----:B------:R-:W5:Y:S04]  /*19b80*/  LDL R190, [R1+0xd58] ;  /* 0x000d580001be7983 */ /* 0x000f680000100800 */
[----:B------:R-:W5:Y:S01]  /*19b90*/  LDL R191, [R1+0xd5c] ;  /* 0x000d5c0001bf7983 */ /* 0x000f620000100800 */
[----:B------:R-:W-:-:S02]  /*19ba0*/  IMAD.MOV.U32 R235, RZ, RZ, R22 ;  /* 0x000000ffffeb7224 */ /* 0x000fc400078e0016 */
[----:B------:R-:W-:Y:S01]  /*19bb0*/  IMAD.MOV.U32 R181, RZ, RZ, R217 ;  /* 0x000000ffffb57224 */ /* 0x000fe200078e00d9 */
[----:B------:R-:W-:Y:S01]  /*19bc0*/  STL.128 [R1+0x250], R240 ;  /* 0x000250f001007387 */ /* 0x000fe20000100c00 */
[----:B------:R-:W-:Y:S02]  /*19bd0*/  IMAD.MOV.U32 R182, RZ, RZ, R218 ;  /* 0x000000ffffb67224 */ /* 0x000fe400078e00da */
[----:B------:R-:W-:Y:S01]  /*19be0*/  IMAD.MOV.U32 R183, RZ, RZ, R219 ;  /* 0x000000ffffb77224 */ /* 0x000fe200078e00db */
[----:B------:R-:W-:Y:S04]  /*19bf0*/  STL.128 [R1+0x1b0], R236 ;  /* 0x0001b0ec01007387 */ /* 0x000fe80000100c00 */
[----:B------:R-:W5:Y:S04]  /*19c00*/  LDL R96, [R1+0xcc0] ;  /* 0x000cc00001607983 */ /* 0x000f680000100800 */
[----:B------:R-:W5:Y:S01]  /*19c10*/  LDL R97, [R1+0xcc4] ;  /* 0x000cc40001617983 */ /* 0x000f620000100800 */
[----:B------:R-:W-:-:S03]  /*19c20*/  IMAD.MOV.U32 R197, RZ, RZ, R113 ;  /* 0x000000ffffc57224 */ /* 0x000fc600078e0071 */
[----:B------:R-:W-:Y:S04]  /*19c30*/  STL.128 [R1+0x3d0], R192 ;  /* 0x0003d0c001007387 */ /* 0x000fe80000100c00 */
[----:B------:R-:W5:Y:S04]  /*19c40*/  LDL R204, [R1+0xbc0] ;  /* 0x000bc00001cc7983 */ /* 0x000f680000100800 */
[----:B------:R-:W5:Y:S04]  /*19c50*/  LDL R205, [R1+0xbc4] ;  /* 0x000bc40001cd7983 */ /* 0x000f680000100800 */
[----:B------:R-:W5:Y:S04]  /*19c60*/  LDL R206, [R1+0xbc8] ;  /* 0x000bc80001ce7983 */ /* 0x000f680000100800 */
[----:B------:R-:W5:Y:S04]  /*19c70*/  LDL R207, [R1+0xbcc] ;  /* 0x000bcc0001cf7983 */ /* 0x000f680000100800 */
[----:B------:R-:W5:Y:S04]  /*19c80*/  LDL.LU R42, [R1+0x1228] ;  /* 0x00122800012a7983 */ /* 0x000f680000300800 */
[----:B------:R-:W5:Y:S04]  /*19c90*/  LDL.LU R41, [R1+0x1224] ;  /* 0x0012240001297983 */ /* 0x000f680000300800 */
[----:B------:R-:W5:Y:S01]  /*19ca0*/  LDL.LU R40, [R1+0x1220] ;  /* 0x0012200001287983 */ /* 0x000f620000300800 */
[----:B--2---:R-:W-:-:S02]  /*19cb0*/  IMAD.MOV.U32 R98, RZ, RZ, R211 ;  /* 0x000000ffff627224 */ /* 0x004fc400078e00d3 */
[----:B----4-:R-:W-:Y:S01]  /*19cc0*/  IMAD.MOV.U32 R99, RZ, RZ, R209 ;  /* 0x000000ffff637224 */ /* 0x010fe200078e00d1 */
[----:B------:R-:W2:Y:S04]  /*19cd0*/  LDL.LU R211, [R1+0x103c] ;  /* 0x00103c0001d37983 */ /* 0x000ea80000300800 */
[----:B------:R-:W4:Y:S04]  /*19ce0*/  LDL.LU R209, [R1+0x1038] ;  /* 0x0010380001d17983 */ /* 0x000f280000300800 */
[----:B------:R-:W-:Y:S04]  /*19cf0*/  STL.128 [R1+0x180], R48 ;  /* 0x0001803001007387 */ /* 0x000fe80000100c00 */
[----:B------:R-:W-:Y:S01]  /*19d00*/  STL.128 [R1+0x190], R72 ;  /* 0x0001904801007387 */ /* 0x000fe20000100c00 */
[----:B------:R-:W-:-:S02]  /*19d10*/  IMAD.MOV.U32 R250, RZ, RZ, R214 ;  /* 0x000000fffffa7224 */ /* 0x000fc400078e00d6 */
[----:B------:R-:W-:Y:S01]  /*19d20*/  IMAD.MOV.U32 R251, RZ, RZ, R215 ;  /* 0x000000fffffb7224 */ /* 0x000fe200078e00d7 */
[----:B------:R-:W4:Y:S04]  /*19d30*/  LDL.LU R214, [R1+0x1054] ;  /* 0x0010540001d67983 */ /* 0x000f280000300800 */
[----:B------:R-:W4:Y:S04]  /*19d40*/  LDL.LU R46, [R1+0x10d8] ;  /* 0x0010d800012e7983 */ /* 0x000f280000300800 */
[----:B------:R-:W4:Y:S01]  /*19d50*/  LDL.LU R20, [R1+0x10d4] ;  /* 0x0010d40001147983 */ /* 0x000f220000300800 */
[----:B------:R-:W-:-:S03]  /*19d60*/  IMAD R27, R27, 0x1000193, RZ ;  /* 0x010001931b1b7824 */ /* 0x000fc600078e02ff */
[----:B------:R-:W4:Y:S01]  /*19d70*/  LDL.LU R215, [R1+0x1050] ;  /* 0x0010500001d77983 */ /* 0x000f220000300800 */
[----:B------:R-:W-:Y:S02]  /*19d80*/  IMAD R26, R26, 0x1000193, RZ ;  /* 0x010001931a1a7824 */ /* 0x000fe400078e02ff */
[----:B------:R-:W-:Y:S02]  /*19d90*/  IMAD R25, R25, 0x1000193, RZ ;  /* 0x0100019319197824 */ /* 0x000fe400078e02ff */
[----:B------:R-:W-:Y:S02]  /*19da0*/  IMAD R24, R24, 0x1000193, RZ ;  /* 0x0100019318187824 */ /* 0x000fe400078e02ff */
[----:B------:R-:W-:Y:S02]  /*19db0*/  IMAD R179, R179, 0x1000193, RZ ;  /* 0x01000193b3b37824 */ /* 0x000fe400078e02ff */
[----:B------:R-:W-:Y:S02]  /*19dc0*/  IMAD R178, R178, 0x1000193, RZ ;  /* 0x01000193b2b27824 */ /* 0x000fe400078e02ff */
[----:B------:R-:W-:-:S02]  /*19dd0*/  IMAD R177, R177, 0x1000193, RZ ;  /* 0x01000193b1b17824 */ /* 0x000fc400078e02ff */
[----:B------:R-:W-:Y:S01]  /*19de0*/  IMAD R176, R176, 0x1000193, RZ ;  /* 0x01000193b0b07824 */ /* 0x000fe200078e02ff */
[----:B------:R0:W-:Y:S04]  /*19df0*/  STL.128 [R1+0xea0], R24 ;  /* 0x000ea01801007387 */ /* 0x0001e80000100c00 */
[----:B------:R1:W-:Y:S04]  /*19e00*/  STL.128 [R1+0xeb0], R176 ;  /* 0x000eb0b001007387 */ /* 0x0003e80000100c00 */
[----:B---3--:R3:W-:Y:S01]  /*19e10*/  STL.128 [R1+0x2d0], R184 ;  /* 0x0002d0b801007387 */ /* 0x0087e20000100c00 */
[----:B0-----:R-:W-:-:S02]  /*19e20*/  IMAD.MOV.U32 R24, RZ, RZ, R159 ;  /* 0x000000ffff187224 */ /* 0x001fc400078e009f */
[----:B------:R-:W-:Y:S01]  /*19e30*/  IMAD.MOV.U32 R25, RZ, RZ, R158 ;  /* 0x000000ffff197224 */ /* 0x000fe200078e009e */
[----:B------:R-:W4:Y:S01]  /*19e40*/  LDL.LU R159, [R1+0x1168] ;  /* 0x00116800019f7983 */ /* 0x000f220000300800 */
[----:B------:R-:W-:Y:S02]  /*19e50*/  IMAD.MOV.U32 R26, RZ, RZ, R157 ;  /* 0x000000ffff1a7224 */ /* 0x000fe400078e009d */
[----:B------:R-:W-:Y:S01]  /*19e60*/  IMAD.MOV.U32 R27, RZ, RZ, R156 ;  /* 0x000000ffff1b7224 */ /* 0x000fe200078e009c */
[----:B------:R-:W4:Y:S01]  /*19e70*/  LDL.LU R158, [R1+0x1164] ;  /* 0x00116400019e7983 */ /* 0x000f220000300800 */
[----:B-1----:R-:W-:Y:S02]  /*19e80*/  IMAD.MOV.U32 R176, RZ, RZ, R139 ;  /* 0x000000ffffb07224 */ /* 0x002fe400078e008b */
[----:B------:R-:W-:Y:S01]  /*19e90*/  IMAD.MOV.U32 R177, RZ, RZ, R138 ;  /* 0x000000ffffb17224 */ /* 0x000fe200078e008a */
[----:B------:R-:W4:Y:S01]  /*19ea0*/  LDL.LU R157, [R1+0x1160] ;  /* 0x00116000019d7983 */ /* 0x000f220000300800 */
[----:B------:R-:W-:-:S02]  /*19eb0*/  IMAD.MOV.U32 R178, RZ, RZ, R137 ;  /* 0x000000ffffb27224 */ /* 0x000fc400078e0089 */
[----:B------:R-:W-:Y:S01]  /*19ec0*/  IMAD.MOV.U32 R179, RZ, RZ, R136 ;  /* 0x000000ffffb37224 */ /* 0x000fe200078e0088 */
[----:B------:R-:W4:Y:S04]  /*19ed0*/  LDL.LU R156, [R1+0x115c] ;  /* 0x00115c00019c7983 */ /* 0x000f280000300800 */
[----:B------:R-:W4:Y:S04]  /*19ee0*/  LDL.LU R139, [R1+0x1158] ;  /* 0x00115800018b7983 */ /* 0x000f280000300800 */
[----:B------:R-:W4:Y:S04]  /*19ef0*/  LDL.LU R138, [R1+0x1154] ;  /* 0x00115400018a7983 */ /* 0x000f280000300800 */
[----:B------:R-:W4:Y:S04]  /*19f00*/  LDL.LU R137, [R1+0x1150] ;  /* 0x0011500001897983 */ /* 0x000f280000300800 */
[----:B------:R-:W4:Y:S01]  /*19f10*/  LDL.LU R136, [R1+0x114c] ;  /* 0x00114c0001887983 */ /* 0x000f220000300800 */
[----:B------:R-:W-:-:S02]  /*19f20*/  IMAD.MOV.U32 R74, RZ, RZ, R208 ;  /* 0x000000ffff4a7224 */ /* 0x000fc400078e00d0 */
[----:B------:R-:W-:Y:S01]  /*19f30*/  IMAD.MOV.U32 R75, RZ, RZ, R210 ;  /* 0x000000ffff4b7224 */ /* 0x000fe200078e00d2 */
[----:B---3--:R-:W3:Y:S04]  /*19f40*/  LDL.LU.128 R184, [R1+0xfb0] ;  /* 0x000fb00001b87983 */ /* 0x008ee80000300c00 */
[----:B-----5:R0:W-:Y:S04]  /*19f50*/  STL.128 [R1+0x2e0], R188 ;  /* 0x0002e0bc01007387 */ /* 0x0201e80000100c00 */
[----:B------:R-:W5:Y:S04]  /*19f60*/  LDL.LU R208, [R1+0x1034] ;  /* 0x0010340001d07983 */ /* 0x000f680000300800 */
[----:B------:R-:W5:Y:S01]  /*19f70*/  LDL.LU R210, [R1+0x1030] ;  /* 0x0010300001d27983 */ /* 0x000f620000300800 */
[----:B------:R-:W-:-:S02]  /*19f80*/  IMAD.MOV.U32 R240, RZ, RZ, R223 ;  /* 0x000000fffff07224 */ /* 0x000fc400078e00df */
[----:B------:R-:W-:Y:S01]  /*19f90*/  IMAD.MOV.U32 R241, RZ, RZ, R222 ;  /* 0x000000fffff17224 */ /* 0x000fe200078e00de */
[----:B------:R1:W-:Y:S04]  /*19fa0*/  STL.128 [R1+0xd0], R232 ;  /* 0x0000d0e801007387 */ /* 0x0003e80000100c00 */
[----:B0-----:R-:W5:Y:S01]  /*19fb0*/  LDL.LU.128 R188, [R1+0xfa0] ;  /* 0x000fa00001bc7983 */ /* 0x001f620000300c00 */
[----:B------:R-:W-:Y:S02]  /*19fc0*/  IMAD.MOV.U32 R242, RZ, RZ, R221 ;  /* 0x000000fffff27224 */ /* 0x000fe400078e00dd */
[----:B------:R-:W-:Y:S01]  /*19fd0*/  IMAD.MOV.U32 R243, RZ, RZ, R229 ;  /* 0x000000fffff37224 */ /* 0x000fe200078e00e5 */
[----:B------:R-:W-:Y:S04]  /*19fe0*/  STL.128 [R1+0x410], R180 ;  /* 0x000410b401007387 */ /* 0x000fe80000100c00 */
[----:B------:R-:W5:Y:S04]  /*19ff0*/  LDL R236, [R1+0xcb0] ;  /* 0x000cb00001ec7983 */ /* 0x000f680000100800 */
[----:B-1----:R-:W5:Y:S04]  /*1a000*/  LDL.LU.128 R232, [R1+0x10c0] ;  /* 0x0010c00001e87983 */ /* 0x002f680000300c00 */
[----:B------:R-:W5:Y:S04]  /*1a010*/  LDL R237, [R1+0xcb4] ;  /* 0x000cb40001ed7983 */ /* 0x000f680000100800 */
[----:B------:R-:W5:Y:S04]  /*1a020*/  LDL.LU R217, [R1+0x1088] ;  /* 0x0010880001d97983 */ /* 0x000f680000300800 */
[----:B------:R-:W5:Y:S04]  /*1a030*/  LDL.LU R218, [R1+0x1084] ;  /* 0x0010840001da7983 */ /* 0x000f680000300800 */
[----:B------:R-:W5:Y:S04]  /*1a040*/  LDL.LU R219, [R1+0x1080] ;  /* 0x0010800001db7983 */ /* 0x000f680000300800 */
[----:B------:R-:W-:Y:S04]  /*1a050*/  STL.128 [R1+0x200], R196 ;  /* 0x000200c401007387 */ /* 0x000fe80000100c00 */
[----:B------:R-:W-:Y:S04]  /*1a060*/  STL.128 [R1+0x3f0], R200 ;  /* 0x0003f0c801007387 */ /* 0x000fe80000100c00 */
[----:B------:R-:W5:Y:S04]  /*1a070*/  LDL R192, [R1+0xbf0] ;  /* 0x000bf00001c07983 */ /* 0x000f680000100800 */
[----:B------:R-:W5:Y:S04]  /*1a080*/  LDL R193, [R1+0xbf4] ;  /* 0x000bf40001c17983 */ /* 0x000f680000100800 */
[----:B------:R-:W5:Y:S04]  /*1a090*/  LDL R194, [R1+0xbf8] ;  /* 0x000bf80001c27983 */ /* 0x000f680000100800 */
[----:B------:R-:W5:Y:S04]  /*1a0a0*/  LDL R195, [R1+0xbfc] ;  /* 0x000bfc0001c37983 */ /* 0x000f680000100800 */
[----:B------:R-:W-:Y:S04]  /*1a0b0*/  STL.128 [R1+0x3a0], R244 ;  /* 0x0003a0f401007387 */ /* 0x000fe80000100c00 */
[----:B------:R-:W5:Y:S04]  /*1a0c0*/  LDL.LU R113, [R1+0x11e4] ;  /* 0x0011e40001717983 */ /* 0x000f680000300800 */
[----:B------:R-:W5:Y:S01]  /*1a0d0*/  LDL.LU R22, [R1+0x10d0] ;  /* 0x0010d00001167983 */ /* 0x000f620000300800 */
[----:B--2---:R-:W-:-:S02]  /*1a0e0*/  IMAD.MOV.U32 R48, RZ, RZ, R211 ;  /* 0x000000ffff307224 */ /* 0x004fc400078e00d3 */
[----:B----4-:R-:W-:Y:S01]  /*1a0f0*/  IMAD.MOV.U32 R49, RZ, RZ, R209 ;  /* 0x000000ffff317224 */ /* 0x010fe200078e00d1 */
[----:B------:R-:W2:Y:S04]  /*1a100*/  LDL.LU R211, [R1+0x102c] ;  /* 0x00102c0001d37983 */ /* 0x000ea80000300800 */
[----:B------:R-:W4:Y:S04]  /*1a110*/  LDL.LU R209, [R1+0x1028] ;  /* 0x0010280001d17983 */ /* 0x000f280000300800 */
[----:B------:R-:W-:Y:S04]  /*1a120*/  STL.128 [R1+0x420], R240 ;  /* 0x000420f001007387 */ /* 0x000fe80000100c00 */
[----:B------:R-:W-:Y:S04]  /*1a130*/  STL.128 [R1+0x160], R176 ;  /* 0x000160b001007387 */ /* 0x000fe80000100c00 */
[----:B------:R0:W-:Y:S04]  /*1a140*/  STL.128 [R1+0x3b0], R248 ;  /* 0x0003b0f801007387 */ /* 0x0001e80000100c00 */
[----:B------:R-:W4:Y:S04]  /*1a150*/  LDL R50, [R1+0xce8] ;  /* 0x000ce80001327983 */ /* 0x000f280000100800 */
[----:B------:R-:W4:Y:S04]  /*1a160*/  LDL R51, [R1+0xcec] ;  /* 0x000cec0001337983 */ /* 0x000f280000100800 */
[----:B------:R-:W4:Y:S04]  /*1a170*/  LDL R72, [R1+0xcd0] ;  /* 0x000cd00001487983 */ /* 0x000f280000100800 */
[----:B------:R-:W4:Y:S01]  /*1a180*/  LDL R73, [R1+0xcd4] ;  /* 0x000cd40001497983 */ /* 0x000f220000100800 */
[----:B------:R-:W-:-:S02]  /*1a190*/  IMAD R159, R159, 0x1000193, RZ ;  /* 0x010001939f9f7824 */ /* 0x000fc400078e02ff */
[----:B------:R-:W-:Y:S02]  /*1a1a0*/  IMAD.MOV.U32 R238, RZ, RZ, R215 ;  /* 0x000000ffffee7224 */ /* 0x000fe400078e00d7 */
[----:B------:R-:W-:Y:S01]  /*1a1b0*/  IMAD.MOV.U32 R239, RZ, RZ, R214 ;  /* 0x000000ffffef7224 */ /* 0x000fe200078e00d6 */
[----:B------:R-:W-:Y:S01]  /*1a1c0*/  STL.128 [R1+0x170], R24 ;  /* 0x0001701801007387 */ /* 0x000fe20000100c00 */
[----:B------:R-:W-:Y:S02]  /*1a1d0*/  IMAD R158, R158, 0x1000193, RZ ;  /* 0x010001939e9e7824 */ /* 0x000fe400078e02ff */
[----:B------:R-:W-:Y:S01]  /*1a1e0*/  IMAD R157, R157, 0x1000193, RZ ;  /* 0x010001939d9d7824 */ /* 0x000fe200078e02ff */
[----:B------:R-:W-:Y:S01]  /*1a1f0*/  STL.128 [R1+0x380], R96 ;  /* 0x0003806001007387 */ /* 0x000fe20000100c00 */
[----:B------:R-:W-:-:S03]  /*1a200*/  IMAD R156, R156, 0x1000193, RZ ;  /* 0x010001939c9c7824 */ /* 0x000fc600078e02ff */
[----:B0-----:R-:W4:Y:S01]  /*1a210*/  LDL R248, [R1+0x9c0] ;  /* 0x0009c00001f87983 */ /* 0x001f220000100800 */
[----:B------:R-:W-:Y:S02]  /*1a220*/  IMAD R139, R139, 0x1000193, RZ ;  /* 0x010001938b8b7824 */ /* 0x000fe400078e02ff */
[----:B------:R-:W-:Y:S02]  /*1a230*/  IMAD R138, R138, 0x1000193, RZ ;  /* 0x010001938a8a7824 */ /* 0x000fe400078e02ff */
[----:B------:R-:W-:Y:S02]  /*1a240*/  IMAD R137, R137, 0x1000193, RZ ;  /* 0x0100019389897824 */ /* 0x000fe400078e02ff */
[----:B------:R-:W-:Y:S01]  /*1a250*/  IMAD R136, R136, 0x1000193, RZ ;  /* 0x0100019388887824 */ /* 0x000fe200078e02ff */
[----:B------:R0:W-:Y:S04]  /*1a260*/  STL.128 [R1+0xec0], R156 ;  /* 0x000ec09c01007387 */ /* 0x0001e80000100c00 */
[----:B------:R1:W-:Y:S01]  /*1a270*/  STL.128 [R1+0xf20], R136 ;  /* 0x000f208801007387 */ /* 0x0003e20000100c00 */
[----:B---3--:R-:W-:-:S02]  /*1a280*/  IMAD.MOV.U32 R241, RZ, RZ, R184 ;  /* 0x000000fffff17224 */ /* 0x008fc400078e00b8 */
[----:B------:R-:W-:Y:S01]  /*1a290*/  IMAD.MOV.U32 R180, RZ, RZ, R185 ;  /* 0x000000ffffb47224 */ /* 0x000fe200078e00b9 */
[----:B------:R-:W3:Y:S01]  /*1a2a0*/  LDL.LU R184, [R1+0xf8c] ;  /* 0x000f8c0001b87983 */ /* 0x000ee20000300800 */
[----:B------:R-:W-:Y:S02]  /*1a2b0*/  IMAD.MOV.U32 R181, RZ, RZ, R186 ;  /* 0x000000ffffb57224 */ /* 0x000fe400078e00ba */
[----:B------:R-:W-:Y:S01]  /*1a2c0*/  IMAD.MOV.U32 R182, RZ, RZ, R187 ;  /* 0x000000ffffb67224 */ /* 0x000fe200078e00bb */
[----:B------:R-:W3:Y:S01]  /*1a2d0*/  LDL.LU R185, [R1+0xf88] ;  /* 0x000f880001b97983 */ /* 0x000ee20000300800 */
[----:B0-----:R-:W-:-:S03]  /*1a2e0*/  IMAD.MOV.U32 R156, RZ, RZ, R119 ;  /* 0x000000ffff9c7224 */ /* 0x001fc600078e0077 */
[----:B------:R-:W3:Y:S01]  /*1a2f0*/  LDL.LU R186, [R1+0xf84] ;  /* 0x000f840001ba7983 */ /* 0x000ee20000300800 */
        /* <DEDUP_REMOVED lines=15> */
[----:B-----5:R-:W-:-:S02]  /*1a3f0*/  IMAD.MOV.U32 R176, RZ, RZ, R208 ;  /* 0x000000ffffb07224 */ /* 0x020fc400078e00d0 */
[----:B------:R-:W-:Y:S01]  /*1a400*/  IMAD.MOV.U32 R177, RZ, RZ, R210 ;  /* 0x000000ffffb17224 */ /* 0x000fe200078e00d2 */
[----:B------:R-:W5:Y:S01]  /*1a410*/  LDL.LU R187, [R1+0xf80] ;  /* 0x000f800001bb7983 */ /* 0x000f620000300800 */
[----:B------:R-:W-:Y:S02]  /*1a420*/  IMAD.MOV.U32 R183, RZ, RZ, R188 ;  /* 0x000000ffffb77224 */ /* 0x000fe400078e00bc */
[----:B------:R-:W-:Y:S01]  /*1a430*/  IMAD.MOV.U32 R249, RZ, RZ, R190 ;  /* 0x000000fffff97224 */ /* 0x000fe200078e00be */
[----:B------:R-:W5:Y:S01]  /*1a440*/  LDL.LU R208, [R1+0x1024] ;  /* 0x0010240001d07983 */ /* 0x000f620000300800 */
[----:B------:R-:W-:Y:S02]  /*1a450*/  IMAD.MOV.U32 R250, RZ, RZ, R191 ;  /* 0x000000fffffa7224 */ /* 0x000fe400078e00bf */
[----:B------:R-:W-:Y:S01]  /*1a460*/  IMAD.MOV.U32 R251, RZ, RZ, R189 ;  /* 0x000000fffffb7224 */ /* 0x000fe200078e00bd */
[----:B------:R-:W5:Y:S04]  /*1a470*/  LDL.LU R210, [R1+0x1020] ;  /* 0x0010200001d27983 */ /* 0x000f680000300800 */
[----:B------:R-:W5:Y:S04]  /*1a480*/  LDL.LU R188, [R1+0xf7c] ;  /* 0x000f7c0001bc7983 */ /* 0x000f680000300800 */
[----:B------:R-:W5:Y:S04]  /*1a490*/  LDL.LU R190, [R1+0xf78] ;  /* 0x000f780001be7983 */ /* 0x000f680000300800 */
[----:B------:R-:W5:Y:S04]  /*1a4a0*/  LDL.LU R191, [R1+0xf74] ;  /* 0x000f740001bf7983 */ /* 0x000f680000300800 */
[----:B------:R-:W5:Y:S04]  /*1a4b0*/  LDL.LU R189, [R1+0xf70] ;  /* 0x000f700001bd7983 */ /* 0x000f680000300800 */
[----:B------:R0:W-:Y:S01]  /*1a4c0*/  STL.128 [R1+0x260], R232 ;  /* 0x000260e801007387 */ /* 0x0001e20000100c00 */
[----:B------:R-:W-:-:S02]  /*1a4d0*/  IMAD.MOV.U32 R196, RZ, RZ, R213 ;  /* 0x000000ffffc47224 */ /* 0x000fc400078e00d5 */
[----:B------:R-:W-:Y:S01]  /*1a4e0*/  IMAD.MOV.U32 R197, RZ, RZ, R219 ;  /* 0x000000ffffc57224 */ /* 0x000fe200078e00db */
[----:B------:R-:W5:Y:S01]  /*1a4f0*/  LDL R200, [R1+0xbd0] ;  /* 0x000bd00001c87983 */ /* 0x000f620000100800 */
[----:B------:R-:W-:Y:S02]  /*1a500*/  IMAD.MOV.U32 R198, RZ, RZ, R218 ;  /* 0x000000ffffc67224 */ /* 0x000fe400078e00da */
[----:B------:R-:W-:Y:S01]  /*1a510*/  IMAD.MOV.U32 R199, RZ, RZ, R217 ;  /* 0x000000ffffc77224 */ /* 0x000fe200078e00d9 */
[----:B------:R-:W5:Y:S04]  /*1a520*/  LDL R201, [R1+0xbd4] ;  /* 0x000bd40001c97983 */ /* 0x000f680000100800 */
[----:B------:R-:W5:Y:S04]  /*1a530*/  LDL R202, [R1+0xbd8] ;  /* 0x000bd80001ca7983 */ /* 0x000f680000100800 */
[----:B0-----:R-:W5:Y:S04]  /*1a540*/  LDL R232, [R1+0x9f0] ;  /* 0x0009f00001e87983 */ /* 0x001f680000100800 */
[----:B------:R-:W5:Y:S04]  /*1a550*/  LDL R233, [R1+0x9f4] ;  /* 0x0009f40001e97983 */ /* 0x000f680000100800 */
[----:B------:R-:W5:Y:S04]  /*1a560*/  LDL R234, [R1+0x9f8] ;  /* 0x0009f80001ea7983 */ /* 0x000f680000100800 */
[----:B------:R-:W5:Y:S04]  /*1a570*/  LDL R235, [R1+0x9fc] ;  /* 0x0009fc0001eb7983 */ /* 0x000f680000100800 */
[----:B------:R-:W5:Y:S04]  /*1a580*/  LDL R203, [R1+0xbdc] ;  /* 0x000bdc0001cb7983 */ /* 0x000f680000100800 */
[----:B------:R-:W5:Y:S04]  /*1a590*/  LDL.LU R229, [R1+0xff0] ;  /* 0x000ff00001e57983 */ /* 0x000f680000300800 */
[----:B------:R-:W-:Y:S04]  /*1a5a0*/  STL.128 [R1+0x4a0], R204 ;  /* 0x0004a0cc01007387 */ /* 0x000fe80000100c00 */
        /* <DEDUP_REMOVED lines=13> */
[----:B0-----:R-:W4:Y:S04]  /*1a680*/  LDL R156, [R1+0xd10] ;  /* 0x000d1000019c7983 */ /* 0x001f280000100800 */
[----:B------:R-:W4:Y:S04]  /*1a690*/  LDL R157, [R1+0xd14] ;  /* 0x000d1400019d7983 */ /* 0x000f280000100800 */
[----:B------:R-:W4:Y:S04]  /*1a6a0*/  LDL R158, [R1+0xd18] ;  /* 0x000d1800019e7983 */ /* 0x000f280000100800 */
[----:B------:R-:W4:Y:S04]  /*1a6b0*/  LDL R159, [R1+0xd1c] ;  /* 0x000d1c00019f7983 */ /* 0x000f280000100800 */
[----:B------:R-:W4:Y:S01]  /*1a6c0*/  LDL R27, [R1+0xcfc] ;  /* 0x000cfc00011b7983 */ /* 0x000f220000100800 */
[----:B------:R-:W-:-:S03]  /*1a6d0*/  IMAD.MOV.U32 R240, RZ, RZ, R0 ;  /* 0x000000fffff07224 */ /* 0x000fc600078e0000 */
[----:B------:R-:W4:Y:S04]  /*1a6e0*/  LDL.LU R0, [R1+0xf90] ;  /* 0x000f900001007983 */ /* 0x000f280000300800 */
[----:B------:R-:W-:Y:S04]  /*1a6f0*/  STL.128 [R1+0x360], R48 ;  /* 0x0003603001007387 */ /* 0x000fe80000100c00 */
[----:B------:R-:W-:Y:S04]  /*1a700*/  STL.128 [R1+0x370], R72 ;  /* 0x0003704801007387 */ /* 0x000fe80000100c00 */
[----:B------:R-:W4:Y:S04]  /*1a710*/  LDL R96, [R1+0xb50] ;  /* 0x000b500001607983 */ /* 0x000f280000100800 */
[----:B------:R-:W4:Y:S04]  /*1a720*/  LDL R97, [R1+0xb54] ;  /* 0x000b540001617983 */ /* 0x000f280000100800 */
[----:B------:R-:W4:Y:S04]  /*1a730*/  LDL R98, [R1+0xb58] ;  /* 0x000b580001627983 */ /* 0x000f280000100800 */
[----:B------:R-:W4:Y:S01]  /*1a740*/  LDL R99, [R1+0xb5c] ;  /* 0x000b5c0001637983 */ /* 0x000f220000100800 */
[----:B------:R-:W-:-:S02]  /*1a750*/  IMAD.MOV.U32 R243, RZ, RZ, R231 ;  /* 0x000000fffff37224 */ /* 0x000fc400078e00e7 */
[----:B------:R-:W-:Y:S01]  /*1a760*/  IMAD.MOV.U32 R245, RZ, RZ, R2 ;  /* 0x000000fffff57224 */ /* 0x000fe200078e0002 */
[----:B------:R-:W-:Y:S01]  /*1a770*/  STL.128 [R1+0x470], R192 ;  /* 0x000470c001007387 */ /* 0x000fe20000100c00 */
[----:B------:R-:W-:Y:S02]  /*1a780*/  IMAD.MOV.U32 R246, RZ, RZ, R3 ;  /* 0x000000fffff67224 */ /* 0x000fe400078e0003 */
[----:B------:R-:W-:Y:S01]  /*1a790*/  IMAD.MOV.U32 R247, RZ, RZ, R228 ;  /* 0x000000fffff77224 */ /* 0x000fe200078e00e4 */
[----:B------:R-:W4:Y:S04]  /*1a7a0*/  LDL.LU R215, [R1+0x1014] ;  /* 0x0010140001d77983 */ /* 0x000f280000300800 */
[----:B------:R-:W4:Y:S01]  /*1a7b0*/  LDL.LU R214, [R1+0x1010] ;  /* 0x0010100001d67983 */ /* 0x000f220000300800 */
[----:B---3--:R-:W-:-:S02]  /*1a7c0*/  IMAD R119, R119, 0x1000193, RZ ;  /* 0x0100019377777824 */ /* 0x008fc400078e02ff */
        /* <DEDUP_REMOVED lines=8> */
[----:B------:R1:W-:Y:S01]  /*1a850*/  STL.128 [R1+0xf40], R92 ;  /* 0x000f405c01007387 */ /* 0x0003e20000100c00 */
[----:B-----5:R-:W-:Y:S02]  /*1a860*/  IMAD.MOV.U32 R236, RZ, RZ, R187 ;  /* 0x000000ffffec7224 */ /* 0x020fe400078e00bb */
[----:B------:R-:W-:Y:S01]  /*1a870*/  IMAD.MOV.U32 R237, RZ, RZ, R186 ;  /* 0x000000ffffed7224 */ /* 0x000fe200078e00ba */
[----:B------:R-:W-:Y:S01]  /*1a880*/  STL.128 [R1+0x330], R176 ;  /* 0x000330b001007387 */ /* 0x000fe20000100c00 */
[----:B------:R-:W-:-:S02]  /*1a890*/  IMAD.MOV.U32 R238, RZ, RZ, R185 ;  /* 0x000000ffffee7224 */ /* 0x000fc400078e00b9 */
[----:B------:R-:W-:Y:S01]  /*1a8a0*/  IMAD.MOV.U32 R239, RZ, RZ, R184 ;  /* 0x000000ffffef7224 */ /* 0x000fe200078e00b8 */
[----:B------:R-:W-:Y:S01]  /*1a8b0*/  STL.128 [R1+0x3e0], R196 ;  /* 0x0003e0c401007387 */ /* 0x000fe20000100c00 */
[----:B0-----:R-:W-:-:S03]  /*1a8c0*/  IMAD.MOV.U32 R116, RZ, RZ, R134 ;  /* 0x000000ffff747224 */ /* 0x001fc600078e0086 */
[----:B------:R-:W3:Y:S01]  /*1a8d0*/  LDL R72, [R1+0xb60] ;  /* 0x000b600001487983 */ /* 0x000ee20000100800 */
[----:B------:R-:W-:Y:S02]  /*1a8e0*/  IMAD.MOV.U32 R117, RZ, RZ, R133 ;  /* 0x000000ffff757224 */ /* 0x000fe400078e0085 */
[----:B------:R-:W-:Y:S01]  /*1a8f0*/  IMAD.MOV.U32 R118, RZ, RZ, R132 ;  /* 0x000000ffff767224 */ /* 0x000fe200078e0084 */
[----:B------:R-:W3:Y:S01]  /*1a900*/  LDL R73, [R1+0xb64] ;  /* 0x000b640001497983 */ /* 0x000ee20000100800 */
[----:B------:R-:W-:Y:S02]  /*1a910*/  IMAD.MOV.U32 R119, RZ, RZ, R155 ;  /* 0x000000ffff777224 */ /* 0x000fe400078e009b */
[----:B-1----:R-:W-:Y:S01]  /*1a920*/  IMAD.MOV.U32 R92, RZ, RZ, R154 ;  /* 0x000000ffff5c7224 */ /* 0x002fe200078e009a */
[----:B------:R-:W3:Y:S01]  /*1a930*/  LDL R74, [R1+0xb68] ;  /* 0x000b6800014a7983 */ /* 0x000ee20000100800 */
[----:B------:R-:W-:Y:S02]  /*1a940*/  IMAD.MOV.U32 R93, RZ, RZ, R153 ;  /* 0x000000ffff5d7224 */ /* 0x000fe400078e0099 */
[----:B------:R-:W-:Y:S01]  /*1a950*/  IMAD.MOV.U32 R94, RZ, RZ, R152 ;  /* 0x000000ffff5e7224 */ /* 0x000fe200078e0098 */
[----:B------:R-:W3:Y:S01]  /*1a960*/  LDL R75, [R1+0xb6c] ;  /* 0x000b6c00014b7983 */ /* 0x000ee20000100800 */
[----:B------:R-:W-:-:S02]  /*1a970*/  IMAD.MOV.U32 R95, RZ, RZ, R175 ;  /* 0x000000ffff5f7224 */ /* 0x000fc400078e00af */
[----:B------:R-:W-:Y:S01]  /*1a980*/  IMAD.MOV.U32 R137, RZ, RZ, R210 ;  /* 0x000000ffff897224 */ /* 0x000fe200078e00d2 */
[----:B------:R0:W-:Y:S01]  /*1a990*/  STL.128 [R1+0x120], R116 ;  /* 0x0001207401007387 */ /* 0x0001e20000100c00 */
[----:B------:R-:W-:Y:S02]  /*1a9a0*/  IMAD.MOV.U32 R139, RZ, RZ, R208 ;  /* 0x000000ffff8b7224 */ /* 0x000fe400078e00d0 */
[----:B------:R-:W-:Y:S01]  /*1a9b0*/  IMAD.MOV.U32 R184, RZ, RZ, R188 ;  /* 0x000000ffffb87224 */ /* 0x000fe200078e00bc */
[----:B------:R1:W-:Y:S01]  /*1a9c0*/  STL.128 [R1+0x110], R92 ;  /* 0x0001105c01007387 */ /* 0x0003e20000100c00 */
[----:B------:R-:W-:Y:S02]  /*1a9d0*/  IMAD.MOV.U32 R185, RZ, RZ, R190 ;  /* 0x000000ffffb97224 */ /* 0x000fe400078e00be */
[----:B------:R-:W-:Y:S01]  /*1a9e0*/  IMAD.MOV.U32 R186, RZ, RZ, R191 ;  /* 0x000000ffffba7224 */ /* 0x000fe200078e00bf */
[----:B------:R-:W5:Y:S01]  /*1a9f0*/  LDL R208, [R1+0x9e0] ;  /* 0x0009e00001d07983 */ /* 0x000f620000100800 */
[----:B------:R-:W-:-:S03]  /*1aa00*/  IMAD.MOV.U32 R187, RZ, RZ, R189 ;  /* 0x000000ffffbb7224 */ /* 0x000fc600078e00bd */
[----:B------:R-:W5:Y:S04]  /*1aa10*/  LDL R210, [R1+0x9e8] ;  /* 0x0009e80001d27983 */ /* 0x000f680000100800 */
[----:B0-----:R-:W3:Y:S04]  /*1aa20*/  LDL R116, [R1+0xd30] ;  /* 0x000d300001747983 */ /* 0x001ee80000100800 */
[----:B-1----:R-:W5:Y:S04]  /*1aa30*/  LDL R92, [R1+0xd40] ;  /* 0x000d4000015c7983 */ /* 0x002f680000100800 */
[----:B------:R-:W5:Y:S04]  /*1aa40*/  LDL R93, [R1+0xd44] ;  /* 0x000d4400015d7983 */ /* 0x000f680000100800 */
[----:B------:R-:W5:Y:S04]  /*1aa50*/  LDL R94, [R1+0xd48] ;  /* 0x000d4800015e7983 */ /* 0x000f680000100800 */
[----:B------:R-:W5:Y:S04]  /*1aa60*/  LDL R95, [R1+0xd4c] ;  /* 0x000d4c00015f7983 */ /* 0x000f680000100800 */
[----:B------:R-:W3:Y:S04]  /*1aa70*/  LDL R117, [R1+0xd34] ;  /* 0x000d340001757983 */ /* 0x000ee80000100800 */
[----:B------:R-:W3:Y:S04]  /*1aa80*/  LDL R118, [R1+0xd38] ;  /* 0x000d380001767983 */ /* 0x000ee80000100800 */
[----:B------:R-:W3:Y:S04]  /*1aa90*/  LDL R119, [R1+0xd3c] ;  /* 0x000d3c0001777983 */ /* 0x000ee80000100800 */
[----:B------:R-:W3:Y:S04]  /*1aaa0*/  LDL.LU R188, [R1+0xf6c] ;  /* 0x000f6c0001bc7983 */ /* 0x000ee80000300800 */
[----:B------:R-:W3:Y:S04]  /*1aab0*/  LDL.LU R190, [R1+0xf68] ;  /* 0x000f680001be7983 */ /* 0x000ee80000300800 */
[----:B------:R-:W3:Y:S04]  /*1aac0*/  LDL.LU R191, [R1+0xf64] ;  /* 0x000f640001bf7983 */ /* 0x000ee80000300800 */
[----:B------:R-:W3:Y:S04]  /*1aad0*/  LDL.LU R189, [R1+0xf60] ;  /* 0x000f600001bd7983 */ /* 0x000ee80000300800 */
[----:B------:R0:W-:Y:S01]  /*1aae0*/  STL.128 [R1+0x290], R232 ;  /* 0x000290e801007387 */ /* 0x0001e20000100c00 */
[----:B--2---:R-:W-:-:S03]  /*1aaf0*/  IMAD.MOV.U32 R136, RZ, RZ, R211 ;  /* 0x000000ffff887224 */ /* 0x004fc600078e00d3 */
[----:B------:R-:W2:Y:S01]  /*1ab00*/  LDL R211, [R1+0x9ec] ;  /* 0x0009ec0001d37983 */ /* 0x000ea20000100800 */
[----:B----4-:R-:W-:-:S03]  /*1ab10*/  IMAD.MOV.U32 R138, RZ, RZ, R209 ;  /* 0x000000ffff8a7224 */ /* 0x010fc600078e00d1 */
[----:B------:R-:W2:Y:S04]  /*1ab20*/  LDL R209, [R1+0x9e4] ;  /* 0x0009e40001d17983 */ /* 0x000ea80000100800 */
[----:B------:R1:W-:Y:S04]  /*1ab30*/  STL.128 [R1+0x310], R136 ;  /* 0x0003108801007387 */ /* 0x0003e80000100c00 */
[----:B0-----:R-:W4:Y:S04]  /*1ab40*/  LDL.LU.128 R232, [R1+0xfe0] ;  /* 0x000fe00001e87983 */ /* 0x001f280000300c00 */
[----:B------:R-:W4:Y:S04]  /*1ab50*/  LDL R196, [R1+0xbe0] ;  /* 0x000be00001c47983 */ /* 0x000f280000100800 */
[----:B------:R-:W4:Y:S04]  /*1ab60*/  LDL R197, [R1+0xbe4] ;  /* 0x000be40001c57983 */ /* 0x000f280000100800 */
[----:B------:R-:W4:Y:S04]  /*1ab70*/  LDL R198, [R1+0xbe8] ;  /* 0x000be80001c67983 */ /* 0x000f280000100800 */
[----:B------:R-:W4:Y:S04]  /*1ab80*/  LDL R199, [R1+0xbec] ;  /* 0x000bec0001c77983 */ /* 0x000f280000100800 */
[----:B-1----:R-:W4:Y:S04]  /*1ab90*/  LDL R136, [R1+0xc00] ;  /* 0x000c000001887983 */ /* 0x002f280000100800 */
[----:B------:R-:W4:Y:S04]  /*1aba0*/  LDL R137, [R1+0xc04] ;  /* 0x000c040001897983 */ /* 0x000f280000100800 */
[----:B------:R-:W4:Y:S04]  /*1abb0*/  LDL R138, [R1+0xc08] ;  /* 0x000c0800018a7983 */ /* 0x000f280000100800 */
[----:B------:R0:W-:Y:S04]  /*1abc0*/  STL.128 [R1+0x320], R156 ;  /* 0x0003209c01007387 */ /* 0x0001e80000100c00 */
[----:B------:R1:W-:Y:S04]  /*1abd0*/  STL.128 [R1+0x350], R24 ;  /* 0x0003501801007387 */ /* 0x0003e80000100c00 */
[----:B------:R-:W4:Y:S04]  /*1abe0*/  LDL R139, [R1+0xc0c] ;  /* 0x000c0c00018b7983 */ /* 0x000f280000100800 */
[----:B------:R-:W4:Y:S04]  /*1abf0*/  LDL R176, [R1+0xb90] ;  /* 0x000b900001b07983 */ /* 0x000f280000100800 */
[----:B0-----:R-:W4:Y:S04]  /*1ac00*/  LDL R156, [R1+0xba0] ;  /* 0x000ba000019c7983 */ /* 0x001f280000100800 */
[----:B-1----:R-:W4:Y:S04]  /*1ac10*/  LDL R24, [R1+0xb80] ;  /* 0x000b800001187983 */ /* 0x002f280000100800 */
        /* <DEDUP_REMOVED lines=9> */
[----:B------:R-:W-:-:S03]  /*1acb0*/  IMAD.MOV.U32 R244, RZ, RZ, R0 ;  /* 0x000000fffff47224 */ /* 0x000fc600078e0000 */
[----:B------:R-:W4:Y:S04]  /*1acc0*/  LDL.LU R134, [R1+0x1128] ;  /* 0x0011280001867983 */ /* 0x000f280000300800 */
        /* <DEDUP_REMOVED lines=11> */
[----:B------:R-:W-:Y:S04]  /*1ad80*/  STL.128 [R1+0x490], R200 ;  /* 0x000490c801007387 */ /* 0x000fe80000100c00 */
[----:B------:R-:W-:Y:S04]  /*1ad90*/  STL.128 [R1+0x520], R96 ;  /* 0x0005206001007387 */ /* 0x000fe80000100c00 */
[----:B------:R-:W-:Y:S04]  /*1ada0*/  STL.128 [R1+0x570], R248 ;  /* 0x000570f801007387 */ /* 0x000fe80000100c00 */
[----:B------:R-:W-:Y:S04]  /*1adb0*/  STL.128 [R1+0x580], R180 ;  /* 0x000580b401007387 */ /* 0x000fe80000100c00 */
[----:B------:R-:W4:Y:S04]  /*1adc0*/  LDL.LU R213, [R1+0x100c] ;  /* 0x00100c0001d57983 */ /* 0x000f280000300800 */
[----:B------:R-:W4:Y:S04]  /*1add0*/  LDL.LU R219, [R1+0x1008] ;  /* 0x0010080001db7983 */ /* 0x000f280000300800 */
[----:B------:R-:W4:Y:S04]  /*1ade0*/  LDL.LU R218, [R1+0x1004] ;  /* 0x0010040001da7983 */ /* 0x000f280000300800 */
[----:B------:R-:W4:Y:S04]  /*1adf0*/  LDL.LU R217, [R1+0x1000] ;  /* 0x0010000001d97983 */ /* 0x000f280000300800 */
[----:B------:R-:W4:Y:S04]  /*1ae00*/  LDL.LU.64 R194, [R1+0xf18] ;  /* 0x000f180001c27983 */ /* 0x000f280000300a00 */
[----:B------:R-:W4:Y:S04]  /*1ae10*/  LDL.LU R193, [R1+0xf10] ;  /* 0x000f100001c17983 */ /* 0x000f280000300800 */
[----:B------:R-:W4:Y:S04]  /*1ae20*/  LDL.LU.64 R206, [R1+0xee8] ;  /* 0x000ee80001ce7983 */ /* 0x000f280000300a00 */
[----:B------:R-:W4:Y:S04]  /*1ae30*/  LDL.LU R205, [R1+0xee0] ;  /* 0x000ee00001cd7983 */ /* 0x000f280000300800 */
[----:B-----5:R0:W-:Y:S04]  /*1ae40*/  STL.128 [R1+0x2f0], R92 ;  /* 0x0002f05c01007387 */ /* 0x0201e80000100c00 */
[----:B---3--:R1:W-:Y:S01]  /*1ae50*/  STL.128 [R1+0x300], R116 ;  /* 0x0003007401007387 */ /* 0x0083e20000100c00 */
[----:B------:R-:W-:-:S03]  /*1ae60*/  IMAD.MOV.U32 R51, RZ, RZ, R188 ;  /* 0x000000ffff337224 */ /* 0x000fc600078e00bc */
[----:B0-----:R-:W3:Y:S01]  /*1ae70*/  LDL R92, [R1+0xc20] ;  /* 0x000c2000015c7983 */ /* 0x001ee20000100800 */
[----:B------:R-:W-:-:S03]  /*1ae80*/  IMAD.MOV.U32 R49, RZ, RZ, R190 ;  /* 0x000000ffff317224 */ /* 0x000fc600078e00be */
[----:B------:R-:W5:Y:S01]  /*1ae90*/  LDL R188, [R1+0xbb0] ;  /* 0x000bb00001bc7983 */ /* 0x000f620000100800 */
[----:B------:R-:W-:-:S03]  /*1aea0*/  IMAD.MOV.U32 R48, RZ, RZ, R191 ;  /* 0x000000ffff307224 */ /* 0x000fc600078e00bf */
[----:B------:R-:W5:Y:S01]  /*1aeb0*/  LDL R190, [R1+0xbb8] ;  /* 0x000bb80001be7983 */ /* 0x000f620000100800 */
[----:B------:R-:W-:-:S03]  /*1aec0*/  IMAD.MOV.U32 R50, RZ, RZ, R189 ;  /* 0x000000ffff327224 */ /* 0x000fc600078e00bd */
[----:B------:R-:W5:Y:S04]  /*1aed0*/  LDL R191, [R1+0xbbc] ;  /* 0x000bbc0001bf7983 */ /* 0x000f680000100800 */
[----:B------:R-:W5:Y:S04]  /*1aee0*/  LDL R189, [R1+0xbb4] ;  /* 0x000bb40001bd7983 */ /* 0x000f680000100800 */
[----:B-1----:R-:W3:Y:S04]  /*1aef0*/  LDL R116, [R1+0xc10] ;  /* 0x000c100001747983 */ /* 0x002ee80000100800 */
[----:B--2---:R0:W-:Y:S04]  /*1af00*/  STL.128 [R1+0x2a0], R208 ;  /* 0x0002a0d001007387 */ /* 0x0041e80000100c00 */
[----:B------:R-:W3:Y:S04]  /*1af10*/  LDL R117, [R1+0xc14] ;  /* 0x000c140001757983 */ /* 0x000ee80000100800 */
[----:B------:R-:W3:Y:S04]  /*1af20*/  LDL R118, [R1+0xc18] ;  /* 0x000c180001767983 */ /* 0x000ee80000100800 */
[----:B------:R-:W3:Y:S04]  /*1af30*/  LDL R119, [R1+0xc1c] ;  /* 0x000c1c0001777983 */ /* 0x000ee80000100800 */
[----:B0-----:R-:W2:Y:S04]  /*1af40*/  LDL.LU.128 R208, [R1+0xfd0] ;  /* 0x000fd00001d07983 */ /* 0x001ea80000300c00 */
[----:B------:R-:W2:Y:S04]  /*1af50*/  LDL R93, [R1+0xc24] ;  /* 0x000c2400015d7983 */ /* 0x000ea80000100800 */
[----:B------:R-:W2:Y:S04]  /*1af60*/  LDL R94, [R1+0xc28] ;  /* 0x000c2800015e7983 */ /* 0x000ea80000100800 */
[----:B------:R-:W2:Y:S01]  /*1af70*/  LDL R95, [R1+0xc2c] ;  /* 0x000c2c00015f7983 */ /* 0x000ea20000100800 */
[----:B----4-:R-:W-:-:S03]  /*1af80*/  IMAD.MOV.U32 R242, RZ, RZ, R235 ;  /* 0x000000fffff27224 */ /* 0x010fc600078e00eb */
[----:B------:R-:W-:Y:S04]  /*1af90*/  STL.128 [R1+0x480], R196 ;  /* 0x000480c401007387 */ /* 0x000fe80000100c00 */
[----:B------:R-:W-:Y:S04]  /*1afa0*/  STL.128 [R1+0x500], R48 ;  /* 0x0005003001007387 */ /* 0x000fe80000100c00 */
[----:B------:R-:W-:Y:S04]  /*1afb0*/  STL.128 [R1+0x510], R72 ;  /* 0x0005104801007387 */ /* 0x000fe80000100c00 */
[----:B------:R-:W-:Y:S04]  /*1afc0*/  STL.128 [R1+0x530], R184 ;  /* 0x000530b801007387 */ /* 0x000fe80000100c00 */
[----:B------:R0:W-:Y:S04]  /*1afd0*/  STL.128 [R1+0x460], R136 ;  /* 0x0004608801007387 */ /* 0x0001e80000100c00 */
[----:B------:R-:W-:Y:S04]  /*1afe0*/  STL.128 [R1+0x550], R236 ;  /* 0x000550ec01007387 */ /* 0x000fe80000100c00 */
[----:B------:R-:W-:Y:S04]  /*1aff0*/  STL.128 [R1+0x560], R244 ;  /* 0x000560f401007387 */ /* 0x000fe80000100c00 */
[----:B------:R-:W-:Y:S04]  /*1b000*/  STL.128 [R1+0x590], R240 ;  /* 0x000590f001007387 */ /* 0x000fe80000100c00 */
[----:B0-----:R-:W4:Y:S04]  /*1b010*/  LDL.LU.128 R136, [R1+0xf20] ;  /* 0x000f200001887983 */ /* 0x001f280000300c00 */
[----:B------:R-:W4:Y:S04]  /*1b020*/  LDL.LU.64 R198, [R1+0xf08] ;  /* 0x000f080001c67983 */ /* 0x000f280000300a00 */
[----:B------:R0:W-:Y:S04]  /*1b030*/  STL.128 [R1+0x4f0], R24 ;  /* 0x0004f01801007387 */ /* 0x0001e80000100c00 */
[----:B------:R-:W4:Y:S04]  /*1b040*/  LDL.LU R197, [R1+0xf00] ;  /* 0x000f000001c57983 */ /* 0x000f280000300800 */
[----:B------:R-:W4:Y:S04]  /*1b050*/  LDL.LU.64 R202, [R1+0xef8] ;  /* 0x000ef80001ca7983 */ /* 0x000f280000300a00 */
[----:B------:R1:W-:Y:S04]  /*1b060*/  STL.128 [R1+0x4d0], R156 ;  /* 0x0004d09c01007387 */ /* 0x0003e80000100c00 */
[----:B------:R-:W4:Y:S04]  /*1b070*/  LDL.LU R201, [R1+0xef0] ;  /* 0x000ef00001c97983 */ /* 0x000f280000300800 */
[----:B0-----:R-:W4:Y:S04]  /*1b080*/  LDL.LU.128 R24, [R1+0xea0] ;  /* 0x000ea00001187983 */ /* 0x001f280000300c00 */
[----:B------:R0:W-:Y:S04]  /*1b090*/  STL.128 [R1+0x4e0], R176 ;  /* 0x0004e0b001007387 */ /* 0x0001e80000100c00 */
[----:B-1----:R-:W4:Y:S04]  /*1b0a0*/  LDL.LU.128 R156, [R1+0xec0] ;  /* 0x000ec000019c7983 */ /* 0x002f280000300c00 */
[----:B------:R-:W4:Y:S04]  /*1b0b0*/  LDL.LU.128 R48, [R1+0xe90] ;  /* 0x000e900001307983 */ /* 0x000f280000300c00 */
[----:B------:R-:W4:Y:S04]  /*1b0c0*/  LDL.LU.128 R72, [R1+0xe80] ;  /* 0x000e800001487983 */ /* 0x000f280000300c00 */
[----:B0-----:R-:W4:Y:S04]  /*1b0d0*/  LDL.LU.128 R176, [R1+0xeb0] ;  /* 0x000eb00001b07983 */ /* 0x001f280000300c00 */
[----:B------:R-:W4:Y:S04]  /*1b0e0*/  LDL.LU.128 R96, [R1+0xe70] ;  /* 0x000e700001607983 */ /* 0x000f280000300c00 */
[----:B------:R-:W4:Y:S04]  /*1b0f0*/  LDL.LU.128 R184, [R1+0xe60] ;  /* 0x000e600001b87983 */ /* 0x000f280000300c00 */
[----:B------:R-:W4:Y:S04]  /*1b100*/  LDL.LU.128 R236, [R1+0xe50] ;  /* 0x000e500001ec7983 */ /* 0x000f280000300c00 */
[----:B------:R-:W4:Y:S04]  /*1b110*/  LDL.LU.128 R244, [R1+0xe40] ;  /* 0x000e400001f47983 */ /* 0x000f280000300c00 */
[----:B------:R-:W4:Y:S04]  /*1b120*/  LDL.LU.128 R248, [R1+0xe30] ;  /* 0x000e300001f87983 */ /* 0x000f280000300c00 */
[----:B------:R-:W4:Y:S04]  /*1b130*/  LDL.LU.128 R180, [R1+0xe20] ;  /* 0x000e200001b47983 */ /* 0x000f280000300c00 */
[----:B------:R-:W4:Y:S04]  /*1b140*/  LDL.LU.128 R240, [R1+0xe10] ;  /* 0x000e100001f07983 */ /* 0x000f280000300c00 */
[----:B-----5:R0:W-:Y:S04]  /*1b150*/  STL.128 [R1+0x4b0], R188 ;  /* 0x0004b0bc01007387 */ /* 0x0201e80000100c00 */
[----:B0-----:R-:W5:Y:S04]  /*1b160*/  LDL.LU.128 R188, [R1+0xed0] ;  /* 0x000ed00001bc7983 */ /* 0x001f680000300c00 */
[----:B---3--:R-:W-:Y:S04]  /*1b170*/  STL.128 [R1+0x450], R116 ;  /* 0x0004507401007387 */ /* 0x008fe80000100c00 */
[----:B--2---:R0:W-:Y:S04]  /*1b180*/  STL.128 [R1+0x2b0], R208 ;  /* 0x0002b0d001007387 */ /* 0x0041e80000100c00 */
[----:B------:R1:W-:Y:S04]  /*1b190*/  STL.128 [R1+0x430], R92 ;  /* 0x0004305c01007387 */ /* 0x0003e80000100c00 */
[----:B0-----:R-:W2:Y:S04]  /*1b1a0*/  LDL.LU.64 R210, [R1+0xfc8] ;  /* 0x000fc80001d27983 */ /* 0x001ea80000300a00 */
[----:B------:R-:W2:Y:S04]  /*1b1b0*/  LDL.LU R209, [R1+0xfc0] ;  /* 0x000fc00001d17983 */ /* 0x000ea80000300800 */
[----:B------:R-:W3:Y:S04]  /*1b1c0*/  LDL.LU.128 R116, [R1+0xf30] ;  /* 0x000f300001747983 */ /* 0x000ee80000300c00 */
[----:B-1----:R-:W3:Y:S01]  /*1b1d0*/  LDL.LU.128 R92, [R1+0xf40] ;  /* 0x000f4000015c7983 */ /* 0x002ee20000300c00 */
[----:B------:R-:W-:-:S02]  /*1b1e0*/  IMAD R227, R227, 0x1000193, RZ ;  /* 0x01000193e3e37824 */ /* 0x000fc400078e02ff */
[----:B------:R-:W-:Y:S02]  /*1b1f0*/  IMAD R230, R230, 0x1000193, RZ ;  /* 0x01000193e6e67824 */ /* 0x000fe400078e02ff */
[----:B------:R-:W-:Y:S01]  /*1b200*/  IMAD R252, R225, 0x1000193, RZ ;  /* 0x01000193e1fc7824 */ /* 0x000fe200078e02ff */
[----:B------:R0:W-:Y:S01]  /*1b210*/  STL [R1+0x924], R227 ;  /* 0x000924e301007387 */ /* 0x0001e20000100800 */
[----:B------:R-:W-:Y:S02]  /*1b220*/  IMAD.MOV.U32 R225, RZ, RZ, R227 ;  /* 0x000000ffffe17224 */ /* 0x000fe400078e00e3 */
[----:B------:R-:W-:Y:S02]  /*1b230*/  IMAD R226, R226, 0x1000193, RZ ;  /* 0x01000193e2e27824 */ /* 0x000fe400078e02ff */
[----:B------:R-:W-:Y:S02]  /*1b240*/  IMAD R68, R68, 0x1000193, RZ ;  /* 0x0100019344447824 */ /* 0x000fe400078e02ff */
[----:B------:R-:W-:-:S02]  /*1b250*/  IMAD R69, R69, 0x1000193, RZ ;  /* 0x0100019345457824 */ /* 0x000fc400078e02ff */
        /* <DEDUP_REMOVED lines=142> */
[----:B------:R-:W-:Y:S02]  /*1bb40*/  IMAD.MOV.U32 R224, RZ, RZ, R230 ;  /* 0x000000ffffe07224 */ /* 0x000fe400078e00e6 */
[----:B0-----:R-:W-:-:S02]  /*1bb50*/  IMAD.MOV.U32 R227, RZ, RZ, R252 ;  /* 0x000000ffffe37224 */ /* 0x001fc400078e00fc */
[----:B------:R-:W-:Y:S02]  /*1bb60*/  IMAD R204, R228, 0x1000193, RZ ;  /* 0x01000193e4cc7824 */ /* 0x000fe400078e02ff */
[----:B------:R-:W-:Y:S02]  /*1bb70*/  IMAD R200, R3, 0x1000193, RZ ;  /* 0x0100019303c87824 */ /* 0x000fe400078e02ff */
[----:B------:R-:W-:Y:S02]  /*1bb80*/  IMAD R196, R2, 0x1000193, RZ ;  /* 0x0100019302c47824 */ /* 0x000fe400078e02ff */
[----:B------:R-:W-:Y:S01]  /*1bb90*/  IMAD R192, R0, 0x1000193, RZ ;  /* 0x0100019300c07824 */ /* 0x000fe200078e02ff */
[----:B------:R0:W-:Y:S04]  /*1bba0*/  STL [R1+0x9ac], R231 ;  /* 0x0009ace701007387 */ /* 0x0001e80000100800 */
[----:B------:R0:W-:Y:S04]  /*1bbb0*/  STL [R1+0x920], R230 ;  /* 0x000920e601007387 */ /* 0x0001e80000100800 */
[----:B------:R0:W-:Y:S04]  /*1bbc0*/  STL [R1+0x928], R226 ;  /* 0x000928e201007387 */ /* 0x0001e80000100800 */
[----:B------:R0:W-:Y:S04]  /*1bbd0*/  STL [R1+0x92c], R252 ;  /* 0x00092cfc01007387 */ /* 0x0001e80000100800 */
[----:B------:R0:W-:Y:S04]  /*1bbe0*/  STL.128 [R1+0xc0], R220 ;  /* 0x0000c0dc01007387 */ /* 0x0001e80000100c00 */
[----:B------:R0:W-:Y:S04]  /*1bbf0*/  STL.128 [R1+0x140], R216 ;  /* 0x000140d801007387 */ /* 0x0001e80000100c00 */
[----:B------:R0:W-:Y:S04]  /*1bc00*/  STL.128 [R1+0x1c0], R212 ;  /* 0x0001c0d401007387 */ /* 0x0001e80000100c00 */
[----:B--2---:R0:W-:Y:S04]  /*1bc10*/  STL.128 [R1+0x240], R208 ;  /* 0x000240d001007387 */ /* 0x0041e80000100c00 */
[----:B------:R0:W-:Y:S04]  /*1bc20*/  STL.128 [R1+0x2c0], R204 ;  /* 0x0002c0cc01007387 */ /* 0x0001e80000100c00 */
[----:B----4-:R0:W-:Y:S04]  /*1bc30*/  STL.128 [R1+0x340], R200 ;  /* 0x000340c801007387 */ /* 0x0101e80000100c00 */
[----:B------:R0:W-:Y:S04]  /*1bc40*/  STL.128 [R1+0x3c0], R196 ;  /* 0x0003c0c401007387 */ /* 0x0001e80000100c00 */
[----:B------:R0:W-:Y:S04]  /*1bc50*/  STL.128 [R1+0x440], R192 ;  /* 0x000440c001007387 */ /* 0x0001e80000100c00 */
[----:B-----5:R0:W-:Y:S04]  /*1bc60*/  STL.128 [R1+0x4c0], R188 ;  /* 0x0004c0bc01007387 */ /* 0x0201e80000100c00 */
[----:B------:R0:W-:Y:S04]  /*1bc70*/  STL.128 [R1+0x540], R184 ;  /* 0x000540b801007387 */ /* 0x0001e80000100c00 */
        /* <DEDUP_REMOVED lines=13> */
[----:B---3--:R0:W-:Y:S04]  /*1bd50*/  STL.128 [R1+0x670], R116 ;  /* 0x0006707401007387 */ /* 0x0081e80000100c00 */
        /* <DEDUP_REMOVED lines=35> */
[----:B------:R0:W-:Y:S01]  /*1bf90*/  STL.128 [R1+0x8b0], R4 ;  /* 0x0008b00401007387 */ /* 0x0001e20000100c00 */
[----:B------:R-:W-:-:S02]  /*1bfa0*/  UISETP.NE.AND UP0, UPT, UR6, 0x40, UPT ;  /* 0x000000400600788c */ /* 0x000fc4000bf05270 */
[----:B------:R-:W-:-:S07]  /*1bfb0*/  UMOV UR4, UR6 ;  /* 0x0000000600047c82 */ /* 0x000fce0008000000 */
[----:B------:R-:W-:Y:S05]  /*1bfc0*/  BRA.U UP0, `(.L_x_100) ;  /* 0xfffffe9100b47547 */ /* 0x000fea000b83ffff */
[----:B0-----:R-:W0:Y:S01]  /*1bfd0*/  S2R R7, SR_TID.X ;  /* 0x0000000000077919 */ /* 0x001e220000002100 */
[----:B------:R-:W0:Y:S01]  /*1bfe0*/  S2UR UR5, SR_CTAID.X ;  /* 0x00000000000579c3 */ /* 0x000e220000002500 */
[----:B------:R-:W1:Y:S07]  /*1bff0*/  LDCU.64 UR6, c[0x0][0x3a8] ;  /* 0x00007500ff0677ac */ /* 0x000e6e0008000a00 */
[----:B------:R-:W0:Y:S08]  /*1c000*/  LDC R10, c[0x0][0x360] ;  /* 0x0000d800ff0a7b82 */ /* 0x000e300000000800 */
[----:B------:R-:W2:Y:S01]  /*1c010*/  LDC.64 R4, c[0x0][0x3b0] ;  /* 0x0000ec00ff047b82 */ /* 0x000ea20000000a00 */
[----:B------:R-:W-:-:S07]  /*1c020*/  IMAD R13, R234, 0x26027a69, RZ ;  /* 0x26027a69ea0d7824 */ /* 0x000fce00078e02ff */
[----:B------:R-:W3:Y:S01]  /*1c030*/  LDC.64 R8, c[0x0][0x3b8] ;  /* 0x0000ee00ff087b82 */ /* 0x000ee20000000a00 */
[----:B0-----:R-:W-:-:S07]  /*1c040*/  IMAD R10, R10, UR5, R7 ;  /* 0x000000050a0a7c24 */ /* 0x001fce000f8e0207 */
[----:B------:R-:W0:Y:S01]  /*1c050*/  LDC.64 R6, c[0x0][0x3c0] ;  /* 0x0000f000ff067b82 */ /* 0x000e220000000a00 */
[----:B-1----:R-:W-:-:S05]  /*1c060*/  IADD3 R10, P0, PT, R10, UR6, RZ ;  /* 0x000000060a0a7c10 */ /* 0x002fca000ff1e0ff */
[----:B------:R-:W-:Y:S01]  /*1c070*/  IMAD.X R11, RZ, RZ, UR7, P0 ;  /* 0x00000007ff0b7e24 */ /* 0x000fe200080e06ff */
[----:B------:R-:W-:Y:S01]  /*1c080*/  LOP3.LUT R188, R188, R13, RZ, 0x3c, !PT ;  /* 0x0000000dbcbc7212 */ /* 0x000fe200078e3cff */
[----:B------:R-:W-:Y:S02]  /*1c090*/  IMAD R233, R233, 0x26027a69, RZ ;  /* 0x26027a69e9e97824 */ /* 0x000fe400078e02ff */
[----:B------:R-:W-:Y:S01]  /*1c0a0*/  IMAD R15, R232, 0x26027a69, RZ ;  /* 0x26027a69e80f7824 */ /* 0x000fe200078e02ff */
[----:B--2---:R1:W-:Y:S01]  /*1c0b0*/  ATOMG.E.EXCH.64.STRONG.GPU PT, RZ, desc[UR12][R4.64], R10 ;  /* 0x8000000a04ff79a8 */ /* 0x0043e2000c1ef50c */
[----:B------:R-:W-:Y:S01]  /*1c0c0*/  IMAD R229, R229, 0x26027a69, RZ ;  /* 0x26027a69e5e57824 */ /* 0x000fe200078e02ff */
[----:B------:R-:W-:Y:S01]  /*1c0d0*/  LOP3.LUT R233, R184, R233, RZ, 0x3c, !PT ;  /* 0x000000e9b8e97212 */ /* 0x000fe200078e3cff */
        /* <DEDUP_REMOVED lines=9> */
[----:B---3--:R-:W-:Y:S01]  /*1c170*/  STG.E desc[UR12][R8.64+0x4], RZ ;  /* 0x000004ff08007986 */ /* 0x008fe2000c10190c */
[----:B------:R-:W-:-:S02]  /*1c180*/  IMAD R229, R229, 0x1000193, RZ ;  /* 0x01000193e5e57824 */ /* 0x000fc400078e02ff */
[----:B-1----:R-:W-:Y:S01]  /*1c190*/  IMAD R5, R2, 0x26027a69, RZ ;  /* 0x26027a6902057824 */ /* 0x002fe200078e02ff */
[----:B------:R-:W-:Y:S01]  /*1c1a0*/  STG.E desc[UR12][R8.64+0x8], RZ ;  /* 0x000008ff08007986 */ /* 0x000fe2000c10190c */
[----:B------:R-:W-:Y:S02]  /*1c1b0*/  IMAD R11, R0, 0x26027a69, RZ ;  /* 0x26027a69000b7824 */ /* 0x000fe400078e02ff */
[----:B------:R-:W-:Y:S01]  /*1c1c0*/  IMAD R13, R13, 0x1000193, RZ ;  /* 0x010001930d0d7824 */ /* 0x000fe200078e02ff */
[----:B------:R-:W-:Y:S01]  /*1c1d0*/  LOP3.LUT R164, R164, R5, RZ, 0x3c, !PT ;  /* 0x00000005a4a47212 */ /* 0x000fe200078e3cff */
[----:B------:R-:W-:Y:S01]  /*1c1e0*/  IMAD R5, R168, 0x1000193, RZ ;  /* 0x01000193a8057824 */ /* 0x000fe200078e02ff */
[----:B------:R-:W-:Y:S01]  /*1c1f0*/  LOP3.LUT R160, R160, R11, RZ, 0x3c, !PT ;  /* 0x0000000ba0a07212 */ /* 0x000fe200078e3cff */
[----:B------:R-:W-:Y:S02]  /*1c200*/  STG.E desc[UR12][R8.64+0x14], RZ ;  /* 0x000014ff08007986 */ /* 0x000fe4000c10190c */
[----:B------:R-:W-:-:S02]  /*1c210*/  IMAD R11, R164, 0x1000193, RZ ;  /* 0x01000193a40b7824 */ /* 0x000fc400078e02ff */
[----:B------:R-:W-:Y:S01]  /*1c220*/  IMAD R17, R160, 0x1000193, RZ ;  /* 0x01000193a0117824 */ /* 0x000fe200078e02ff */
[----:B------:R-:W-:Y:S04]  /*1c230*/  STG.E desc[UR12][R8.64+0x18], RZ ;  /* 0x000018ff08007986 */ /* 0x000fe8000c10190c */
[----:B------:R-:W-:Y:S04]  /*1c240*/  STG.E desc[UR12][R8.64+0x1c], RZ ;  /* 0x00001cff08007986 */ /* 0x000fe8000c10190c */
[----:B0-----:R-:W-:Y:S04]  /*1c250*/  STG.E desc[UR12][R6.64], R3 ;  /* 0x0000000306007986 */ /* 0x001fe8000c10190c */
[----:B------:R-:W-:Y:S04]  /*1c260*/  STG.E desc[UR12][R6.64+0x4], R233 ;  /* 0x000004e906007986 */ /* 0x000fe8000c10190c */
[----:B------:R-:W-:Y:S04]  /*1c270*/  STG.E desc[UR12][R6.64+0x8], R15 ;  /* 0x0000080f06007986 */ /* 0x000fe8000c10190c */
[----:B------:R-:W-:Y:S04]  /*1c280*/  STG.E desc[UR12][R6.64+0xc], R229 ;  /* 0x00000ce506007986 */ /* 0x000fe8000c10190c */
[----:B------:R-:W-:Y:S04]  /*1c290*/  STG.E desc[UR12][R6.64+0x10], R13 ;  /* 0x0000100d06007986 */ /* 0x000fe8000c10190c */
[----:B------:R-:W-:Y:S04]  /*1c2a0*/  STG.E desc[UR12][R6.64+0x14], R5 ;  /* 0x0000140506007986 */ /* 0x000fe8000c10190c */
[----:B------:R-:W-:Y:S04]  /*1c2b0*/  STG.E desc[UR12][R6.64+0x18], R11 ;  /* 0x0000180b06007986 */ /* 0x000fe8000c10190c */
[----:B------:R-:W-:Y:S01]  /*1c2c0*/  STG.E desc[UR12][R6.64+0x1c], R17 ;  /* 0x00001c1106007986 */ /* 0x000fe2000c10190c */
[----:B------:R-:W-:Y:S05]  /*1c2d0*/  EXIT ;  /* 0x000000000000794d */ /* 0x000fea0003800000 */
        .weak           $__internal_0_$__cuda_sm20_rem_u64
        .type           $__internal_0_$__cuda_sm20_rem_u64,@function
        .size           $__internal_0_$__cuda_sm20_rem_u64,(.L_x_218 - $__internal_0_$__cuda_sm20_rem_u64)
$__internal_0_$__cuda_sm20_rem_u64:
[----:B------:R-:W0:Y:S08]  /*1c2e0*/  I2F.U64.RP R2, UR10 ;  /* 0x0000000a00027d12 */ /* 0x000e300008309000 */
[----:B0-----:R-:W0:Y:S02]  /*1c2f0*/  MUFU.RCP R2, R2 ;  /* 0x0000000200027308 */ /* 0x001e240000001000 */
[----:B0-----:R-:W-:-:S06]  /*1c300*/  VIADD R2, R2, 0x1ffffffe ;  /* 0x1ffffffe02027836 */ /* 0x001fcc0000000000 */
[----:B------:R-:W0:Y:S02]  /*1c310*/  F2I.U64.TRUNC R2, R2 ;  /* 0x0000000200027311 */ /* 0x000e24000020d800 */
[----:B0-----:R-:W-:-:S04]  /*1c320*/  IMAD.WIDE.U32 R226, R2, UR10, RZ ;  /* 0x0000000a02e27c25 */ /* 0x001fc8000f8e00ff */
[----:B------:R-:W-:Y:S01]  /*1c330*/  IMAD R224, R2, UR11, R227 ;  /* 0x0000000b02e07c24 */ /* 0x000fe2000f8e02e3 */
[----:B------:R-:W-:Y:S01]  /*1c340*/  IADD3 R226, P0, PT, RZ, -R226, RZ ;  /* 0x800000e2ffe27210 */ /* 0x000fe20007f1e0ff */
[----:B------:R-:W-:Y:S02]  /*1c350*/  IMAD.MOV.U32 R225, RZ, RZ, R2 ;  /* 0x000000ffffe17224 */ /* 0x000fe400078e0002 */
[----:B------:R-:W-:-:S04]  /*1c360*/  IMAD R224, R3, UR10, R224 ;  /* 0x0000000a03e07c24 */ /* 0x000fc8000f8e02e0 */
[----:B------:R-:W-:Y:S02]  /*1c370*/  IMAD.X R227, RZ, RZ, ~R224, P0 ;  /* 0x000000ffffe37224 */ /* 0x000fe400000e0ee0 */
[----:B------:R-:W-:-:S04]  /*1c380*/  IMAD.HI.U32 R224, R2, R226, RZ ;  /* 0x000000e202e07227 */ /* 0x000fc800078e00ff */
[----:B------:R-:W-:-:S04]  /*1c390*/  IMAD.WIDE.U32 R224, P0, R2, R227, R224 ;  /* 0x000000e302e07225 */ /* 0x000fc800078000e0 */
[----:B------:R-:W-:-:S04]  /*1c3a0*/  IMAD.HI.U32 R2, P1, R3, R226, R224 ;  /* 0x000000e203027227 */ /* 0x000fc800078200e0 */
[----:B------:R-:W-:-:S04]  /*1c3b0*/  IMAD.HI.U32 R224, R3, R227, RZ ;  /* 0x000000e303e07227 */ /* 0x000fc800078e00ff */
[----:B------:R-:W-:Y:S02]  /*1c3c0*/  IMAD R227, R3, R227, RZ ;  /* 0x000000e303e37224 */ /* 0x000fe400078e02ff */
[----:B------:R-:W-:-:S03]  /*1c3d0*/  IMAD.X R224, R224, 0x1, R3, P0 ;  /* 0x00000001e0e07824 */ /* 0x000fc600000e0603 */
[----:B------:R-:W-:-:S04]  /*1c3e0*/  IADD3 R3, P0, PT, R227, R2, RZ ;  /* 0x00000002e3037210 */ /* 0x000fc80007f1e0ff */
[----:B------:R-:W-:Y:S01]  /*1c3f0*/  IADD3.X R226, PT, PT, RZ, RZ, R224, P0, P1 ;  /* 0x000000ffffe27210 */ /* 0x000fe200007e24e0 */
[----:B------:R-:W-:-:S04]  /*1c400*/  IMAD.WIDE.U32 R224, R3, UR10, RZ ;  /* 0x0000000a03e07c25 */ /* 0x000fc8000f8e00ff */
[----:B------:R-:W-:Y:S01]  /*1c410*/  IMAD R2, R3, UR11, R225 ;  /* 0x0000000b03027c24 */ /* 0x000fe2000f8e02e1 */
[----:B------:R-:W-:-:S03]  /*1c420*/  IADD3 R224, P0, PT, RZ, -R224, RZ ;  /* 0x800000e0ffe07210 */ /* 0x000fc60007f1e0ff */
[----:B------:R-:W-:-:S04]  /*1c430*/  IMAD R2, R226, UR10, R2 ;  /* 0x0000000ae2027c24 */ /* 0x000fc8000f8e0202 */
[----:B------:R-:W-:Y:S02]  /*1c440*/  IMAD.X R225, RZ, RZ, ~R2, P0 ;  /* 0x000000ffffe17224 */ /* 0x000fe400000e0e02 */
[----:B------:R-:W-:-:S04]  /*1c450*/  IMAD.HI.U32 R2, R3, R224, RZ ;  /* 0x000000e003027227 */ /* 0x000fc800078e00ff */
[----:B------:R-:W-:-:S04]  /*1c460*/  IMAD.WIDE.U32 R2, P0, R3, R225, R2 ;  /* 0x000000e103027225 */ /* 0x000fc80007800002 */
[----:B------:R-:W-:-:S04]  /*1c470*/  IMAD.HI.U32 R2, P1, R226, R224, R2 ;  /* 0x000000e0e2027227 */ /* 0x000fc80007820002 */
[----:B------:R-:W-:-:S05]  /*1c480*/  IMAD R3, R226, R225, RZ ;  /* 0x000000e1e2037224 */ /* 0x000fca00078e02ff */
[----:B------:R-:W-:Y:S01]  /*1c490*/  IADD3 R2, P2, PT, R3, R2, RZ ;  /* 0x0000000203027210 */ /* 0x000fe20007f5e0ff */
[----:B------:R-:W-:-:S04]  /*1c4a0*/  IMAD.HI.U32 R3, R226, R225, RZ ;  /* 0x000000e1e2037227 */ /* 0x000fc800078e00ff */
[----:B------:R-:W-:-:S04]  /*1c4b0*/  IMAD.HI.U32 R224, R2, R0, RZ ;  /* 0x0000000002e07227 */ /* 0x000fc800078e00ff */
[----:B------:R-:W-:Y:S02]  /*1c4c0*/  IMAD.X R3, R3, 0x1, R226, P0 ;  /* 0x0000000103037824 */ /* 0x000fe400000e06e2 */
[----:B------:R-:W-:-:S03]  /*1c4d0*/  IMAD.MOV.U32 R225, RZ, RZ, RZ ;  /* 0x000000ffffe17224 */ /* 0x000fc600078e00ff */
[----:B------:R-:W-:Y:S01]  /*1c4e0*/  IADD3.X R3, PT, PT, RZ, RZ, R3, P2, P1 ;  /* 0x000000ffff037210 */ /* 0x000fe200017e2403 */
[----:B------:R-:W-:-:S04]  /*1c4f0*/  IMAD.WIDE.U32 R224, RZ, R2, R224 ;  /* 0x00000002ffe07225 */ /* 0x000fc800078e00e0 */
[----:B------:R-:W-:-:S05]  /*1c500*/  IMAD.HI.U32 R3, P0, R0, R3, R224 ;  /* 0x0000000300037227 */ /* 0x000fca00078000e0 */
[----:B------:R-:W-:-:S05]  /*1c510*/  IADD3 R224, P2, PT, RZ, R3, RZ ;  /* 0x00000003ffe07210 */ /* 0x000fca0007f5e0ff */
[----:B------:R-:W-:-:S04]  /*1c520*/  IMAD.WIDE.U32 R2, R224, UR10, RZ ;  /* 0x0000000ae0027c25 */ /* 0x000fc8000f8e00ff */
[----:B------:R-:W-:Y:S01]  /*1c530*/  IMAD R3, R224, UR11, R3 ;  /* 0x0000000be0037c24 */ /* 0x000fe2000f8e0203 */
[----:B------:R-:W-:Y:S01]  /*1c540*/  IADD3 R0, P1, PT, R0, -R2, RZ ;  /* 0x8000000200007210 */ /* 0x000fe20007f3e0ff */
[----:B------:R-:W-:-:S03]  /*1c550*/  IMAD.X R2, RZ, RZ, RZ, P0 ;  /* 0x000000ffff027224 */ /* 0x000fc600000e06ff */
[----:B------:R-:W-:Y:S01]  /*1c560*/  ISETP.GE.U32.AND P0, PT, R0, UR10, PT ;  /* 0x0000000a00007c0c */ /* 0x000fe2000bf06070 */
[----:B------:R-:W-:-:S04]  /*1c570*/  IMAD.X R2, RZ, RZ, R2, P2 ;  /* 0x000000ffff027224 */ /* 0x000fc800010e0602 */
[----:B------:R-:W-:-:S04]  /*1c580*/  IMAD R2, R2, UR10, R3 ;  /* 0x0000000a02027c24 */ /* 0x000fc8000f8e0203 */
[----:B------:R-:W-:Y:S01]  /*1c590*/  IMAD.X R2, RZ, RZ, ~R2, P1 ;  /* 0x000000ffff027224 */ /* 0x000fe200008e0e02 */
[----:B------:R-:W-:-:S04]  /*1c5a0*/  IADD3 R3, P1, PT, R0, -UR10, RZ ;  /* 0x8000000a00037c10 */ /* 0x000fc8000ff3e0ff */
[----:B------:R-:W-:-:S04]  /*1c5b0*/  ISETP.GE.U32.AND.EX P0, PT, R2, UR11, PT, P0 ;  /* 0x0000000b02007c0c */ /* 0x000fc8000bf06100 */
[----:B------:R-:W-:Y:S02]  /*1c5c0*/  SEL R3, R3, R0, P0 ;  /* 0x0000000003037207 */ /* 0x000fe40000000000 */
[----:B------:R-:W-:Y:S02]  /*1c5d0*/  IADD3.X R0, PT, PT, R2, ~UR11, RZ, P1, !PT ;  /* 0x8000000b02007c10 */ /* 0x000fe40008ffe4ff */
[----:B------:R-:W-:Y:S02]  /*1c5e0*/  ISETP.NE.U32.AND P1, PT, RZ, UR10, PT ;  /* 0x0000000aff007c0c */ /* 0x000fe4000bf25070 */
[----:B------:R-:W-:Y:S02]  /*1c5f0*/  SEL R0, R0, R2, P0 ;  /* 0x0000000200007207 */ /* 0x000fe40000000000 */
[C---:B------:R-:W-:Y:S02]  /*1c600*/  ISETP.GE.U32.AND P0, PT, R3.reuse, UR10, PT ;  /* 0x0000000a03007c0c */ /* 0x040fe4000bf06070 */
[----:B------:R-:W-:-:S02]  /*1c610*/  IADD3 R2, P2, PT, R3, -UR10, RZ ;  /* 0x8000000a03027c10 */ /* 0x000fc4000ff5e0ff */
[----:B------:R-:W-:Y:S02]  /*1c620*/  ISETP.GE.U32.AND.EX P0, PT, R0, UR11, PT, P0 ;  /* 0x0000000b00007c0c */ /* 0x000fe4000bf06100 */
[----:B------:R-:W-:Y:S02]  /*1c630*/  ISETP.NE.AND.EX P1, PT, RZ, UR11, PT, P1 ;  /* 0x0000000bff007c0c */ /* 0x000fe4000bf25310 */
[----:B------:R-:W-:Y:S02]  /*1c640*/  SEL R2, R2, R3, P0 ;  /* 0x0000000302027207 */ /* 0x000fe40000000000 */
[----:B------:R-:W-:-:S04]  /*1c650*/  IADD3.X R3, PT, PT, R0, ~UR11, RZ, P2, !PT ;  /* 0x8000000b00037c10 */ /* 0x000fc800097fe4ff */
[----:B------:R-:W-:Y:S02]  /*1c660*/  SEL R3, R3, R0, P0 ;  /* 0x0000000003037207 */ /* 0x000fe40000000000 */
[----:B------:R-:W-:Y:S01]  /*1c670*/  SEL R0, R2, 0xffffffff, P1 ;  /* 0xffffffff02007807 */ /* 0x000fe20000800000 */
[----:B------:R-:W-:Y:S01]  /*1c680*/  IMAD.MOV.U32 R2, RZ, RZ, R228 ;  /* 0x000000ffff027224 */ /* 0x000fe200078e00e4 */
[----:B------:R-:W-:Y:S01]  /*1c690*/  SEL R224, R3, 0xffffffff, P1 ;  /* 0xffffffff03e07807 */ /* 0x000fe20000800000 */
[----:B------:R-:W-:-:S04]  /*1c6a0*/  IMAD.MOV.U32 R3, RZ, RZ, 0x0 ;  /* 0x00000000ff037424 */ /* 0x000fc800078e00ff */
[----:B------:R-:W-:Y:S05]  /*1c6b0*/  RET.REL.NODEC R2 `(kawpow_search) ;  /* 0xfffffe3802507950 */ /* 0x000fea0003c3ffff */
.L_x_101:
[----:B------:R-:W-:-:S00]  /*1c6c0*/  BRA `(.L_x_101) ;  /* 0xfffffffc00fc7947 */ /* 0x000fc0000383ffff */
[----:B------:R-:W-:-:S00]  /*1c6d0*/  NOP ;  /* 0x0000000000007918 */ /* 0x000fc00000000000 */
        /* <DEDUP_REMOVED lines=10> */
.L_x_218:


//--------------------- .nv.shared.reserved.0     --------------------------
	.section	.nv.shared.reserved.0,"aw",@nobits
	.weak		__nv_reservedSMEM_offset_0_alias
	.size		__nv_reservedSMEM_offset_0_alias, 0, 64
	.other		__nv_reservedSMEM_offset_0_alias,@"STO_CUDA_RESERVED_SHARED STV_DEFAULT"
__nv_reservedSMEM_offset_0_alias:
	.zero		0
	.zero		64


//--------------------- .nv.constant0.kawpow_search --------------------------
	.section	.nv.constant0.kawpow_search,"a",@progbits
	.sectionflags	@""
	.align	4
.nv.constant0.kawpow_search:
	.zero		968


//--------------------- SYMBOLS --------------------------

	.type		.nv.reservedSmem.offset0,@object
	.size		.nv.reservedSmem.offset0,0x4
